	.target	sm_100a

	.elftype	@"ET_EXEC"


//--------------------- .note.nv.tkinfo           --------------------------
	.section	.note.nv.tkinfo,"",@"SHT_NOTE"
	.sectionflags	@"SHF_NOTE_NV_TKINFO"
	.tkinfo
        /*0018*/ 	.word	0x00000002
        /*0030*/ 	.string	""
        /*0030*/ 	.string	"ptxas"
        /*0030*/ 	.string	"Cuda compilation tools, release 13.0, V13.0.88"
        /*0030*/ 	.string	"Build cuda_13.0.r13.0/compiler.36424714_0"
        /*0030*/ 	.string	"-arch sm_100a -m 64 "



//--------------------- .note.nv.cuinfo           --------------------------
	.section	.note.nv.cuinfo,"",@"SHT_NOTE"
	.sectionflags	@"SHF_NOTE_NV_CUINFO"
        /*0018*/ 	.short	0x0002
        /*001a*/ 	.short	0x0064
        /*001c*/ 	.short	0x0082
	.zero		2


//--------------------- .nv.info                  --------------------------
	.section	.nv.info,"",@"SHT_CUDA_INFO"
	.align	4


	//----- nvinfo : EIATTR_REGCOUNT
	.align		4
        /*0000*/ 	.byte	0x04, 0x2f
        /*0002*/ 	.short	(.L_1 - .L_0)
	.align		4
.L_0:
        /*0004*/ 	.word	index@(_ZN18transformer_engine45_GLOBAL__N__233fe513_12_transpose_cu_974b958524transpose_general_kernelILm4ELm4EfEEvPKT1_PKfPS2_mm)
        /*0008*/ 	.word	0x00000020


	//----- nvinfo : EIATTR_FRAME_SIZE
	.align		4
.L_1:
        /*000c*/ 	.byte	0x04, 0x11
        /*000e*/ 	.short	(.L_3 - .L_2)
	.align		4
.L_2:
        /*0010*/ 	.word	index@($__internal_4_$__cuda_sm20_div_u64)
        /*0014*/ 	.word	0x00000000


	//----- nvinfo : EIATTR_FRAME_SIZE
	.align		4
.L_3:
        /*0018*/ 	.byte	0x04, 0x11
        /*001a*/ 	.short	(.L_5 - .L_4)
	.align		4
.L_4:
        /*001c*/ 	.word	index@(_ZN18transformer_engine45_GLOBAL__N__233fe513_12_transpose_cu_974b958524transpose_general_kernelILm4ELm4EfEEvPKT1_PKfPS2_mm)
        /*0020*/ 	.word	0x00000000


	//----- nvinfo : EIATTR_REGCOUNT
	.align		4
.L_5:
        /*0024*/ 	.byte	0x04, 0x2f
        /*0026*/ 	.short	(.L_7 - .L_6)
	.align		4
.L_6:
        /*0028*/ 	.word	index@(_ZN18transformer_engine45_GLOBAL__N__233fe513_12_transpose_cu_974b958524transpose_general_kernelILm4ELm4E6__halfEEvPKT1_PKfPS3_mm)
        /*002c*/ 	.word	0x00000028


	//----- nvinfo : EIATTR_FRAME_SIZE
	.align		4
.L_7:
        /*0030*/ 	.byte	0x04, 0x11
        /*0032*/ 	.short	(.L_9 - .L_8)
	.align		4
.L_8:
        /*0034*/ 	.word	index@($__internal_3_$__cuda_sm20_div_u64)
        /*0038*/ 	.word	0x00000000


	//----- nvinfo : EIATTR_FRAME_SIZE
	.align		4
.L_9:
        /*003c*/ 	.byte	0x04, 0x11
        /*003e*/ 	.short	(.L_11 - .L_10)
	.align		4
.L_10:
        /*0040*/ 	.word	index@(_ZN18transformer_engine45_GLOBAL__N__233fe513_12_transpose_cu_974b958524transpose_general_kernelILm4ELm4E6__halfEEvPKT1_PKfPS3_mm)
        /*0044*/ 	.word	0x00000000


	//----- nvinfo : EIATTR_REGCOUNT
	.align		4
.L_11:
        /*0048*/ 	.byte	0x04, 0x2f
        /*004a*/ 	.short	(.L_13 - .L_12)
	.align		4
.L_12:
        /*004c*/ 	.word	index@(_ZN18transformer_engine45_GLOBAL__N__233fe513_12_transpose_cu_974b958524transpose_general_kernelILm4ELm4E13__nv_bfloat16EEvPKT1_PKfPS3_mm)
        /*0050*/ 	.word	0x00000028


	//----- nvinfo : EIATTR_FRAME_SIZE
	.align		4
.L_13:
        /*0054*/ 	.byte	0x04, 0x11
        /*0056*/ 	.short	(.L_15 - .L_14)
	.align		4
.L_14:
        /*0058*/ 	.word	index@($__internal_2_$__cuda_sm20_div_u64)
        /*005c*/ 	.word	0x00000000


	//----- nvinfo : EIATTR_FRAME_SIZE
	.align		4
.L_15:
        /*0060*/ 	.byte	0x04, 0x11
        /*0062*/ 	.short	(.L_17 - .L_16)
	.align		4
.L_16:
        /*0064*/ 	.word	index@(_ZN18transformer_engine45_GLOBAL__N__233fe513_12_transpose_cu_974b958524transpose_general_kernelILm4ELm4E13__nv_bfloat16EEvPKT1_PKfPS3_mm)
        /*0068*/ 	.word	0x00000000


	//----- nvinfo : EIATTR_REGCOUNT
	.align		4
.L_17:
        /*006c*/ 	.byte	0x04, 0x2f
        /*006e*/ 	.short	(.L_19 - .L_18)
	.align		4
.L_18:
        /*0070*/ 	.word	index@(_ZN18transformer_engine45_GLOBAL__N__233fe513_12_transpose_cu_974b958524transpose_general_kernelILm4ELm4E13__nv_fp8_e5m2EEvPKT1_PKfPS3_mm)
        /*0074*/ 	.word	0x00000030


	//----- nvinfo : EIATTR_FRAME_SIZE
	.align		4
.L_19:
        /*0078*/ 	.byte	0x04, 0x11
        /*007a*/ 	.short	(.L_21 - .L_20)
	.align		4
.L_20:
        /*007c*/ 	.word	index@($__internal_1_$__cuda_sm20_div_u64)
        /*0080*/ 	.word	0x00000000


	//----- nvinfo : EIATTR_FRAME_SIZE
	.align		4
.L_21:
        /*0084*/ 	.byte	0x04, 0x11
        /*0086*/ 	.short	(.L_23 - .L_22)
	.align		4
.L_22:
        /*0088*/ 	.word	index@(_ZN18transformer_engine45_GLOBAL__N__233fe513_12_transpose_cu_974b958524transpose_general_kernelILm4ELm4E13__nv_fp8_e5m2EEvPKT1_PKfPS3_mm)
        /*008c*/ 	.word	0x00000000


	//----- nvinfo : EIATTR_REGCOUNT
	.align		4
.L_23:
        /*0090*/ 	.byte	0x04, 0x2f
        /*0092*/ 	.short	(.L_25 - .L_24)
	.align		4
.L_24:
        /*0094*/ 	.word	index@(_ZN18transformer_engine45_GLOBAL__N__233fe513_12_transpose_cu_974b958524transpose_general_kernelILm4ELm4E13__nv_fp8_e4m3EEvPKT1_PKfPS3_mm)
        /*0098*/ 	.word	0x00000030


	//----- nvinfo : EIATTR_FRAME_SIZE
	.align		4
.L_25:
        /*009c*/ 	.byte	0x04, 0x11
        /*009e*/ 	.short	(.L_27 - .L_26)
	.align		4
.L_26:
        /*00a0*/ 	.word	index@($__internal_0_$__cuda_sm20_div_u64)
        /*00a4*/ 	.word	0x00000000


	//----- nvinfo : EIATTR_FRAME_SIZE
	.align		4
.L_27:
        /*00a8*/ 	.byte	0x04, 0x11
        /*00aa*/ 	.short	(.L_29 - .L_28)
	.align		4
.L_28:
        /*00ac*/ 	.word	index@(_ZN18transformer_engine45_GLOBAL__N__233fe513_12_transpose_cu_974b958524transpose_general_kernelILm4ELm4E13__nv_fp8_e4m3EEvPKT1_PKfPS3_mm)
        /*00b0*/ 	.word	0x00000000


	//----- nvinfo : EIATTR_MIN_STACK_SIZE
	.align		4
.L_29:
        /*00b4*/ 	.byte	0x04, 0x12
        /*00b6*/ 	.short	(.L_31 - .L_30)
	.align		4
.L_30:
        /*00b8*/ 	.word	index@(_ZN18transformer_engine45_GLOBAL__N__233fe513_12_transpose_cu_974b958524transpose_general_kernelILm4ELm4E13__nv_fp8_e4m3EEvPKT1_PKfPS3_mm)
        /*00bc*/ 	.word	0x00000000


	//----- nvinfo : EIATTR_MIN_STACK_SIZE
	.align		4
.L_31:
        /*00c0*/ 	.byte	0x04, 0x12
        /*00c2*/ 	.short	(.L_33 - .L_32)
	.align		4
.L_32:
        /*00c4*/ 	.word	index@(_ZN18transformer_engine45_GLOBAL__N__233fe513_12_transpose_cu_974b958524transpose_general_kernelILm4ELm4E13__nv_fp8_e5m2EEvPKT1_PKfPS3_mm)
        /*00c8*/ 	.word	0x00000000


	//----- nvinfo : EIATTR_MIN_STACK_SIZE
	.align		4
.L_33:
        /*00cc*/ 	.byte	0x04, 0x12
        /*00ce*/ 	.short	(.L_35 - .L_34)
	.align		4
.L_34:
        /*00d0*/ 	.word	index@(_ZN18transformer_engine45_GLOBAL__N__233fe513_12_transpose_cu_974b958524transpose_general_kernelILm4ELm4E13__nv_bfloat16EEvPKT1_PKfPS3_mm)
        /*00d4*/ 	.word	0x00000000


	//----- nvinfo : EIATTR_MIN_STACK_SIZE
	.align		4
.L_35:
        /*00d8*/ 	.byte	0x04, 0x12
        /*00da*/ 	.short	(.L_37 - .L_36)
	.align		4
.L_36:
        /*00dc*/ 	.word	index@(_ZN18transformer_engine45_GLOBAL__N__233fe513_12_transpose_cu_974b958524transpose_general_kernelILm4ELm4E6__halfEEvPKT1_PKfPS3_mm)
        /*00e0*/ 	.word	0x00000000


	//----- nvinfo : EIATTR_MIN_STACK_SIZE
	.align		4
.L_37:
        /*00e4*/ 	.byte	0x04, 0x12
        /*00e6*/ 	.short	(.L_39 - .L_38)
	.align		4
.L_38:
        /*00e8*/ 	.word	index@(_ZN18transformer_engine45_GLOBAL__N__233fe513_12_transpose_cu_974b958524transpose_general_kernelILm4ELm4EfEEvPKT1_PKfPS2_mm)
        /*00ec*/ 	.word	0x00000000
.L_39:


//--------------------- .nv.compat                --------------------------
	.section	.nv.compat,"",@"SHT_CUDA_COMPAT_INFO"
	.align	4
        /*0000*/ 	.byte	0x02, 0x09, 0x01, 0x00, 0x02, 0x02, 0x02, 0x00, 0x02, 0x05, 0x05, 0x00, 0x03, 0x07, 0x01, 0x01
        /*0010*/ 	.byte	0x02, 0x03, 0x00, 0x00, 0x02, 0x06, 0x01, 0x00, 0x04, 0x0b, 0x08, 0x00, 0x01, 0x00, 0x00, 0x00
        /*0020*/ 	.byte	0x00, 0x00, 0x00, 0x00


//--------------------- .nv.info._ZN18transformer_engine45_GLOBAL__N__233fe513_12_transpose_cu_974b958524transpose_general_kernelILm4ELm4E13__nv_fp8_e4m3EEvPKT1_PKfPS3_mm --------------------------
	.section	.nv.info._ZN18transformer_engine45_GLOBAL__N__233fe513_12_transpose_cu_974b958524transpose_general_kernelILm4ELm4E13__nv_fp8_e4m3EEvPKT1_PKfPS3_mm,"",@"SHT_CUDA_INFO"
	.sectionflags	@""
	.align	4


	//----- nvinfo : EIATTR_CUDA_API_VERSION
	.align		4
        /*0000*/ 	.byte	0x04, 0x37
        /*0002*/ 	.short	(.L_41 - .L_40)
.L_40:
        /*0004*/ 	.word	0x00000082


	//----- nvinfo : EIATTR_KPARAM_INFO
	.align		4
.L_41:
        /*0008*/ 	.byte	0x04, 0x17
        /*000a*/ 	.short	(.L_43 - .L_42)
.L_42:
        /*000c*/ 	.word	0x00000000
        /*0010*/ 	.short	0x0004
        /*0012*/ 	.short	0x0020
        /*0014*/ 	.byte	0x00, 0xf0, 0x21, 0x00


	//----- nvinfo : EIATTR_KPARAM_INFO
	.align		4
.L_43:
        /*0018*/ 	.byte	0x04, 0x17
        /*001a*/ 	.short	(.L_45 - .L_44)
.L_44:
        /*001c*/ 	.word	0x00000000
        /*0020*/ 	.short	0x0003
        /*0022*/ 	.short	0x0018
        /*0024*/ 	.byte	0x00, 0xf0, 0x21, 0x00


	//----- nvinfo : EIATTR_KPARAM_INFO
	.align		4
.L_45:
        /*0028*/ 	.byte	0x04, 0x17
        /*002a*/ 	.short	(.L_47 - .L_46)
.L_46:
        /*002c*/ 	.word	0x00000000
        /*0030*/ 	.short	0x0002
        /*0032*/ 	.short	0x0010
        /*0034*/ 	.byte	0x00, 0xf5, 0x21, 0x00


	//----- nvinfo : EIATTR_KPARAM_INFO
	.align		4
.L_47:
        /*0038*/ 	.byte	0x04, 0x17
        /*003a*/ 	.short	(.L_49 - .L_48)
.L_48:
        /*003c*/ 	.word	0x00000000
        /*0040*/ 	.short	0x0001
        /*0042*/ 	.short	0x0008
        /*0044*/ 	.byte	0x00, 0xf5, 0x21, 0x00


	//----- nvinfo : EIATTR_KPARAM_INFO
	.align		4
.L_49:
        /*0048*/ 	.byte	0x04, 0x17
        /*004a*/ 	.short	(.L_51 - .L_50)
.L_50:
        /*004c*/ 	.word	0x00000000
        /*0050*/ 	.short	0x0000
        /*0052*/ 	.short	0x0000
        /*0054*/ 	.byte	0x00, 0xf5, 0x21, 0x00


	//----- nvinfo : EIATTR_SPARSE_MMA_MASK
	.align		4
.L_51:
        /*0058*/ 	.byte	0x03, 0x50
        /*005a*/ 	.short	0x0000


	//----- nvinfo : EIATTR_MAXREG_COUNT
	.align		4
        /*005c*/ 	.byte	0x03, 0x1b
        /*005e*/ 	.short	0x00ff


	//----- nvinfo : EIATTR_NUM_BARRIERS
	.align		4
        /*0060*/ 	.byte	0x02, 0x4c
        /*0062*/ 	.byte	0x01
	.zero		1


	//----- nvinfo : EIATTR_MERCURY_ISA_VERSION
	.align		4
        /*0064*/ 	.byte	0x03, 0x5f
        /*0066*/ 	.short	0x0101


	//----- nvinfo : EIATTR_VRC_CTA_INIT_COUNT
	.align		4
        /*0068*/ 	.byte	0x02, 0x4a
	.zero		1
	.zero		1


	//----- nvinfo : EIATTR_EXIT_INSTR_OFFSETS
	.align		4
        /*006c*/ 	.byte	0x04, 0x1c
        /*006e*/ 	.short	(.L_53 - .L_52)


	//   ....[0]....
.L_52:
        /*0070*/ 	.word	0x00000090


	//   ....[1]....
        /*0074*/ 	.word	0x0000b8b0


	//----- nvinfo : EIATTR_MAX_THREADS
	.align		4
.L_53:
        /*0078*/ 	.byte	0x04, 0x05
        /*007a*/ 	.short	(.L_55 - .L_54)
.L_54:
        /*007c*/ 	.word	0x00000080
        /*0080*/ 	.word	0x00000001
        /*0084*/ 	.word	0x00000001


	//----- nvinfo : EIATTR_CRS_STACK_SIZE
	.align		4
.L_55:
        /*0088*/ 	.byte	0x04, 0x1e
        /*008a*/ 	.short	(.L_57 - .L_56)
.L_56:
        /*008c*/ 	.word	0x00000000


	//----- nvinfo : EIATTR_CBANK_PARAM_SIZE
	.align		4
.L_57:
        /*0090*/ 	.byte	0x03, 0x19
        /*0092*/ 	.short	0x0028


	//----- nvinfo : EIATTR_PARAM_CBANK
	.align		4
        /*0094*/ 	.byte	0x04, 0x0a
        /*0096*/ 	.short	(.L_59 - .L_58)
	.align		4
.L_58:
        /*0098*/ 	.word	index@(.nv.constant0._ZN18transformer_engine45_GLOBAL__N__233fe513_12_transpose_cu_974b958524transpose_general_kernelILm4ELm4E13__nv_fp8_e4m3EEvPKT1_PKfPS3_mm)
        /*009c*/ 	.short	0x0380
        /*009e*/ 	.short	0x0028


	//----- nvinfo : EIATTR_SW_WAR
	.align		4
.L_59:
        /*00a0*/ 	.byte	0x04, 0x36
        /*00a2*/ 	.short	(.L_61 - .L_60)
.L_60:
        /*00a4*/ 	.word	0x00000008
.L_61:


//--------------------- .nv.info._ZN18transformer_engine45_GLOBAL__N__233fe513_12_transpose_cu_974b958524transpose_general_kernelILm4ELm4E13__nv_fp8_e5m2EEvPKT1_PKfPS3_mm --------------------------
	.section	.nv.info._ZN18transformer_engine45_GLOBAL__N__233fe513_12_transpose_cu_974b958524transpose_general_kernelILm4ELm4E13__nv_fp8_e5m2EEvPKT1_PKfPS3_mm,"",@"SHT_CUDA_INFO"
	.sectionflags	@""
	.align	4


	//----- nvinfo : EIATTR_CUDA_API_VERSION
	.align		4
        /*0000*/ 	.byte	0x04, 0x37
        /*0002*/ 	.short	(.L_63 - .L_62)
.L_62:
        /*0004*/ 	.word	0x00000082


	//----- nvinfo : EIATTR_KPARAM_INFO
	.align		4
.L_63:
        /*0008*/ 	.byte	0x04, 0x17
        /*000a*/ 	.short	(.L_65 - .L_64)
.L_64:
        /*000c*/ 	.word	0x00000000
        /*0010*/ 	.short	0x0004
        /*0012*/ 	.short	0x0020
        /*0014*/ 	.byte	0x00, 0xf0, 0x21, 0x00


	//----- nvinfo : EIATTR_KPARAM_INFO
	.align		4
.L_65:
        /*0018*/ 	.byte	0x04, 0x17
        /*001a*/ 	.short	(.L_67 - .L_66)
.L_66:
        /*001c*/ 	.word	0x00000000
        /*0020*/ 	.short	0x0003
        /*0022*/ 	.short	0x0018
        /*0024*/ 	.byte	0x00, 0xf0, 0x21, 0x00


	//----- nvinfo : EIATTR_KPARAM_INFO
	.align		4
.L_67:
        /*0028*/ 	.byte	0x04, 0x17
        /*002a*/ 	.short	(.L_69 - .L_68)
.L_68:
        /*002c*/ 	.word	0x00000000
        /*0030*/ 	.short	0x0002
        /*0032*/ 	.short	0x0010
        /*0034*/ 	.byte	0x00, 0xf5, 0x21, 0x00


	//----- nvinfo : EIATTR_KPARAM_INFO
	.align		4
.L_69:
        /*0038*/ 	.byte	0x04, 0x17
        /*003a*/ 	.short	(.L_71 - .L_70)
.L_70:
        /*003c*/ 	.word	0x00000000
        /*0040*/ 	.short	0x0001
        /*0042*/ 	.short	0x0008
        /*0044*/ 	.byte	0x00, 0xf5, 0x21, 0x00


	//----- nvinfo : EIATTR_KPARAM_INFO
	.align		4
.L_71:
        /*0048*/ 	.byte	0x04, 0x17
        /*004a*/ 	.short	(.L_73 - .L_72)
.L_72:
        /*004c*/ 	.word	0x00000000
        /*0050*/ 	.short	0x0000
        /*0052*/ 	.short	0x0000
        /*0054*/ 	.byte	0x00, 0xf5, 0x21, 0x00


	//----- nvinfo : EIATTR_SPARSE_MMA_MASK
	.align		4
.L_73:
        /*0058*/ 	.byte	0x03, 0x50
        /*005a*/ 	.short	0x0000


	//----- nvinfo : EIATTR_MAXREG_COUNT
	.align		4
        /*005c*/ 	.byte	0x03, 0x1b
        /*005e*/ 	.short	0x00ff


	//----- nvinfo : EIATTR_NUM_BARRIERS
	.align		4
        /*0060*/ 	.byte	0x02, 0x4c
        /*0062*/ 	.byte	0x01
	.zero		1


	//----- nvinfo : EIATTR_MERCURY_ISA_VERSION
	.align		4
        /*0064*/ 	.byte	0x03, 0x5f
        /*0066*/ 	.short	0x0101


	//----- nvinfo : EIATTR_VRC_CTA_INIT_COUNT
	.align		4
        /*0068*/ 	.byte	0x02, 0x4a
	.zero		1
	.zero		1


	//----- nvinfo : EIATTR_EXIT_INSTR_OFFSETS
	.align		4
        /*006c*/ 	.byte	0x04, 0x1c
        /*006e*/ 	.short	(.L_75 - .L_74)


	//   ....[0]....
.L_74:
        /*0070*/ 	.word	0x00000090


	//   ....[1]....
        /*0074*/ 	.word	0x0000b8b0


	//----- nvinfo : EIATTR_MAX_THREADS
	.align		4
.L_75:
        /*0078*/ 	.byte	0x04, 0x05
        /*007a*/ 	.short	(.L_77 - .L_76)
.L_76:
        /*007c*/ 	.word	0x00000080
        /*0080*/ 	.word	0x00000001
        /*0084*/ 	.word	0x00000001


	//----- nvinfo : EIATTR_CRS_STACK_SIZE
	.align		4
.L_77:
        /*0088*/ 	.byte	0x04, 0x1e
        /*008a*/ 	.short	(.L_79 - .L_78)
.L_78:
        /*008c*/ 	.word	0x00000000


	//----- nvinfo : EIATTR_CBANK_PARAM_SIZE
	.align		4
.L_79:
        /*0090*/ 	.byte	0x03, 0x19
        /*0092*/ 	.short	0x0028


	//----- nvinfo : EIATTR_PARAM_CBANK
	.align		4
        /*0094*/ 	.byte	0x04, 0x0a
        /*0096*/ 	.short	(.L_81 - .L_80)
	.align		4
.L_80:
        /*0098*/ 	.word	index@(.nv.constant0._ZN18transformer_engine45_GLOBAL__N__233fe513_12_transpose_cu_974b958524transpose_general_kernelILm4ELm4E13__nv_fp8_e5m2EEvPKT1_PKfPS3_mm)
        /*009c*/ 	.short	0x0380
        /*009e*/ 	.short	0x0028


	//----- nvinfo : EIATTR_SW_WAR
	.align		4
.L_81:
        /*00a0*/ 	.byte	0x04, 0x36
        /*00a2*/ 	.short	(.L_83 - .L_82)
.L_82:
        /*00a4*/ 	.word	0x00000008
.L_83:


//--------------------- .nv.info._ZN18transformer_engine45_GLOBAL__N__233fe513_12_transpose_cu_974b958524transpose_general_kernelILm4ELm4E13__nv_bfloat16EEvPKT1_PKfPS3_mm --------------------------
	.section	.nv.info._ZN18transformer_engine45_GLOBAL__N__233fe513_12_transpose_cu_974b958524transpose_general_kernelILm4ELm4E13__nv_bfloat16EEvPKT1_PKfPS3_mm,"",@"SHT_CUDA_INFO"
	.sectionflags	@""
	.align	4


	//----- nvinfo : EIATTR_CUDA_API_VERSION
	.align		4
        /*0000*/ 	.byte	0x04, 0x37
        /*0002*/ 	.short	(.L_85 - .L_84)
.L_84:
        /*0004*/ 	.word	0x00000082


	//----- nvinfo : EIATTR_KPARAM_INFO
	.align		4
.L_85:
        /*0008*/ 	.byte	0x04, 0x17
        /*000a*/ 	.short	(.L_87 - .L_86)
.L_86:
        /*000c*/ 	.word	0x00000000
        /*0010*/ 	.short	0x0004
        /*0012*/ 	.short	0x0020
        /*0014*/ 	.byte	0x00, 0xf0, 0x21, 0x00


	//----- nvinfo : EIATTR_KPARAM_INFO
	.align		4
.L_87:
        /*0018*/ 	.byte	0x04, 0x17
        /*001a*/ 	.short	(.L_89 - .L_88)
.L_88:
        /*001c*/ 	.word	0x00000000
        /*0020*/ 	.short	0x0003
        /*0022*/ 	.short	0x0018
        /*0024*/ 	.byte	0x00, 0xf0, 0x21, 0x00


	//----- nvinfo : EIATTR_KPARAM_INFO
	.align		4
.L_89:
        /*0028*/ 	.byte	0x04, 0x17
        /*002a*/ 	.short	(.L_91 - .L_90)
.L_90:
        /*002c*/ 	.word	0x00000000
        /*0030*/ 	.short	0x0002
        /*0032*/ 	.short	0x0010
        /*0034*/ 	.byte	0x00, 0xf5, 0x21, 0x00


	//----- nvinfo : EIATTR_KPARAM_INFO
	.align		4
.L_91:
        /*0038*/ 	.byte	0x04, 0x17
        /*003a*/ 	.short	(.L_93 - .L_92)
.L_92:
        /*003c*/ 	.word	0x00000000
        /*0040*/ 	.short	0x0001
        /*0042*/ 	.short	0x0008
        /*0044*/ 	.byte	0x00, 0xf5, 0x21, 0x00


	//----- nvinfo : EIATTR_KPARAM_INFO
	.align		4
.L_93:
        /*0048*/ 	.byte	0x04, 0x17
        /*004a*/ 	.short	(.L_95 - .L_94)
.L_94:
        /*004c*/ 	.word	0x00000000
        /*0050*/ 	.short	0x0000
        /*0052*/ 	.short	0x0000
        /*0054*/ 	.byte	0x00, 0xf5, 0x21, 0x00


	//----- nvinfo : EIATTR_SPARSE_MMA_MASK
	.align		4
.L_95:
        /*0058*/ 	.byte	0x03, 0x50
        /*005a*/ 	.short	0x0000


	//----- nvinfo : EIATTR_MAXREG_COUNT
	.align		4
        /*005c*/ 	.byte	0x03, 0x1b
        /*005e*/ 	.short	0x00ff


	//----- nvinfo : EIATTR_NUM_BARRIERS
	.align		4
        /*0060*/ 	.byte	0x02, 0x4c
        /*0062*/ 	.byte	0x01
	.zero		1


	//----- nvinfo : EIATTR_MERCURY_ISA_VERSION
	.align		4
        /*0064*/ 	.byte	0x03, 0x5f
        /*0066*/ 	.short	0x0101


	//----- nvinfo : EIATTR_VRC_CTA_INIT_COUNT
	.align		4
        /*0068*/ 	.byte	0x02, 0x4a
	.zero		1
	.zero		1


	//----- nvinfo : EIATTR_EXIT_INSTR_OFFSETS
	.align		4
        /*006c*/ 	.byte	0x04, 0x1c
        /*006e*/ 	.short	(.L_97 - .L_96)


	//   ....[0]....
.L_96:
        /*0070*/ 	.word	0x00000090


	//   ....[1]....
        /*0074*/ 	.word	0x00003e00


	//----- nvinfo : EIATTR_MAX_THREADS
	.align		4
.L_97:
        /*0078*/ 	.byte	0x04, 0x05
        /*007a*/ 	.short	(.L_99 - .L_98)
.L_98:
        /*007c*/ 	.word	0x00000080
        /*0080*/ 	.word	0x00000001
        /*0084*/ 	.word	0x00000001


	//----- nvinfo : EIATTR_CRS_STACK_SIZE
	.align		4
.L_99:
        /*0088*/ 	.byte	0x04, 0x1e
        /*008a*/ 	.short	(.L_101 - .L_100)
.L_100:
        /*008c*/ 	.word	0x00000000


	//----- nvinfo : EIATTR_CBANK_PARAM_SIZE
	.align		4
.L_101:
        /*0090*/ 	.byte	0x03, 0x19
        /*0092*/ 	.short	0x0028


	//----- nvinfo : EIATTR_PARAM_CBANK
	.align		4
        /*0094*/ 	.byte	0x04, 0x0a
        /*0096*/ 	.short	(.L_103 - .L_102)
	.align		4
.L_102:
        /*0098*/ 	.word	index@(.nv.constant0._ZN18transformer_engine45_GLOBAL__N__233fe513_12_transpose_cu_974b958524transpose_general_kernelILm4ELm4E13__nv_bfloat16EEvPKT1_PKfPS3_mm)
        /*009c*/ 	.short	0x0380
        /*009e*/ 	.short	0x0028


	//----- nvinfo : EIATTR_SW_WAR
	.align		4
.L_103:
        /*00a0*/ 	.byte	0x04, 0x36
        /*00a2*/ 	.short	(.L_105 - .L_104)
.L_104:
        /*00a4*/ 	.word	0x00000008
.L_105:


//--------------------- .nv.info._ZN18transformer_engine45_GLOBAL__N__233fe513_12_transpose_cu_974b958524transpose_general_kernelILm4ELm4E6__halfEEvPKT1_PKfPS3_mm --------------------------
	.section	.nv.info._ZN18transformer_engine45_GLOBAL__N__233fe513_12_transpose_cu_974b958524transpose_general_kernelILm4ELm4E6__halfEEvPKT1_PKfPS3_mm,"",@"SHT_CUDA_INFO"
	.sectionflags	@""
	.align	4


	//----- nvinfo : EIATTR_CUDA_API_VERSION
	.align		4
        /*0000*/ 	.byte	0x04, 0x37
        /*0002*/ 	.short	(.L_107 - .L_106)
.L_106:
        /*0004*/ 	.word	0x00000082


	//----- nvinfo : EIATTR_KPARAM_INFO
	.align		4
.L_107:
        /*0008*/ 	.byte	0x04, 0x17
        /*000a*/ 	.short	(.L_109 - .L_108)
.L_108:
        /*000c*/ 	.word	0x00000000
        /*0010*/ 	.short	0x0004
        /*0012*/ 	.short	0x0020
        /*0014*/ 	.byte	0x00, 0xf0, 0x21, 0x00


	//----- nvinfo : EIATTR_KPARAM_INFO
	.align		4
.L_109:
        /*0018*/ 	.byte	0x04, 0x17
        /*001a*/ 	.short	(.L_111 - .L_110)
.L_110:
        /*001c*/ 	.word	0x00000000
        /*0020*/ 	.short	0x0003
        /*0022*/ 	.short	0x0018
        /*0024*/ 	.byte	0x00, 0xf0, 0x21, 0x00


	//----- nvinfo : EIATTR_KPARAM_INFO
	.align		4
.L_111:
        /*0028*/ 	.byte	0x04, 0x17
        /*002a*/ 	.short	(.L_113 - .L_112)
.L_112:
        /*002c*/ 	.word	0x00000000
        /*0030*/ 	.short	0x0002
        /*0032*/ 	.short	0x0010
        /*0034*/ 	.byte	0x00, 0xf5, 0x21, 0x00


	//----- nvinfo : EIATTR_KPARAM_INFO
	.align		4
.L_113:
        /*0038*/ 	.byte	0x04, 0x17
        /*003a*/ 	.short	(.L_115 - .L_114)
.L_114:
        /*003c*/ 	.word	0x00000000
        /*0040*/ 	.short	0x0001
        /*0042*/ 	.short	0x0008
        /*0044*/ 	.byte	0x00, 0xf5, 0x21, 0x00


	//----- nvinfo : EIATTR_KPARAM_INFO
	.align		4
.L_115:
        /*0048*/ 	.byte	0x04, 0x17
        /*004a*/ 	.short	(.L_117 - .L_116)
.L_116:
        /*004c*/ 	.word	0x00000000
        /*0050*/ 	.short	0x0000
        /*0052*/ 	.short	0x0000
        /*0054*/ 	.byte	0x00, 0xf5, 0x21, 0x00


	//----- nvinfo : EIATTR_SPARSE_MMA_MASK
	.align		4
.L_117:
        /*0058*/ 	.byte	0x03, 0x50
        /*005a*/ 	.short	0x0000


	//----- nvinfo : EIATTR_MAXREG_COUNT
	.align		4
        /*005c*/ 	.byte	0x03, 0x1b
        /*005e*/ 	.short	0x00ff


	//----- nvinfo : EIATTR_NUM_BARRIERS
	.align		4
        /*0060*/ 	.byte	0x02, 0x4c
        /*0062*/ 	.byte	0x01
	.zero		1


	//----- nvinfo : EIATTR_MERCURY_ISA_VERSION
	.align		4
        /*0064*/ 	.byte	0x03, 0x5f
        /*0066*/ 	.short	0x0101


	//----- nvinfo : EIATTR_VRC_CTA_INIT_COUNT
	.align		4
        /*0068*/ 	.byte	0x02, 0x4a
	.zero		1
	.zero		1


	//----- nvinfo : EIATTR_EXIT_INSTR_OFFSETS
	.align		4
        /*006c*/ 	.byte	0x04, 0x1c
        /*006e*/ 	.short	(.L_119 - .L_118)


	//   ....[0]....
.L_118:
        /*0070*/ 	.word	0x00000090


	//   ....[1]....
        /*0074*/ 	.word	0x00003e00


	//----- nvinfo : EIATTR_MAX_THREADS
	.align		4
.L_119:
        /*0078*/ 	.byte	0x04, 0x05
        /*007a*/ 	.short	(.L_121 - .L_120)
.L_120:
        /*007c*/ 	.word	0x00000080
        /*0080*/ 	.word	0x00000001
        /*0084*/ 	.word	0x00000001


	//----- nvinfo : EIATTR_CRS_STACK_SIZE
	.align		4
.L_121:
        /*0088*/ 	.byte	0x04, 0x1e
        /*008a*/ 	.short	(.L_123 - .L_122)
.L_122:
        /*008c*/ 	.word	0x00000000


	//----- nvinfo : EIATTR_CBANK_PARAM_SIZE
	.align		4
.L_123:
        /*0090*/ 	.byte	0x03, 0x19
        /*0092*/ 	.short	0x0028


	//----- nvinfo : EIATTR_PARAM_CBANK
	.align		4
        /*0094*/ 	.byte	0x04, 0x0a
        /*0096*/ 	.short	(.L_125 - .L_124)
	.align		4
.L_124:
        /*0098*/ 	.word	index@(.nv.constant0._ZN18transformer_engine45_GLOBAL__N__233fe513_12_transpose_cu_974b958524transpose_general_kernelILm4ELm4E6__halfEEvPKT1_PKfPS3_mm)
        /*009c*/ 	.short	0x0380
        /*009e*/ 	.short	0x0028


	//----- nvinfo : EIATTR_SW_WAR
	.align		4
.L_125:
        /*00a0*/ 	.byte	0x04, 0x36
        /*00a2*/ 	.short	(.L_127 - .L_126)
.L_126:
        /*00a4*/ 	.word	0x00000008
.L_127:


//--------------------- .nv.info._ZN18transformer_engine45_GLOBAL__N__233fe513_12_transpose_cu_974b958524transpose_general_kernelILm4ELm4EfEEvPKT1_PKfPS2_mm --------------------------
	.section	.nv.info._ZN18transformer_engine45_GLOBAL__N__233fe513_12_transpose_cu_974b958524transpose_general_kernelILm4ELm4EfEEvPKT1_PKfPS2_mm,"",@"SHT_CUDA_INFO"
	.sectionflags	@""
	.align	4


	//----- nvinfo : EIATTR_CUDA_API_VERSION
	.align		4
        /*0000*/ 	.byte	0x04, 0x37
        /*0002*/ 	.short	(.L_129 - .L_128)
.L_128:
        /*0004*/ 	.word	0x00000082


	//----- nvinfo : EIATTR_KPARAM_INFO
	.align		4
.L_129:
        /*0008*/ 	.byte	0x04, 0x17
        /*000a*/ 	.short	(.L_131 - .L_130)
.L_130:
        /*000c*/ 	.word	0x00000000
        /*0010*/ 	.short	0x0004
        /*0012*/ 	.short	0x0020
        /*0014*/ 	.byte	0x00, 0xf0, 0x21, 0x00


	//----- nvinfo : EIATTR_KPARAM_INFO
	.align		4
.L_131:
        /*0018*/ 	.byte	0x04, 0x17
        /*001a*/ 	.short	(.L_133 - .L_132)
.L_132:
        /*001c*/ 	.word	0x00000000
        /*0020*/ 	.short	0x0003
        /*0022*/ 	.short	0x0018
        /*0024*/ 	.byte	0x00, 0xf0, 0x21, 0x00


	//----- nvinfo : EIATTR_KPARAM_INFO
	.align		4
.L_133:
        /*0028*/ 	.byte	0x04, 0x17
        /*002a*/ 	.short	(.L_135 - .L_134)
.L_134:
        /*002c*/ 	.word	0x00000000
        /*0030*/ 	.short	0x0002
        /*0032*/ 	.short	0x0010
        /*0034*/ 	.byte	0x00, 0xf5, 0x21, 0x00


	//----- nvinfo : EIATTR_KPARAM_INFO
	.align		4
.L_135:
        /*0038*/ 	.byte	0x04, 0x17
        /*003a*/ 	.short	(.L_137 - .L_136)
.L_136:
        /*003c*/ 	.word	0x00000000
        /*0040*/ 	.short	0x0001
        /*0042*/ 	.short	0x0008
        /*0044*/ 	.byte	0x00, 0xf5, 0x21, 0x00


	//----- nvinfo : EIATTR_KPARAM_INFO
	.align		4
.L_137:
        /*0048*/ 	.byte	0x04, 0x17
        /*004a*/ 	.short	(.L_139 - .L_138)
.L_138:
        /*004c*/ 	.word	0x00000000
        /*0050*/ 	.short	0x0000
        /*0052*/ 	.short	0x0000
        /*0054*/ 	.byte	0x00, 0xf5, 0x21, 0x00


	//----- nvinfo : EIATTR_SPARSE_MMA_MASK
	.align		4
.L_139:
        /*0058*/ 	.byte	0x03, 0x50
        /*005a*/ 	.short	0x0000


	//----- nvinfo : EIATTR_MAXREG_COUNT
	.align		4
        /*005c*/ 	.byte	0x03, 0x1b
        /*005e*/ 	.short	0x00ff


	//----- nvinfo : EIATTR_NUM_BARRIERS
	.align		4
        /*0060*/ 	.byte	0x02, 0x4c
        /*0062*/ 	.byte	0x01
	.zero		1


	//----- nvinfo : EIATTR_MERCURY_ISA_VERSION
	.align		4
        /*0064*/ 	.byte	0x03, 0x5f
        /*0066*/ 	.short	0x0101


	//----- nvinfo : EIATTR_VRC_CTA_INIT_COUNT
	.align		4
        /*0068*/ 	.byte	0x02, 0x4a
	.zero		1
	.zero		1


	//----- nvinfo : EIATTR_EXIT_INSTR_OFFSETS
	.align		4
        /*006c*/ 	.byte	0x04, 0x1c
        /*006e*/ 	.short	(.L_141 - .L_140)


	//   ....[0]....
.L_140:
        /*0070*/ 	.word	0x00000090


	//   ....[1]....
        /*0074*/ 	.word	0x00001540


	//----- nvinfo : EIATTR_MAX_THREADS
	.align		4
.L_141:
        /*0078*/ 	.byte	0x04, 0x05
        /*007a*/ 	.short	(.L_143 - .L_142)
.L_142:
        /*007c*/ 	.word	0x00000080
        /*0080*/ 	.word	0x00000001
        /*0084*/ 	.word	0x00000001


	//----- nvinfo : EIATTR_CRS_STACK_SIZE
	.align		4
.L_143:
        /*0088*/ 	.byte	0x04, 0x1e
        /*008a*/ 	.short	(.L_145 - .L_144)
.L_144:
        /*008c*/ 	.word	0x00000000


	//----- nvinfo : EIATTR_CBANK_PARAM_SIZE
	.align		4
.L_145:
        /*0090*/ 	.byte	0x03, 0x19
        /*0092*/ 	.short	0x0028


	//----- nvinfo : EIATTR_PARAM_CBANK
	.align		4
        /*0094*/ 	.byte	0x04, 0x0a
        /*0096*/ 	.short	(.L_147 - .L_146)
	.align		4
.L_146:
        /*0098*/ 	.word	index@(.nv.constant0._ZN18transformer_engine45_GLOBAL__N__233fe513_12_transpose_cu_974b958524transpose_general_kernelILm4ELm4EfEEvPKT1_PKfPS2_mm)
        /*009c*/ 	.short	0x0380
        /*009e*/ 	.short	0x0028


	//----- nvinfo : EIATTR_SW_WAR
	.align		4
.L_147:
        /*00a0*/ 	.byte	0x04, 0x36
        /*00a2*/ 	.short	(.L_149 - .L_148)
.L_148:
        /*00a4*/ 	.word	0x00000008
.L_149:


//--------------------- .nv.callgraph             --------------------------
	.section	.nv.callgraph,"",@"SHT_CUDA_CALLGRAPH"
	.align	4
	.sectionentsize	8
	.align		4
        /*0000*/ 	.word	0x00000000
	.align		4
        /*0004*/ 	.word	0xffffffff
	.align		4
        /*0008*/ 	.word	0x00000000
	.align		4
        /*000c*/ 	.word	0xfffffffe
	.align		4
        /*0010*/ 	.word	0x00000000
	.align		4
        /*0014*/ 	.word	0xfffffffd
	.align		4
        /*0018*/ 	.word	0x00000000
	.align		4
        /*001c*/ 	.word	0xfffffffc


//--------------------- .text._ZN18transformer_engine45_GLOBAL__N__233fe513_12_transpose_cu_974b958524transpose_general_kernelILm4ELm4E13__nv_fp8_e4m3EEvPKT1_PKfPS3_mm --------------------------
	.section	.text._ZN18transformer_engine45_GLOBAL__N__233fe513_12_transpose_cu_974b958524transpose_general_kernelILm4ELm4E13__nv_fp8_e4m3EEvPKT1_PKfPS3_mm,"ax",@progbits
	.align	128
.text._ZN18transformer_engine45_GLOBAL__N__233fe513_12_transpose_cu_974b958524transpose_general_kernelILm4ELm4E13__nv_fp8_e4m3EEvPKT1_PKfPS3_mm:
        .type           _ZN18transformer_engine45_GLOBAL__N__233fe513_12_transpose_cu_974b958524transpose_general_kernelILm4ELm4E13__nv_fp8_e4m3EEvPKT1_PKfPS3_mm,@function
        .size           _ZN18transformer_engine45_GLOBAL__N__233fe513_12_transpose_cu_974b958524transpose_general_kernelILm4ELm4E13__nv_fp8_e4m3EEvPKT1_PKfPS3_mm,(.L_x_420 - _ZN18transformer_engine45_GLOBAL__N__233fe513_12_transpose_cu_974b958524transpose_general_kernelILm4ELm4E13__nv_fp8_e4m3EEvPKT1_PKfPS3_mm)
        .other          _ZN18transformer_engine45_GLOBAL__N__233fe513_12_transpose_cu_974b958524transpose_general_kernelILm4ELm4E13__nv_fp8_e4m3EEvPKT1_PKfPS3_mm,@"STO_CUDA_ENTRY STV_DEFAULT"
_ZN18transformer_engine45_GLOBAL__N__233fe513_12_transpose_cu_974b958524transpose_general_kernelILm4ELm4E13__nv_fp8_e4m3EEvPKT1_PKfPS3_mm:
[----:B------:R-:W-:Y:S01]  /*0000*/  LDC R1, c[0x0][0x37c] ;  /* 0x0000df00ff017b82 */ /* 0x000fe20000000800 */
[----:B------:R-:W0:Y:S01]  /*0010*/  LDCU.64 UR4, c[0x0][0x388] ;  /* 0x00007100ff0477ac */ /* 0x000e220008000a00 */
[----:B------:R-:W1:Y:S01]  /*0020*/  LDCU.64 UR14, c[0x0][0x358] ;  /* 0x00006b00ff0e77ac */ /* 0x000e620008000a00 */
[----:B0-----:R-:W-:-:S04]  /*0030*/  UISETP.NE.U32.AND UP0, UPT, UR4, URZ, UPT ;  /* 0x000000ff0400728c */ /* 0x001fc8000bf05070 */
[----:B------:R-:W-:-:S09]  /*0040*/  UISETP.NE.AND.EX UP0, UPT, UR5, URZ, UPT, UP0 ;  /* 0x000000ff0500728c */ /* 0x000fd2000bf05300 */
[----:B-1----:R-:W-:Y:S05]  /*0050*/  BRA.U !UP0, `(.L_x_0) ;  /* 0x0000000108107547 */ /* 0x002fea000b800000 */
[----:B------:R-:W0:Y:S02]  /*0060*/  LDC.64 R2, c[0x0][0x388] ;  /* 0x0000e200ff027b82 */ /* 0x000e240000000a00 */
[----:B0-----:R-:W2:Y:S02]  /*0070*/  LDG.E R2, desc[UR14][R2.64] ;  /* 0x0000000e02027981 */ /* 0x001ea4000c1e1900 */
[----:B--2---:R-:W-:-:S13]  /*0080*/  FSETP.NEU.AND P0, PT, R2, 1, PT ;  /* 0x3f8000000200780b */ /* 0x004fda0003f0d000 */
[----:B------:R-:W-:Y:S05]  /*0090*/  @!P0 EXIT ;  /* 0x000000000000894d */ /* 0x000fea0003800000 */
.L_x_0:
[----:B------:R-:W0:Y:S01]  /*00a0*/  LDCU.64 UR4, c[0x0][0x3a0] ;  /* 0x00007400ff0477ac */ /* 0x000e220008000a00 */
[----:B------:R-:W1:Y:S01]  /*00b0*/  S2R R0, SR_TID.X ;  /* 0x0000000000007919 */ /* 0x000e620000002100 */
[----:B------:R-:W2:Y:S01]  /*00c0*/  S2UR UR7, SR_CTAID.X ;  /* 0x00000000000779c3 */ /* 0x000ea20000002500 */
[----:B0-----:R-:W-:-:S04]  /*00d0*/  UIADD3 UR6, UP0, UPT, UR4, 0x7f, URZ ;  /* 0x0000007f04067890 */ /* 0x001fc8000ff1e0ff */
[----:B------:R-:W-:-:S04]  /*00e0*/  UIADD3.X UR4, UPT, UPT, URZ, UR5, URZ, UP0, !UPT ;  /* 0x00000005ff047290 */ /* 0x000fc800087fe4ff */
[----:B------:R-:W-:Y:S02]  /*00f0*/  USHF.R.U32.HI UR9, URZ, 0x7, UR4 ;  /* 0x00000007ff097899 */ /* 0x000fe40008011604 */
[----:B------:R-:W-:Y:S02]  /*0100*/  USHF.R.U64 UR6, UR6, 0x7, UR4 ;  /* 0x0000000706067899 */ /* 0x000fe40008001204 */
[----:B------:R-:W-:Y:S01]  /*0110*/  ULOP3.LUT UP0, URZ, UR9, 0x1ffffff, URZ, 0xc0, !UPT ;  /* 0x01ffffff09ff7892 */ /* 0x000fe2000f80c0ff */
[C---:B-1----:R-:W-:Y:S02]  /*0120*/  LOP3.LUT R44, R0.reuse, 0x1f, RZ, 0xc0, !PT ;  /* 0x0000001f002c7812 */ /* 0x042fe400078ec0ff */
[----:B------:R-:W-:-:S06]  /*0130*/  SHF.R.U64 R37, R0, 0x5, RZ ;  /* 0x0000000500257819 */ /* 0x000fcc00000012ff */
[----:B--2---:R-:W-:Y:S05]  /*0140*/  BRA.U UP0, `(.L_x_1) ;  /* 0x0000000100647547 */ /* 0x004fea000b800000 */
[----:B------:R-:W0:Y:S01]  /*0150*/  I2F.U32.RP R0, UR6 ;  /* 0x0000000600007d06 */ /* 0x000e220008209000 */
[----:B------:R-:W-:Y:S01]  /*0160*/  UMOV UR4, URZ ;  /* 0x000000ff00047c82 */ /* 0x000fe20008000000 */
[----:B------:R-:W-:-:S06]  /*0170*/  UISETP.NE.U32.AND UP2, UPT, UR6, URZ, UPT ;  /* 0x000000ff0600728c */ /* 0x000fcc000bf45070 */
[----:B0-----:R-:W0:Y:S02]  /*0180*/  MUFU.RCP R0, R0 ;  /* 0x0000000000007308 */ /* 0x001e240000001000 */
[----:B0-----:R-:W-:-:S06]  /*0190*/  VIADD R2, R0, 0xffffffe ;  /* 0x0ffffffe00027836 */ /* 0x001fcc0000000000 */
[----:B------:R-:W0:Y:S02]  /*01a0*/  F2I.FTZ.U32.TRUNC.NTZ R2, R2 ;  /* 0x0000000200027305 */ /* 0x000e24000021f000 */
[----:B0-----:R-:W-:-:S13]  /*01b0*/  R2UR UR5, R2 ;  /* 0x00000000020572ca */ /* 0x001fda00000e0000 */
[----:B------:R-:W-:-:S04]  /*01c0*/  UIADD3 UR8, UPT, UPT, URZ, -UR5, URZ ;  /* 0x80000005ff087290 */ /* 0x000fc8000fffe0ff */
[----:B------:R-:W-:-:S04]  /*01d0*/  UIMAD UR8, UR8, UR6, URZ ;  /* 0x00000006080872a4 */ /* 0x000fc8000f8e02ff */
[----:B------:R-:W-:-:S04]  /*01e0*/  UIMAD.WIDE.U32 UR4, UR5, UR8, UR4 ;  /* 0x00000008050472a5 */ /* 0x000fc8000f8e0004 */
[----:B------:R-:W-:-:S07]  /*01f0*/  UIMAD.WIDE.U32 UR4, UR5, UR7, URZ ;  /* 0x00000007050472a5 */ /* 0x000fce000f8e00ff */
[----:B------:R-:W-:Y:S02]  /*0200*/  UMOV UR4, UR5 ;  /* 0x0000000500047c82 */ /* 0x000fe40008000000 */
[----:B------:R-:W-:-:S04]  /*0210*/  UIADD3 UR5, UPT, UPT, -UR4, URZ, URZ ;  /* 0x000000ff04057290 */ /* 0x000fc8000fffe1ff */
[----:B------:R-:W-:-:S04]  /*0220*/  UIMAD UR5, UR6, UR5, UR7 ;  /* 0x00000005060572a4 */ /* 0x000fc8000f8e0207 */
[----:B------:R-:W-:-:S11]  /*0230*/  UISETP.GE.U32.AND UP0, UPT, UR5, UR6, UPT ;  /* 0x000000060500728c */ /* 0x000fd6000bf06070 */
[----:B------:R-:W-:Y:S02]  /*0240*/  @UP0 UIADD3 UR5, UPT, UPT, UR5, -UR6, URZ ;  /* 0x8000000605050290 */ /* 0x000fe4000fffe0ff */
[----:B------:R-:W-:Y:S02]  /*0250*/  @UP0 UIADD3 UR4, UPT, UPT, UR4, 0x1, URZ ;  /* 0x0000000104040890 */ /* 0x000fe4000fffe0ff */
[----:B------:R-:W-:-:S11]  /*0260*/  UISETP.GE.U32.AND UP1, UPT, UR5, UR6, UPT ;  /* 0x000000060500728c */ /* 0x000fd6000bf26070 */
[----:B------:R-:W-:Y:S02]  /*0270*/  @UP1 UIADD3 UR4, UPT, UPT, UR4, 0x1, URZ ;  /* 0x0000000104041890 */ /* 0x000fe4000fffe0ff */
[----:B------:R-:W-:-:S04]  /*0280*/  @!UP2 ULOP3.LUT UR4, URZ, UR6, URZ, 0x33, !UPT ;  /* 0x00000006ff04a292 */ /* 0x000fc8000f8e33ff */
[----:B------:R-:W-:-:S04]  /*0290*/  UIADD3 UR5, UPT, UPT, -UR4, URZ, URZ ;  /* 0x000000ff04057290 */ /* 0x000fc8000fffe1ff */
[----:B------:R-:W-:-:S03]  /*02a0*/  UIMAD UR7, UR6, UR5, UR7 ;  /* 0x00000005060772a4 */ /* 0x000fc6000f8e0207 */
[----:B------:R-:W-:Y:S01]  /*02b0*/  UMOV UR6, URZ ;  /* 0x000000ff00067c82 */ /* 0x000fe20008000000 */
[----:B------:R-:W-:Y:S01]  /*02c0*/  UMOV UR5, URZ ;  /* 0x000000ff00057c82 */ /* 0x000fe20008000000 */
[----:B------:R-:W-:Y:S07]  /*02d0*/  BRA `(.L_x_2) ;  /* 0x0000000000347947 */ /* 0x000fee0003800000 */
.L_x_1:
[----:B------:R-:W-:-:S07]  /*02e0*/  MOV R4, 0x300 ;  /* 0x0000030000047802 */ /* 0x000fce0000000f00 */
[----:B------:R-:W-:Y:S05]  /*02f0*/  CALL.REL.NOINC `($__internal_0_$__cuda_sm20_div_u64) ;  /* 0x000000b400707944 */ /* 0x000fea0003c00000 */
[----:B------:R-:W-:Y:S01]  /*0300*/  UIADD3 UR12, UP0, UPT, URZ, -UR8, URZ ;  /* 0x80000008ff0c7290 */ /* 0x000fe2000ff1e0ff */
[----:B------:R-:W-:Y:S01]  /*0310*/  UMOV UR4, UR7 ;  /* 0x0000000700047c82 */ /* 0x000fe20008000000 */
[----:B------:R-:W-:Y:S02]  /*0320*/  UMOV UR5, URZ ;  /* 0x000000ff00057c82 */ /* 0x000fe40008000000 */
[----:B------:R-:W-:Y:S02]  /*0330*/  UIADD3.X UR11, UPT, UPT, URZ, ~UR10, URZ, UP0, !UPT ;  /* 0x8000000aff0b7290 */ /* 0x000fe400087fe4ff */
[----:B------:R-:W-:Y:S02]  /*0340*/  UIMAD.WIDE.U32 UR4, UR6, UR12, UR4 ;  /* 0x0000000c060472a5 */ /* 0x000fe4000f8e0004 */
[----:B------:R-:W-:-:S04]  /*0350*/  UIMAD UR11, UR11, UR6, URZ ;  /* 0x000000060b0b72a4 */ /* 0x000fc8000f8e02ff */
[----:B------:R-:W-:Y:S01]  /*0360*/  UIMAD UR11, UR9, UR12, UR11 ;  /* 0x0000000c090b72a4 */ /* 0x000fe2000f8e020b */
[----:B------:R-:W-:Y:S01]  /*0370*/  UMOV UR7, UR4 ;  /* 0x0000000400077c82 */ /* 0x000fe20008000000 */
[----:B------:R-:W-:Y:S02]  /*0380*/  UMOV UR4, UR8 ;  /* 0x0000000800047c82 */ /* 0x000fe40008000000 */
[----:B------:R-:W-:-:S03]  /*0390*/  UIADD3 UR6, UPT, UPT, UR5, UR11, URZ ;  /* 0x0000000b05067290 */ /* 0x000fc6000fffe0ff */
[----:B------:R-:W-:-:S09]  /*03a0*/  UMOV UR5, UR10 ;  /* 0x0000000a00057c82 */ /* 0x000fd20008000000 */
.L_x_2:
[----:B------:R-:W0:Y:S01]  /*03b0*/  LDCU.64 UR8, c[0x0][0x3a0] ;  /* 0x00007400ff0877ac */ /* 0x000e220008000a00 */
[C---:B------:R-:W-:Y:S01]  /*03c0*/  SHF.L.U64.HI R38, R37.reuse, 0x2, RZ ;  /* 0x0000000225267819 */ /* 0x040fe200000102ff */
[----:B------:R-:W-:Y:S01]  /*03d0*/  IMAD.SHL.U32 R37, R37, 0x4, RZ ;  /* 0x0000000425257824 */ /* 0x000fe200078e00ff */
[C---:B------:R-:W-:Y:S01]  /*03e0*/  SHF.L.U64.HI R0, R44.reuse, 0x2, RZ ;  /* 0x000000022c007819 */ /* 0x040fe200000102ff */
[----:B------:R-:W-:Y:S01]  /*03f0*/  USHF.L.U64.HI UR6, UR7, 0x7, UR6 ;  /* 0x0000000707067899 */ /* 0x000fe20008010206 */
[----:B------:R-:W-:Y:S01]  /*0400*/  F2FP.SATFINITE.E4M3.F32.PACK_AB_MERGE_C R3, RZ, RZ, RZ ;  /* 0x000000ffff03723e */ /* 0x000fe200048070ff */
[----:B------:R-:W-:Y:S01]  /*0410*/  USHF.L.U32 UR7, UR7, 0x7, URZ ;  /* 0x0000000707077899 */ /* 0x000fe200080006ff */
[----:B------:R-:W-:Y:S01]  /*0420*/  IMAD.SHL.U32 R44, R44, 0x4, RZ ;  /* 0x000000042c2c7824 */ /* 0x000fe200078e00ff */
[----:B------:R-:W-:Y:S01]  /*0430*/  USHF.L.U64.HI UR5, UR4, 0x7, UR5 ;  /* 0x0000000704057899 */ /* 0x000fe20008010205 */
[----:B------:R-:W-:Y:S01]  /*0440*/  BSSY.RECONVERGENT B0, `(.L_x_3) ;  /* 0x0000039000007945 */ /* 0x000fe20003800200 */
[----:B------:R-:W-:Y:S01]  /*0450*/  LOP3.LUT R38, R38, UR6, RZ, 0xfc, !PT ;  /* 0x0000000626267c12 */ /* 0x000fe2000f8efcff */
[----:B------:R-:W-:Y:S01]  /*0460*/  USHF.L.U32 UR4, UR4, 0x7, URZ ;  /* 0x0000000704047899 */ /* 0x000fe200080006ff */
[----:B------:R-:W-:-:S02]  /*0470*/  LOP3.LUT R37, R37, UR7, RZ, 0xfc, !PT ;  /* 0x0000000725257c12 */ /* 0x000fc4000f8efcff */
[----:B------:R-:W-:Y:S02]  /*0480*/  LOP3.LUT R45, R0, UR5, RZ, 0xfc, !PT ;  /* 0x00000005002d7c12 */ /* 0x000fe4000f8efcff */
[C---:B------:R-:W-:Y:S02]  /*0490*/  IADD3 R17, P0, PT, R37.reuse, 0x1, RZ ;  /* 0x0000000125117810 */ /* 0x040fe40007f1e0ff */
[C---:B0-----:R-:W-:Y:S02]  /*04a0*/  ISETP.GE.U32.AND P3, PT, R37.reuse, UR8, PT ;  /* 0x0000000825007c0c */ /* 0x041fe4000bf66070 */
[----:B------:R-:W-:Y:S01]  /*04b0*/  IADD3 R8, P4, PT, R37, 0x2, RZ ;  /* 0x0000000225087810 */ /* 0x000fe20007f9e0ff */
[----:B------:R-:W-:Y:S01]  /*04c0*/  IMAD.X R18, RZ, RZ, R38, P0 ;  /* 0x000000ffff127224 */ /* 0x000fe200000e0626 */
[----:B------:R-:W-:Y:S02]  /*04d0*/  ISETP.GE.U32.AND.EX P3, PT, R38, UR9, PT, P3 ;  /* 0x0000000926007c0c */ /* 0x000fe4000bf66130 */
[----:B------:R-:W-:Y:S01]  /*04e0*/  PRMT R0, R3, 0x7610, R0 ;  /* 0x0000761003007816 */ /* 0x000fe20000000000 */
[----:B------:R-:W-:Y:S01]  /*04f0*/  IMAD.X R9, RZ, RZ, R38, P4 ;  /* 0x000000ffff097224 */ /* 0x000fe200020e0626 */
[----:B------:R-:W-:-:S02]  /*0500*/  IADD3 R2, P5, PT, R37, 0x3, RZ ;  /* 0x0000000325027810 */ /* 0x000fc40007fbe0ff */
[----:B------:R-:W-:Y:S02]  /*0510*/  ISETP.GE.U32.AND P2, PT, R17, UR8, PT ;  /* 0x0000000811007c0c */ /* 0x000fe4000bf46070 */
[----:B------:R-:W-:Y:S02]  /*0520*/  ISETP.GE.U32.AND P1, PT, R8, UR8, PT ;  /* 0x0000000808007c0c */ /* 0x000fe4000bf26070 */
[----:B------:R-:W-:Y:S02]  /*0530*/  LOP3.LUT R44, R44, UR4, RZ, 0xfc, !PT ;  /* 0x000000042c2c7c12 */ /* 0x000fe4000f8efcff */
[----:B------:R-:W-:Y:S02]  /*0540*/  PRMT R13, R3, 0x7610, R13 ;  /* 0x00007610030d7816 */ /* 0x000fe4000000000d */
[----:B------:R-:W-:Y:S02]  /*0550*/  ISETP.GE.U32.AND P0, PT, R2, UR8, PT ;  /* 0x0000000802007c0c */ /* 0x000fe4000bf06070 */
[----:B------:R-:W-:-:S02]  /*0560*/  ISETP.GE.U32.AND.EX P2, PT, R18, UR9, PT, P2 ;  /* 0x0000000912007c0c */ /* 0x000fc4000bf46120 */
[----:B------:R-:W-:Y:S02]  /*0570*/  ISETP.GE.U32.AND.EX P1, PT, R9, UR9, PT, P1 ;  /* 0x0000000909007c0c */ /* 0x000fe4000bf26110 */
[C---:B------:R-:W-:Y:S02]  /*0580*/  PRMT R14, R3.reuse, 0x7610, R14 ;  /* 0x00007610030e7816 */ /* 0x040fe4000000000e */
[----:B------:R-:W-:Y:S02]  /*0590*/  PRMT R15, R3, 0x7610, R15 ;  /* 0x00007610030f7816 */ /* 0x000fe4000000000f */
[C---:B------:R-:W-:Y:S02]  /*05a0*/  PRMT R4, R0.reuse, 0x7610, R4 ;  /* 0x0000761000047816 */ /* 0x040fe40000000004 */
[C---:B------:R-:W-:Y:S02]  /*05b0*/  PRMT R5, R0.reuse, 0x7610, R5 ;  /* 0x0000761000057816 */ /* 0x040fe40000000005 */
[----:B------:R-:W-:-:S02]  /*05c0*/  PRMT R7, R0, 0x7610, R7 ;  /* 0x0000761000077816 */ /* 0x000fc40000000007 */
[----:B------:R-:W-:Y:S02]  /*05d0*/  PRMT R12, R0, 0x7610, R12 ;  /* 0x00007610000c7816 */ /* 0x000fe4000000000c */
[----:B------:R-:W-:Y:S01]  /*05e0*/  PRMT R16, R3, 0x7610, R16 ;  /* 0x0000761003107816 */ /* 0x000fe20000000010 */
[----:B------:R-:W-:Y:S06]  /*05f0*/  @P3 BRA `(.L_x_4) ;  /* 0x0000000000743947 */ /* 0x000fec0003800000 */
[----:B------:R-:W0:Y:S01]  /*0600*/  LDCU.64 UR10, c[0x0][0x398] ;  /* 0x00007300ff0a77ac */ /* 0x000e220008000a00 */
[----:B------:R-:W-:Y:S02]  /*0610*/  PRMT R16, R0, 0x7610, R16 ;  /* 0x0000761000107816 */ /* 0x000fe40000000010 */
[C---:B------:R-:W-:Y:S01]  /*0620*/  IADD3 R13, P6, PT, R44.reuse, 0x1, RZ ;  /* 0x000000012c0d7810 */ /* 0x040fe20007fde0ff */
[----:B------:R-:W1:Y:S01]  /*0630*/  LDCU.64 UR12, c[0x0][0x380] ;  /* 0x00007000ff0c77ac */ /* 0x000e620008000a00 */
[----:B0-----:R-:W-:Y:S01]  /*0640*/  ISETP.GE.U32.AND P4, PT, R44, UR10, PT ;  /* 0x0000000a2c007c0c */ /* 0x001fe2000bf86070 */
[----:B------:R-:W-:-:S03]  /*0650*/  IMAD.WIDE.U32 R10, R37, UR10, R44 ;  /* 0x0000000a250a7c25 */ /* 0x000fc6000f8e002c */
[----:B------:R-:W-:Y:S01]  /*0660*/  ISETP.GE.U32.AND.EX P4, PT, R45, UR11, PT, P4 ;  /* 0x0000000b2d007c0c */ /* 0x000fe2000bf86140 */
[----:B------:R-:W-:Y:S01]  /*0670*/  IMAD R6, R38, UR10, RZ ;  /* 0x0000000a26067c24 */ /* 0x000fe2000f8e02ff */
[----:B-1----:R-:W-:-:S03]  /*0680*/  IADD3 R10, P3, PT, R10, UR12, RZ ;  /* 0x0000000c0a0a7c10 */ /* 0x002fc6000ff7e0ff */
[----:B------:R-:W-:-:S05]  /*0690*/  IMAD R3, R37, UR11, R6 ;  /* 0x0000000b25037c24 */ /* 0x000fca000f8e0206 */
[----:B------:R-:W-:Y:S02]  /*06a0*/  IADD3.X R11, PT, PT, R11, UR13, R3, P3, !PT ;  /* 0x0000000d0b0b7c10 */ /* 0x000fe40009ffe403 */
[C---:B------:R-:W-:Y:S01]  /*06b0*/  IADD3 R6, P3, PT, R44.reuse, 0x2, RZ ;  /* 0x000000022c067810 */ /* 0x040fe20007f7e0ff */
[--C-:B------:R-:W-:Y:S02]  /*06c0*/  IMAD.X R14, RZ, RZ, R45.reuse, P6 ;  /* 0x000000ffff0e7224 */ /* 0x100fe400030e062d */
[----:B------:R0:W5:Y:S01]  /*06d0*/  @!P4 LDG.E.U8.CONSTANT R16, desc[UR14][R10.64] ;  /* 0x0000000e0a10c981 */ /* 0x000162000c1e9100 */
[----:B------:R-:W-:Y:S02]  /*06e0*/  IADD3 R3, P4, PT, R44, 0x3, RZ ;  /* 0x000000032c037810 */ /* 0x000fe40007f9e0ff */
[----:B------:R-:W-:Y:S01]  /*06f0*/  ISETP.GE.U32.AND P6, PT, R13, UR10, PT ;  /* 0x0000000a0d007c0c */ /* 0x000fe2000bfc6070 */
[--C-:B------:R-:W-:Y:S01]  /*0700*/  IMAD.X R13, RZ, RZ, R45.reuse, P3 ;  /* 0x000000ffff0d7224 */ /* 0x100fe200018e062d */
[----:B------:R-:W-:Y:S01]  /*0710*/  ISETP.GE.U32.AND P3, PT, R6, UR10, PT ;  /* 0x0000000a06007c0c */ /* 0x000fe2000bf66070 */
[----:B------:R-:W-:Y:S01]  /*0720*/  IMAD.X R6, RZ, RZ, R45, P4 ;  /* 0x000000ffff067224 */ /* 0x000fe200020e062d */
[----:B------:R-:W-:-:S02]  /*0730*/  ISETP.GE.U32.AND P4, PT, R3, UR10, PT ;  /* 0x0000000a03007c0c */ /* 0x000fc4000bf86070 */
[----:B------:R-:W-:Y:S02]  /*0740*/  ISETP.GE.U32.AND.EX P6, PT, R14, UR11, PT, P6 ;  /* 0x0000000b0e007c0c */ /* 0x000fe4000bfc6160 */
[----:B------:R-:W-:Y:S02]  /*0750*/  ISETP.GE.U32.AND.EX P3, PT, R13, UR11, PT, P3 ;  /* 0x0000000b0d007c0c */ /* 0x000fe4000bf66130 */
[----:B------:R-:W-:Y:S02]  /*0760*/  ISETP.GE.U32.AND.EX P4, PT, R6, UR11, PT, P4 ;  /* 0x0000000b06007c0c */ /* 0x000fe4000bf86140 */
[C---:B------:R-:W-:Y:S02]  /*0770*/  PRMT R15, R0.reuse, 0x7610, R15 ;  /* 0x00007610000f7816 */ /* 0x040fe4000000000f */
[C---:B------:R-:W-:Y:S02]  /*0780*/  PRMT R14, R0.reuse, 0x7610, R14 ;  /* 0x00007610000e7816 */ /* 0x040fe4000000000e */
[----:B------:R-:W-:-:S03]  /*0790*/  PRMT R13, R0, 0x7610, R13 ;  /* 0x00007610000d7816 */ /* 0x000fc6000000000d */
[----:B------:R0:W5:Y:S04]  /*07a0*/  @!P6 LDG.E.U8.CONSTANT R15, desc[UR14][R10.64+0x1] ;  /* 0x0000010e0a0fe981 */ /* 0x000168000c1e9100 */
[----:B------:R0:W5:Y:S04]  /*07b0*/  @!P3 LDG.E.U8.CONSTANT R14, desc[UR14][R10.64+0x2] ;  /* 0x0000020e0a0eb981 */ /* 0x000168000c1e9100 */
[----:B------:R0:W5:Y:S02]  /*07c0*/  @!P4 LDG.E.U8.CONSTANT R13, desc[UR14][R10.64+0x3] ;  /* 0x0000030e0a0dc981 */ /* 0x000164000c1e9100 */
.L_x_4:
[----:B------:R-:W-:Y:S05]  /*07d0*/  BSYNC.RECONVERGENT B0 ;  /* 0x0000000000007941 */ /* 0x000fea0003800200 */
.L_x_3:
[----:B------:R-:W-:Y:S04]  /*07e0*/  BSSY.RECONVERGENT B0, `(.L_x_5) ;  /* 0x0000021000007945 */ /* 0x000fe80003800200 */
[----:B------:R-:W-:Y:S05]  /*07f0*/  @P2 BRA `(.L_x_6) ;  /* 0x00000000007c2947 */ /* 0x000fea0003800000 */
[----:B------:R-:W1:Y:S01]  /*0800*/  LDCU.64 UR10, c[0x0][0x398] ;  /* 0x00007300ff0a77ac */ /* 0x000e620008000a00 */
[----:B------:R-:W-:Y:S01]  /*0810*/  IMAD.MOV.U32 R4, RZ, RZ, R44 ;  /* 0x000000ffff047224 */ /* 0x000fe200078e002c */
[----:B------:R-:W-:Y:S01]  /*0820*/  IADD3 R6, P4, PT, R44, 0x1, RZ ;  /* 0x000000012c067810 */ /* 0x000fe20007f9e0ff */
[----:B------:R-:W-:Y:S01]  /*0830*/  IMAD.MOV.U32 R5, RZ, RZ, R45 ;  /* 0x000000ffff057224 */ /* 0x000fe200078e002d */
[----:B------:R-:W0:Y:S01]  /*0840*/  LDCU.64 UR12, c[0x0][0x380] ;  /* 0x00007000ff0c77ac */ /* 0x000e220008000a00 */
[C---:B------:R-:W-:Y:S02]  /*0850*/  PRMT R12, R0.reuse, 0x7610, R12 ;  /* 0x00007610000c7816 */ /* 0x040fe4000000000c */
[----:B------:R-:W-:Y:S01]  /*0860*/  PRMT R7, R0, 0x7610, R7 ;  /* 0x0000761000077816 */ /* 0x000fe20000000007 */
[----:B-1----:R-:W-:Y:S01]  /*0870*/  IMAD R3, R18, UR10, RZ ;  /* 0x0000000a12037c24 */ /* 0x002fe2000f8e02ff */
[----:B------:R-:W-:Y:S01]  /*0880*/  ISETP.GE.U32.AND P6, PT, R6, UR10, PT ;  /* 0x0000000a06007c0c */ /* 0x000fe2000bfc6070 */
[----:B------:R-:W-:-:S04]  /*0890*/  IMAD.WIDE.U32 R4, R17, UR10, R4 ;  /* 0x0000000a11047c25 */ /* 0x000fc8000f8e0004 */
[----:B------:R-:W-:Y:S01]  /*08a0*/  IMAD R3, R17, UR11, R3 ;  /* 0x0000000b11037c24 */ /* 0x000fe2000f8e0203 */
[----:B0-----:R-:W-:Y:S02]  /*08b0*/  IADD3 R10, P3, PT, R4, UR12, RZ ;  /* 0x0000000c040a7c10 */ /* 0x001fe4000ff7e0ff */
[C---:B------:R-:W-:Y:S02]  /*08c0*/  IADD3 R4, P2, PT, R44.reuse, 0x2, RZ ;  /* 0x000000022c047810 */ /* 0x040fe40007f5e0ff */
[----:B------:R-:W-:Y:S01]  /*08d0*/  IADD3.X R11, PT, PT, R5, UR13, R3, P3, !PT ;  /* 0x0000000d050b7c10 */ /* 0x000fe20009ffe403 */
[--C-:B------:R-:W-:Y:S01]  /*08e0*/  IMAD.X R3, RZ, RZ, R45.reuse, P4 ;  /* 0x000000ffff037224 */ /* 0x100fe200020e062d */
[----:B------:R-:W-:Y:S01]  /*08f0*/  IADD3 R6, P3, PT, R44, 0x3, RZ ;  /* 0x000000032c067810 */ /* 0x000fe20007f7e0ff */
[--C-:B------:R-:W-:Y:S01]  /*0900*/  IMAD.X R5, RZ, RZ, R45.reuse, P2 ;  /* 0x000000ffff057224 */ /* 0x100fe200010e062d */
[----:B------:R-:W-:Y:S02]  /*0910*/  ISETP.GE.U32.AND P2, PT, R4, UR10, PT ;  /* 0x0000000a04007c0c */ /* 0x000fe4000bf46070 */
[----:B------:R-:W-:Y:S01]  /*0920*/  ISETP.GE.U32.AND P4, PT, R44, UR10, PT ;  /* 0x0000000a2c007c0c */ /* 0x000fe2000bf86070 */
[----:B------:R-:W-:Y:S01]  /*0930*/  IMAD.X R4, RZ, RZ, R45, P3 ;  /* 0x000000ffff047224 */ /* 0x000fe200018e062d */
[----:B------:R-:W-:-:S02]  /*0940*/  ISETP.GE.U32.AND P3, PT, R6, UR10, PT ;  /* 0x0000000a06007c0c */ /* 0x000fc4000bf66070 */
[----:B------:R-:W-:Y:S02]  /*0950*/  ISETP.GE.U32.AND.EX P4, PT, R45, UR11, PT, P4 ;  /* 0x0000000b2d007c0c */ /* 0x000fe4000bf86140 */
[----:B------:R-:W-:Y:S02]  /*0960*/  ISETP.GE.U32.AND.EX P6, PT, R3, UR11, PT, P6 ;  /* 0x0000000b03007c0c */ /* 0x000fe4000bfc6160 */
[----:B------:R-:W-:Y:S02]  /*0970*/  ISETP.GE.U32.AND.EX P2, PT, R5, UR11, PT, P2 ;  /* 0x0000000b05007c0c */ /* 0x000fe4000bf46120 */
[----:B------:R-:W-:Y:S02]  /*0980*/  ISETP.GE.U32.AND.EX P3, PT, R4, UR11, PT, P3 ;  /* 0x0000000b04007c0c */ /* 0x000fe4000bf66130 */
[C---:B------:R-:W-:Y:S02]  /*0990*/  PRMT R5, R0.reuse, 0x7610, R5 ;  /* 0x0000761000057816 */ /* 0x040fe40000000005 */
[----:B------:R-:W-:-:S03]  /*09a0*/  PRMT R4, R0, 0x7610, R4 ;  /* 0x0000761000047816 */ /* 0x000fc60000000004 */
[----:B------:R1:W5:Y:S04]  /*09b0*/  @!P4 LDG.E.U8.CONSTANT R12, desc[UR14][R10.64] ;  /* 0x0000000e0a0cc981 */ /* 0x000368000c1e9100 */
[----:B------:R1:W5:Y:S04]  /*09c0*/  @!P6 LDG.E.U8.CONSTANT R7, desc[UR14][R10.64+0x1] ;  /* 0x0000010e0a07e981 */ /* 0x000368000c1e9100 */
[----:B------:R1:W5:Y:S04]  /*09d0*/  @!P2 LDG.E.U8.CONSTANT R5, desc[UR14][R10.64+0x2] ;  /* 0x0000020e0a05a981 */ /* 0x000368000c1e9100 */
[----:B------:R1:W5:Y:S02]  /*09e0*/  @!P3 LDG.E.U8.CONSTANT R4, desc[UR14][R10.64+0x3] ;  /* 0x0000030e0a04b981 */ /* 0x000364000c1e9100 */
.L_x_6:
[----:B------:R-:W-:Y:S05]  /*09f0*/  BSYNC.RECONVERGENT B0 ;  /* 0x0000000000007941 */ /* 0x000fea0003800200 */
.L_x_5:
[----:B------:R-:W-:Y:S01]  /*0a00*/  BSSY.RECONVERGENT B0, `(.L_x_7) ;  /* 0x0000026000007945 */ /* 0x000fe20003800200 */
[----:B-----5:R-:W-:Y:S02]  /*0a10*/  LOP3.LUT R17, R16, 0xff, RZ, 0xc0, !PT ;  /* 0x000000ff10117812 */ /* 0x020fe400078ec0ff */
[C---:B------:R-:W-:Y:S02]  /*0a20*/  PRMT R3, R0.reuse, 0x7610, R3 ;  /* 0x0000761000037816 */ /* 0x040fe40000000003 */
[C---:B------:R-:W-:Y:S02]  /*0a30*/  PRMT R6, R0.reuse, 0x7610, R6 ;  /* 0x0000761000067816 */ /* 0x040fe40000000006 */
[C---:B------:R-:W-:Y:S02]  /*0a40*/  PRMT R18, R0.reuse, 0x7610, R18 ;  /* 0x0000761000127816 */ /* 0x040fe40000000012 */
[----:B------:R-:W-:Y:S01]  /*0a50*/  PRMT R16, R0, 0x7610, R16 ;  /* 0x0000761000107816 */ /* 0x000fe20000000010 */
[----:B------:R-:W-:Y:S06]  /*0a60*/  @P1 BRA `(.L_x_8) ;  /* 0x00000000007c1947 */ /* 0x000fec0003800000 */
[----:B------:R-:W2:Y:S01]  /*0a70*/  LDCU.64 UR10, c[0x0][0x398] ;  /* 0x00007300ff0a77ac */ /* 0x000ea20008000a00 */
[C---:B------:R-:W-:Y:S01]  /*0a80*/  IADD3 R3, P2, PT, R44.reuse, 0x1, RZ ;  /* 0x000000012c037810 */ /* 0x040fe20007f5e0ff */
[--C-:B01----:R-:W-:Y:S01]  /*0a90*/  IMAD.MOV.U32 R11, RZ, RZ, R45.reuse ;  /* 0x000000ffff0b7224 */ /* 0x103fe200078e002d */
[C---:B------:R-:W-:Y:S01]  /*0aa0*/  IADD3 R10, P6, PT, R44.reuse, 0x3, RZ ;  /* 0x000000032c0a7810 */ /* 0x040fe20007fde0ff */
[----:B------:R-:W0:Y:S01]  /*0ab0*/  LDCU.64 UR12, c[0x0][0x380] ;  /* 0x00007000ff0c77ac */ /* 0x000e220008000a00 */
[----:B------:R-:W-:Y:S02]  /*0ac0*/  IADD3 R6, P4, PT, R44, 0x2, RZ ;  /* 0x000000022c067810 */ /* 0x000fe40007f9e0ff */
[C---:B------:R-:W-:Y:S02]  /*0ad0*/  PRMT R16, R0.reuse, 0x7610, R16 ;  /* 0x0000761000107816 */ /* 0x040fe40000000010 */
[----:B------:R-:W-:Y:S02]  /*0ae0*/  PRMT R18, R0, 0x7610, R18 ;  /* 0x0000761000127816 */ /* 0x000fe40000000012 */
[----:B--2---:R-:W-:Y:S01]  /*0af0*/  ISETP.GE.U32.AND P3, PT, R3, UR10, PT ;  /* 0x0000000a03007c0c */ /* 0x004fe2000bf66070 */
[----:B------:R-:W-:Y:S01]  /*0b00*/  IMAD.X R3, RZ, RZ, R45, P2 ;  /* 0x000000ffff037224 */ /* 0x000fe200010e062d */
[----:B------:R-:W-:Y:S01]  /*0b10*/  ISETP.GE.U32.AND P2, PT, R10, UR10, PT ;  /* 0x0000000a0a007c0c */ /* 0x000fe2000bf46070 */
[----:B------:R-:W-:Y:S01]  /*0b20*/  IMAD.MOV.U32 R10, RZ, RZ, R44 ;  /* 0x000000ffff0a7224 */ /* 0x000fe200078e002c */
[----:B------:R-:W-:Y:S01]  /*0b30*/  ISETP.GE.U32.AND P1, PT, R6, UR10, PT ;  /* 0x0000000a06007c0c */ /* 0x000fe2000bf26070 */
[----:B------:R-:W-:Y:S01]  /*0b40*/  IMAD R9, R9, UR10, RZ ;  /* 0x0000000a09097c24 */ /* 0x000fe2000f8e02ff */
[----:B------:R-:W-:Y:S01]  /*0b50*/  ISETP.GE.U32.AND.EX P3, PT, R3, UR11, PT, P3 ;  /* 0x0000000b03007c0c */ /* 0x000fe2000bf66130 */
[----:B------:R-:W-:Y:S01]  /*0b60*/  IMAD.WIDE.U32 R10, R8, UR10, R10 ;  /* 0x0000000a080a7c25 */ /* 0x000fe2000f8e000a */
[----:B------:R-:W-:-:S03]  /*0b70*/  PRMT R3, R0, 0x7610, R3 ;  /* 0x0000761000037816 */ /* 0x000fc60000000003 */
[----:B------:R-:W-:Y:S02]  /*0b80*/  IMAD R9, R8, UR11, R9 ;  /* 0x0000000b08097c24 */ /* 0x000fe4000f8e0209 */
[--C-:B------:R-:W-:Y:S01]  /*0b90*/  IMAD.X R6, RZ, RZ, R45.reuse, P4 ;  /* 0x000000ffff067224 */ /* 0x100fe200020e062d */
[----:B------:R-:W-:Y:S01]  /*0ba0*/  ISETP.GE.U32.AND P4, PT, R44, UR10, PT ;  /* 0x0000000a2c007c0c */ /* 0x000fe2000bf86070 */
[----:B------:R-:W-:-:S03]  /*0bb0*/  IMAD.X R8, RZ, RZ, R45, P6 ;  /* 0x000000ffff087224 */ /* 0x000fc600030e062d */
[----:B------:R-:W-:Y:S02]  /*0bc0*/  ISETP.GE.U32.AND.EX P4, PT, R45, UR11, PT, P4 ;  /* 0x0000000b2d007c0c */ /* 0x000fe4000bf86140 */
[----:B------:R-:W-:Y:S02]  /*0bd0*/  ISETP.GE.U32.AND.EX P1, PT, R6, UR11, PT, P1 ;  /* 0x0000000b06007c0c */ /* 0x000fe4000bf26110 */
[----:B------:R-:W-:Y:S02]  /*0be0*/  ISETP.GE.U32.AND.EX P2, PT, R8, UR11, PT, P2 ;  /* 0x0000000b08007c0c */ /* 0x000fe4000bf46120 */
[----:B0-----:R-:W-:Y:S02]  /*0bf0*/  IADD3 R8, P6, PT, R10, UR12, RZ ;  /* 0x0000000c0a087c10 */ /* 0x001fe4000ffde0ff */
[----:B------:R-:W-:Y:S02]  /*0c00*/  PRMT R6, R0, 0x7610, R6 ;  /* 0x0000761000067816 */ /* 0x000fe40000000006 */
[----:B------:R-:W-:-:S05]  /*0c10*/  IADD3.X R9, PT, PT, R11, UR13, R9, P6, !PT ;  /* 0x0000000d0b097c10 */ /* 0x000fca000b7fe409 */
[----:B------:R2:W5:Y:S04]  /*0c20*/  @!P4 LDG.E.U8.CONSTANT R16, desc[UR14][R8.64] ;  /* 0x0000000e0810c981 */ /* 0x000568000c1e9100 */
[----:B------:R2:W5:Y:S04]  /*0c30*/  @!P3 LDG.E.U8.CONSTANT R18, desc[UR14][R8.64+0x1] ;  /* 0x0000010e0812b981 */ /* 0x000568000c1e9100 */
[----:B------:R2:W5:Y:S04]  /*0c40*/  @!P1 LDG.E.U8.CONSTANT R6, desc[UR14][R8.64+0x2] ;  /* 0x0000020e08069981 */ /* 0x000568000c1e9100 */
[----:B------:R2:W5:Y:S02]  /*0c50*/  @!P2 LDG.E.U8.CONSTANT R3, desc[UR14][R8.64+0x3] ;  /* 0x0000030e0803a981 */ /* 0x000564000c1e9100 */
.L_x_8:
[----:B------:R-:W-:Y:S05]  /*0c60*/  BSYNC.RECONVERGENT B0 ;  /* 0x0000000000007941 */ /* 0x000fea0003800200 */
.L_x_7:
[----:B--2---:R-:W-:Y:S01]  /*0c70*/  LOP3.LUT R8, R14, 0xff, RZ, 0xc0, !PT ;  /* 0x000000ff0e087812 */ /* 0x004fe200078ec0ff */
[----:B------:R-:W-:Y:S01]  /*0c80*/  IMAD.X R14, RZ, RZ, R38, P5 ;  /* 0x000000ffff0e7224 */ /* 0x000fe200028e0626 */
[----:B01----:R-:W-:Y:S01]  /*0c90*/  LOP3.LUT R10, R15, 0xff, RZ, 0xc0, !PT ;  /* 0x000000ff0f0a7812 */ /* 0x003fe200078ec0ff */
[----:B-----5:R-:W-:Y:S01]  /*0ca0*/  IMAD.U32 R16, R16, 0x10000, RZ ;  /* 0x0001000010107824 */ /* 0x020fe200078e00ff */
[----:B------:R-:W-:Y:S01]  /*0cb0*/  LOP3.LUT R9, R13, 0xff, RZ, 0xc0, !PT ;  /* 0x000000ff0d097812 */ /* 0x000fe200078ec0ff */
[----:B------:R-:W-:Y:S01]  /*0cc0*/  BSSY.RECONVERGENT B0, `(.L_x_9) ;  /* 0x000002d000007945 */ /* 0x000fe20003800200 */
[----:B------:R-:W-:Y:S01]  /*0cd0*/  ISETP.GE.U32.AND.EX P0, PT, R14, UR9, PT, P0 ;  /* 0x000000090e007c0c */ /* 0x000fe2000bf06100 */
[----:B------:R-:W-:Y:S01]  /*0ce0*/  IMAD.U32 R18, R18, 0x10000, RZ ;  /* 0x0001000012127824 */ /* 0x000fe200078e00ff */
[----:B------:R-:W-:Y:S02]  /*0cf0*/  PRMT R10, R7, 0x7604, R10 ;  /* 0x00007604070a7816 */ /* 0x000fe4000000000a */
[----:B------:R-:W-:-:S02]  /*0d00*/  PRMT R8, R5, 0x7604, R8 ;  /* 0x0000760405087816 */ /* 0x000fc40000000008 */
[----:B------:R-:W-:Y:S02]  /*0d10*/  PRMT R9, R4, 0x7604, R9 ;  /* 0x0000760404097816 */ /* 0x000fe40000000009 */
[----:B------:R-:W-:Y:S02]  /*0d20*/  LOP3.LUT R13, R16, 0xff0000, RZ, 0xc0, !PT ;  /* 0x00ff0000100d7812 */ /* 0x000fe400078ec0ff */
[----:B------:R-:W-:Y:S02]  /*0d30*/  PRMT R12, R12, 0x7604, R17 ;  /* 0x000076040c0c7816 */ /* 0x000fe40000000011 */
[----:B------:R-:W-:Y:S02]  /*0d40*/  IADD3 R11, P4, PT, R37, 0x10, RZ ;  /* 0x00000010250b7810 */ /* 0x000fe40007f9e0ff */
[C---:B------:R-:W-:Y:S02]  /*0d50*/  PRMT R4, R0.reuse, 0x7610, R4 ;  /* 0x0000761000047816 */ /* 0x040fe40000000004 */
[----:B------:R-:W-:-:S02]  /*0d60*/  PRMT R7, R0, 0x7610, R7 ;  /* 0x0000761000077816 */ /* 0x000fc40000000007 */
[C---:B------:R-:W-:Y:S02]  /*0d70*/  PRMT R5, R0.reuse, 0x7610, R5 ;  /* 0x0000761000057816 */ /* 0x040fe40000000005 */
[----:B------:R-:W-:Y:S01]  /*0d80*/  PRMT R16, R0, 0x7610, R16 ;  /* 0x0000761000107816 */ /* 0x000fe20000000010 */
[----:B------:R-:W-:Y:S06]  /*0d90*/  @P0 BRA `(.L_x_10) ;  /* 0x00000000007c0947 */ /* 0x000fec0003800000 */
[----:B------:R-:W0:Y:S01]  /*0da0*/  LDCU.64 UR10, c[0x0][0x398] ;  /* 0x00007300ff0a77ac */ /* 0x000e220008000a00 */
[C---:B------:R-:W-:Y:S02]  /*0db0*/  IADD3 R4, P3, PT, R44.reuse, 0x1, RZ ;  /* 0x000000012c047810 */ /* 0x040fe40007f7e0ff */
[C---:B------:R-:W-:Y:S01]  /*0dc0*/  IADD3 R5, P5, PT, R44.reuse, 0x2, RZ ;  /* 0x000000022c057810 */ /* 0x040fe20007fbe0ff */
[----:B------:R-:W1:Y:S01]  /*0dd0*/  LDCU.64 UR12, c[0x0][0x380] ;  /* 0x00007000ff0c77ac */ /* 0x000e620008000a00 */
[----:B------:R-:W-:Y:S02]  /*0de0*/  IADD3 R15, P6, PT, R44, 0x3, RZ ;  /* 0x000000032c0f7810 */ /* 0x000fe40007fde0ff */
[----:B------:R-:W-:Y:S02]  /*0df0*/  PRMT R16, R0, 0x7610, R16 ;  /* 0x0000761000107816 */ /* 0x000fe40000000010 */
[----:B0-----:R-:W-:Y:S01]  /*0e00*/  ISETP.GE.U32.AND P1, PT, R4, UR10, PT ;  /* 0x0000000a04007c0c */ /* 0x001fe2000bf26070 */
[----:B------:R-:W-:Y:S01]  /*0e10*/  IMAD R7, R14, UR10, RZ ;  /* 0x0000000a0e077c24 */ /* 0x000fe2000f8e02ff */
[----:B------:R-:W-:Y:S01]  /*0e20*/  ISETP.GE.U32.AND P2, PT, R5, UR10, PT ;  /* 0x0000000a05007c0c */ /* 0x000fe2000bf46070 */
[----:B------:R-:W-:Y:S01]  /*0e30*/  IMAD.MOV.U32 R4, RZ, RZ, R44 ;  /* 0x000000ffff047224 */ /* 0x000fe200078e002c */
[----:B------:R-:W-:Y:S01]  /*0e40*/  ISETP.GE.U32.AND P0, PT, R15, UR10, PT ;  /* 0x0000000a0f007c0c */ /* 0x000fe2000bf06070 */
[----:B------:R-:W-:-:S02]  /*0e50*/  IMAD.MOV.U32 R5, RZ, RZ, R45 ;  /* 0x000000ffff057224 */ /* 0x000fc400078e002d */
[C---:B------:R-:W-:Y:S02]  /*0e60*/  IMAD R7, R2.reuse, UR11, R7 ;  /* 0x0000000b02077c24 */ /* 0x040fe4000f8e0207 */
[----:B------:R-:W-:-:S04]  /*0e70*/  IMAD.WIDE.U32 R4, R2, UR10, R4 ;  /* 0x0000000a02047c25 */ /* 0x000fc8000f8e0004 */
[--C-:B------:R-:W-:Y:S01]  /*0e80*/  IMAD.X R2, RZ, RZ, R45.reuse, P3 ;  /* 0x000000ffff027224 */ /* 0x100fe200018e062d */
[----:B------:R-:W-:Y:S01]  /*0e90*/  ISETP.GE.U32.AND P3, PT, R44, UR10, PT ;  /* 0x0000000a2c007c0c */ /* 0x000fe2000bf66070 */
[--C-:B------:R-:W-:Y:S02]  /*0ea0*/  IMAD.X R14, RZ, RZ, R45.reuse, P5 ;  /* 0x000000ffff0e7224 */ /* 0x100fe400028e062d */
[----:B------:R-:W-:Y:S01]  /*0eb0*/  IMAD.X R15, RZ, RZ, R45, P6 ;  /* 0x000000ffff0f7224 */ /* 0x000fe200030e062d */
[----:B------:R-:W-:Y:S02]  /*0ec0*/  ISETP.GE.U32.AND.EX P1, PT, R2, UR11, PT, P1 ;  /* 0x0000000b02007c0c */ /* 0x000fe4000bf26110 */
[----:B------:R-:W-:Y:S02]  /*0ed0*/  ISETP.GE.U32.AND.EX P3, PT, R45, UR11, PT, P3 ;  /* 0x0000000b2d007c0c */ /* 0x000fe4000bf66130 */
[----:B------:R-:W-:Y:S02]  /*0ee0*/  ISETP.GE.U32.AND.EX P2, PT, R14, UR11, PT, P2 ;  /* 0x0000000b0e007c0c */ /* 0x000fe4000bf46120 */
[----:B------:R-:W-:-:S02]  /*0ef0*/  ISETP.GE.U32.AND.EX P0, PT, R15, UR11, PT, P0 ;  /* 0x0000000b0f007c0c */ /* 0x000fc4000bf06100 */
[----:B-1----:R-:W-:Y:S02]  /*0f00*/  IADD3 R14, P5, PT, R4, UR12, RZ ;  /* 0x0000000c040e7c10 */ /* 0x002fe4000ffbe0ff */
[C---:B------:R-:W-:Y:S02]  /*0f10*/  PRMT R4, R0.reuse, 0x7610, R4 ;  /* 0x0000761000047816 */ /* 0x040fe40000000004 */
[----:B------:R-:W-:Y:S02]  /*0f20*/  IADD3.X R15, PT, PT, R5, UR13, R7, P5, !PT ;  /* 0x0000000d050f7c10 */ /* 0x000fe4000affe407 */
[C---:B------:R-:W-:Y:S02]  /*0f30*/  PRMT R5, R0.reuse, 0x7610, R5 ;  /* 0x0000761000057816 */ /* 0x040fe40000000005 */
[----:B------:R-:W-:Y:S01]  /*0f40*/  PRMT R7, R0, 0x7610, R7 ;  /* 0x0000761000077816 */ /* 0x000fe20000000007 */
[----:B------:R0:W5:Y:S04]  /*0f50*/  @!P3 LDG.E.U8.CONSTANT R16, desc[UR14][R14.64] ;  /* 0x0000000e0e10b981 */ /* 0x000168000c1e9100 */
[----:B------:R0:W5:Y:S04]  /*0f60*/  @!P1 LDG.E.U8.CONSTANT R5, desc[UR14][R14.64+0x1] ;  /* 0x0000010e0e059981 */ /* 0x000168000c1e9100 */
[----:B------:R0:W5:Y:S04]  /*0f70*/  @!P2 LDG.E.U8.CONSTANT R7, desc[UR14][R14.64+0x2] ;  /* 0x0000020e0e07a981 */ /* 0x000168000c1e9100 */
[----:B------:R0:W5:Y:S02]  /*0f80*/  @!P0 LDG.E.U8.CONSTANT R4, desc[UR14][R14.64+0x3] ;  /* 0x0000030e0e048981 */ /* 0x000164000c1e9100 */
.L_x_10:
[----:B------:R-:W-:Y:S05]  /*0f90*/  BSYNC.RECONVERGENT B0 ;  /* 0x0000000000007941 */ /* 0x000fea0003800200 */
.L_x_9:
[----:B------:R-:W-:Y:S01]  /*0fa0*/  IMAD.X R17, RZ, RZ, R38, P4 ;  /* 0x000000ffff117224 */ /* 0x000fe200020e0626 */
[----:B------:R-:W-:Y:S01]  /*0fb0*/  ISETP.GE.U32.AND P0, PT, R11, UR8, PT ;  /* 0x000000080b007c0c */ /* 0x000fe2000bf06070 */
[----:B------:R-:W-:Y:S01]  /*0fc0*/  IMAD.IADD R2, R12, 0x1, R13 ;  /* 0x000000010c027824 */ /* 0x000fe200078e020d */
[----:B------:R-:W-:Y:S01]  /*0fd0*/  LOP3.LUT R13, R18, 0xff0000, RZ, 0xc0, !PT ;  /* 0x00ff0000120d7812 */ /* 0x000fe200078ec0ff */
[----:B------:R-:W-:Y:S01]  /*0fe0*/  IMAD.U32 R6, R6, 0x10000, RZ ;  /* 0x0001000006067824 */ /* 0x000fe200078e00ff */
[----:B------:R-:W-:Y:S01]  /*0ff0*/  ISETP.GE.U32.AND.EX P0, PT, R17, UR9, PT, P0 ;  /* 0x0000000911007c0c */ /* 0x000fe2000bf06100 */
[----:B------:R-:W-:Y:S01]  /*1000*/  IMAD.U32 R12, R3, 0x10000, RZ ;  /* 0x00010000030c7824 */ /* 0x000fe200078e00ff */
[----:B------:R-:W-:Y:S01]  /*1010*/  BSSY.RECONVERGENT B0, `(.L_x_11) ;  /* 0x000002c000007945 */ /* 0x000fe20003800200 */
[----:B------:R-:W-:Y:S01]  /*1020*/  IMAD.IADD R3, R10, 0x1, R13 ;  /* 0x000000010a037824 */ /* 0x000fe200078e020d */
[----:B0-----:R-:W-:Y:S02]  /*1030*/  LOP3.LUT R15, R6, 0xff0000, RZ, 0xc0, !PT ;  /* 0x00ff0000060f7812 */ /* 0x001fe400078ec0ff */
[----:B------:R-:W-:-:S02]  /*1040*/  LOP3.LUT R6, R12, 0xff0000, RZ, 0xc0, !PT ;  /* 0x00ff00000c067812 */ /* 0x000fc400078ec0ff */
[----:B------:R-:W-:Y:S01]  /*1050*/  IADD3 R12, P4, PT, R37, 0x11, RZ ;  /* 0x00000011250c7810 */ /* 0x000fe20007f9e0ff */
[----:B------:R-:W-:Y:S01]  /*1060*/  IMAD.IADD R15, R8, 0x1, R15 ;  /* 0x00000001080f7824 */ /* 0x000fe200078e020f */
[C---:B------:R-:W-:Y:S01]  /*1070*/  PRMT R10, R0.reuse, 0x7610, R10 ;  /* 0x00007610000a7816 */ /* 0x040fe2000000000a */
[----:B------:R-:W-:Y:S01]  /*1080*/  IMAD.IADD R22, R9, 0x1, R6 ;  /* 0x0000000109167824 */ /* 0x000fe200078e0206 */
[C---:B------:R-:W-:Y:S02]  /*1090*/  PRMT R9, R0.reuse, 0x7610, R9 ;  /* 0x0000761000097816 */ /* 0x040fe40000000009 */
[----:B------:R-:W-:Y:S02]  /*10a0*/  PRMT R8, R0, 0x7610, R8 ;  /* 0x0000761000087816 */ /* 0x000fe40000000008 */
[----:B-----5:R-:W-:Y:S02]  /*10b0*/  LOP3.LUT R13, R16, 0xffff, RZ, 0xc0, !PT ;  /* 0x0000ffff100d7812 */ /* 0x020fe400078ec0ff */
[----:B------:R-:W-:Y:S01]  /*10c0*/  PRMT R14, R0, 0x7610, R14 ;  /* 0x00007610000e7816 */ /* 0x000fe2000000000e */
[----:B------:R-:W-:Y:S06]  /*10d0*/  @P0 BRA `(.L_x_12) ;  /* 0x00000000007c0947 */ /* 0x000fec0003800000 */
[----:B------:R-:W0:Y:S01]  /*10e0*/  LDCU.64 UR10, c[0x0][0x398] ;  /* 0x00007300ff0a77ac */ /* 0x000e220008000a00 */
[C---:B------:R-:W-:Y:S02]  /*10f0*/  IADD3 R8, P5, PT, R44.reuse, 0x2, RZ ;  /* 0x000000022c087810 */ /* 0x040fe40007fbe0ff */
[C---:B------:R-:W-:Y:S01]  /*1100*/  IADD3 R9, P6, PT, R44.reuse, 0x3, RZ ;  /* 0x000000032c097810 */ /* 0x040fe20007fde0ff */
[----:B------:R-:W1:Y:S01]  /*1110*/  LDCU.64 UR12, c[0x0][0x380] ;  /* 0x00007000ff0c77ac */ /* 0x000e620008000a00 */
[----:B------:R-:W-:Y:S01]  /*1120*/  IADD3 R6, P3, PT, R44, 0x1, RZ ;  /* 0x000000012c067810 */ /* 0x000fe20007f7e0ff */
[--C-:B------:R-:W-:Y:S02]  /*1130*/  IMAD.X R10, RZ, RZ, R45.reuse, P5 ;  /* 0x000000ffff0a7224 */ /* 0x100fe400028e062d */
[--C-:B------:R-:W-:Y:S01]  /*1140*/  IMAD.X R14, RZ, RZ, R45.reuse, P6 ;  /* 0x000000ffff0e7224 */ /* 0x100fe200030e062d */
[----:B0-----:R-:W-:Y:S01]  /*1150*/  ISETP.GE.U32.AND P2, PT, R8, UR10, PT ;  /* 0x0000000a08007c0c */ /* 0x001fe2000bf46070 */
[----:B------:R-:W-:Y:S01]  /*1160*/  IMAD.MOV.U32 R8, RZ, RZ, R44 ;  /* 0x000000ffff087224 */ /* 0x000fe200078e002c */
[----:B------:R-:W-:Y:S01]  /*1170*/  ISETP.GE.U32.AND P0, PT, R9, UR10, PT ;  /* 0x0000000a09007c0c */ /* 0x000fe2000bf06070 */
[----:B------:R-:W-:Y:S01]  /*1180*/  IMAD.MOV.U32 R9, RZ, RZ, R45 ;  /* 0x000000ffff097224 */ /* 0x000fe200078e002d */
[----:B------:R-:W-:Y:S01]  /*1190*/  ISETP.GE.U32.AND P1, PT, R6, UR10, PT ;  /* 0x0000000a06007c0c */ /* 0x000fe2000bf26070 */
[----:B------:R-:W-:Y:S01]  /*11a0*/  IMAD R6, R17, UR10, RZ ;  /* 0x0000000a11067c24 */ /* 0x000fe2000f8e02ff */
[----:B------:R-:W-:Y:S01]  /*11b0*/  ISETP.GE.U32.AND.EX P2, PT, R10, UR11, PT, P2 ;  /* 0x0000000b0a007c0c */ /* 0x000fe2000bf46120 */
[----:B------:R-:W-:Y:S01]  /*11c0*/  IMAD.WIDE.U32 R8, R11, UR10, R8 ;  /* 0x0000000a0b087c25 */ /* 0x000fe2000f8e0008 */
[----:B------:R-:W-:-:S02]  /*11d0*/  ISETP.GE.U32.AND.EX P0, PT, R14, UR11, PT, P0 ;  /* 0x0000000b0e007c0c */ /* 0x000fc4000bf06100 */
[----:B------:R-:W-:Y:S01]  /*11e0*/  PRMT R14, R0, 0x7610, R14 ;  /* 0x00007610000e7816 */ /* 0x000fe2000000000e */
[----:B------:R-:W-:Y:S01]  /*11f0*/  IMAD R11, R11, UR11, R6 ;  /* 0x0000000b0b0b7c24 */ /* 0x000fe2000f8e0206 */
[----:B-1----:R-:W-:Y:S01]  /*1200*/  IADD3 R16, P5, PT, R8, UR12, RZ ;  /* 0x0000000c08107c10 */ /* 0x002fe2000ffbe0ff */
[----:B------:R-:W-:Y:S01]  /*1210*/  IMAD.X R6, RZ, RZ, R45, P3 ;  /* 0x000000ffff067224 */ /* 0x000fe200018e062d */
[----:B------:R-:W-:Y:S02]  /*1220*/  ISETP.GE.U32.AND P3, PT, R44, UR10, PT ;  /* 0x0000000a2c007c0c */ /* 0x000fe4000bf66070 */
[----:B------:R-:W-:Y:S02]  /*1230*/  IADD3.X R17, PT, PT, R9, UR13, R11, P5, !PT ;  /* 0x0000000d09117c10 */ /* 0x000fe4000affe40b */
[----:B------:R-:W-:Y:S02]  /*1240*/  ISETP.GE.U32.AND.EX P1, PT, R6, UR11, PT, P1 ;  /* 0x0000000b06007c0c */ /* 0x000fe4000bf26110 */
[----:B------:R-:W-:-:S02]  /*1250*/  ISETP.GE.U32.AND.EX P3, PT, R45, UR11, PT, P3 ;  /* 0x0000000b2d007c0c */ /* 0x000fc4000bf66130 */
[C---:B------:R-:W-:Y:S02]  /*1260*/  PRMT R8, R0.reuse, 0x7610, R8 ;  /* 0x0000761000087816 */ /* 0x040fe40000000008 */
[C---:B------:R-:W-:Y:S02]  /*1270*/  PRMT R9, R0.reuse, 0x7610, R9 ;  /* 0x0000761000097816 */ /* 0x040fe40000000009 */
[----:B------:R-:W-:-:S04]  /*1280*/  PRMT R10, R0, 0x7610, R10 ;  /* 0x00007610000a7816 */ /* 0x000fc8000000000a */
[----:B------:R0:W5:Y:S04]  /*1290*/  @!P2 LDG.E.U8.CONSTANT R9, desc[UR14][R16.64+0x2] ;  /* 0x0000020e1009a981 */ /* 0x000168000c1e9100 */
[----:B------:R0:W5:Y:S04]  /*12a0*/  @!P3 LDG.E.U8.CONSTANT R14, desc[UR14][R16.64] ;  /* 0x0000000e100eb981 */ /* 0x000168000c1e9100 */
[----:B------:R0:W5:Y:S04]  /*12b0*/  @!P1 LDG.E.U8.CONSTANT R8, desc[UR14][R16.64+0x1] ;  /* 0x0000010e10089981 */ /* 0x000168000c1e9100 */
[----:B------:R0:W5:Y:S02]  /*12c0*/  @!P0 LDG.E.U8.CONSTANT R10, desc[UR14][R16.64+0x3] ;  /* 0x0000030e100a8981 */ /* 0x000164000c1e9100 */
.L_x_12:
[----:B------:R-:W-:Y:S05]  /*12d0*/  BSYNC.RECONVERGENT B0 ;  /* 0x0000000000007941 */ /* 0x000fea0003800200 */
.L_x_11:
[----:B------:R-:W-:Y:S01]  /*12e0*/  IMAD.X R11, RZ, RZ, R38, P4 ;  /* 0x000000ffff0b7224 */ /* 0x000fe200020e0626 */
[----:B------:R-:W-:Y:S01]  /*12f0*/  ISETP.GE.U32.AND P1, PT, R12, UR8, PT ;  /* 0x000000080c007c0c */ /* 0x000fe2000bf26070 */
[----:B------:R-:W-:Y:S01]  /*1300*/  IMAD R2, R13, 0x1000000, R2 ;  /* 0x010000000d027824 */ /* 0x000fe200078e0202 */
[----:B------:R-:W-:Y:S01]  /*1310*/  IADD3 R13, P2, PT, R37, 0x12, RZ ;  /* 0x00000012250d7810 */ /* 0x000fe20007f5e0ff */
[----:B------:R-:W-:Y:S01]  /*1320*/  BSSY.RECONVERGENT B0, `(.L_x_13) ;  /* 0x0000030000007945 */ /* 0x000fe20003800200 */
[----:B------:R-:W-:Y:S02]  /*1330*/  ISETP.GE.U32.AND.EX P1, PT, R11, UR9, PT, P1 ;  /* 0x000000090b007c0c */ /* 0x000fe4000bf26110 */
[----:B------:R-:W-:Y:S01]  /*1340*/  LOP3.LUT R18, R5, 0xffff, RZ, 0xc0, !PT ;  /* 0x0000ffff05127812 */ /* 0x000fe200078ec0ff */
[----:B0-----:R-:W-:Y:S01]  /*1350*/  IMAD.X R16, RZ, RZ, R38, P2 ;  /* 0x000000ffff107224 */ /* 0x001fe200010e0626 */
[----:B------:R-:W-:Y:S02]  /*1360*/  LOP3.LUT R20, R7, 0xffff, RZ, 0xc0, !PT ;  /* 0x0000ffff07147812 */ /* 0x000fe400078ec0ff */
[----:B------:R-:W-:Y:S01]  /*1370*/  LOP3.LUT R5, R4, 0xffff, RZ, 0xc0, !PT ;  /* 0x0000ffff04057812 */ /* 0x000fe200078ec0ff */
[----:B------:R-:W-:Y:S01]  /*1380*/  IMAD R3, R18, 0x1000000, R3 ;  /* 0x0100000012037824 */ /* 0x000fe200078e0203 */
[----:B------:R-:W-:Y:S01]  /*1390*/  ISETP.GE.U32.AND P0, PT, R13, UR8, PT ;  /* 0x000000080d007c0c */ /* 0x000fe2000bf06070 */
[----:B------:R-:W-:Y:S01]  /*13a0*/  IMAD R4, R20, 0x1000000, R15 ;  /* 0x0100000014047824 */ /* 0x000fe200078e020f */
[----:B------:R-:W-:Y:S01]  /*13b0*/  IADD3 R6, P5, PT, R37, 0x13, RZ ;  /* 0x0000001325067810 */ /* 0x000fe20007fbe0ff */
[----:B------:R-:W-:Y:S01]  /*13c0*/  IMAD R5, R5, 0x1000000, R22 ;  /* 0x0100000005057824 */ /* 0x000fe200078e0216 */
[----:B------:R-:W-:-:S02]  /*13d0*/  ISETP.GE.U32.AND.EX P0, PT, R16, UR9, PT, P0 ;  /* 0x0000000910007c0c */ /* 0x000fc4000bf06100 */
[C---:B------:R-:W-:Y:S02]  /*13e0*/  PRMT R15, R0.reuse, 0x7610, R15 ;  /* 0x00007610000f7816 */ /* 0x040fe4000000000f */
[C---:B------:R-:W-:Y:S02]  /*13f0*/  PRMT R17, R0.reuse, 0x7610, R17 ;  /* 0x0000761000117816 */ /* 0x040fe40000000011 */
[C---:B------:R-:W-:Y:S02]  /*1400*/  PRMT R18, R0.reuse, 0x7610, R18 ;  /* 0x0000761000127816 */ /* 0x040fe40000000012 */
[----:B------:R-:W-:Y:S01]  /*1410*/  PRMT R19, R0, 0x7610, R19 ;  /* 0x0000761000137816 */ /* 0x000fe20000000013 */
[----:B------:R-:W-:Y:S06]  /*1420*/  @P1 BRA `(.L_x_14) ;  /* 0x00000000007c1947 */ /* 0x000fec0003800000 */
[----:B------:R-:W0:Y:S01]  /*1430*/  LDCU.64 UR10, c[0x0][0x398] ;  /* 0x00007300ff0a77ac */ /* 0x000e220008000a00 */
[C---:B------:R-:W-:Y:S01]  /*1440*/  IADD3 R7, P2, PT, R44.reuse, 0x1, RZ ;  /* 0x000000012c077810 */ /* 0x040fe20007f5e0ff */
[----:B------:R-:W-:Y:S01]  /*1450*/  IMAD.MOV.U32 R18, RZ, RZ, R44 ;  /* 0x000000ffff127224 */ /* 0x000fe200078e002c */
[C---:B------:R-:W-:Y:S01]  /*1460*/  IADD3 R15, P4, PT, R44.reuse, 0x2, RZ ;  /* 0x000000022c0f7810 */ /* 0x040fe20007f9e0ff */
[----:B------:R-:W1:Y:S01]  /*1470*/  LDCU.64 UR12, c[0x0][0x380] ;  /* 0x00007000ff0c77ac */ /* 0x000e620008000a00 */
[----:B------:R-:W-:Y:S01]  /*1480*/  IADD3 R17, P6, PT, R44, 0x3, RZ ;  /* 0x000000032c117810 */ /* 0x000fe20007fde0ff */
[----:B------:R-:W-:Y:S01]  /*1490*/  IMAD.MOV.U32 R19, RZ, RZ, R45 ;  /* 0x000000ffff137224 */ /* 0x000fe200078e002d */
[----:B0-----:R-:W-:Y:S01]  /*14a0*/  ISETP.GE.U32.AND P3, PT, R7, UR10, PT ;  /* 0x0000000a07007c0c */ /* 0x001fe2000bf66070 */
[----:B------:R-:W-:Y:S01]  /*14b0*/  IMAD R7, R11, UR10, RZ ;  /* 0x0000000a0b077c24 */ /* 0x000fe2000f8e02ff */
[----:B------:R-:W-:Y:S01]  /*14c0*/  ISETP.GE.U32.AND P1, PT, R15, UR10, PT ;  /* 0x0000000a0f007c0c */ /* 0x000fe2000bf26070 */
[----:B------:R-:W-:-:S04]  /*14d0*/  IMAD.WIDE.U32 R18, R12, UR10, R18 ;  /* 0x0000000a0c127c25 */ /* 0x000fc8000f8e0012 */
[----:B------:R-:W-:Y:S02]  /*14e0*/  IMAD R7, R12, UR11, R7 ;  /* 0x0000000b0c077c24 */ /* 0x000fe4000f8e0207 */
[--C-:B------:R-:W-:Y:S01]  /*14f0*/  IMAD.X R15, RZ, RZ, R45.reuse, P2 ;  /* 0x000000ffff0f7224 */ /* 0x100fe200010e062d */
[----:B------:R-:W-:Y:S01]  /*1500*/  ISETP.GE.U32.AND P2, PT, R17, UR10, PT ;  /* 0x0000000a11007c0c */ /* 0x000fe2000bf46070 */
[--C-:B------:R-:W-:Y:S01]  /*1510*/  IMAD.X R11, RZ, RZ, R45.reuse, P4 ;  /* 0x000000ffff0b7224 */ /* 0x100fe200020e062d */
[----:B------:R-:W-:Y:S01]  /*1520*/  ISETP.GE.U32.AND P4, PT, R44, UR10, PT ;  /* 0x0000000a2c007c0c */ /* 0x000fe2000bf86070 */
[----:B------:R-:W-:Y:S01]  /*1530*/  IMAD.X R12, RZ, RZ, R45, P6 ;  /* 0x000000ffff0c7224 */ /* 0x000fe200030e062d */
[----:B------:R-:W-:Y:S02]  /*1540*/  ISETP.GE.U32.AND.EX P3, PT, R15, UR11, PT, P3 ;  /* 0x0000000b0f007c0c */ /* 0x000fe4000bf66130 */
[----:B------:R-:W-:Y:S02]  /*1550*/  ISETP.GE.U32.AND.EX P4, PT, R45, UR11, PT, P4 ;  /* 0x0000000b2d007c0c */ /* 0x000fe4000bf86140 */
[----:B------:R-:W-:-:S02]  /*1560*/  ISETP.GE.U32.AND.EX P1, PT, R11, UR11, PT, P1 ;  /* 0x0000000b0b007c0c */ /* 0x000fc4000bf26110 */
[----:B------:R-:W-:Y:S02]  /*1570*/  ISETP.GE.U32.AND.EX P2, PT, R12, UR11, PT, P2 ;  /* 0x0000000b0c007c0c */ /* 0x000fe4000bf46120 */
[----:B-1----:R-:W-:Y:S02]  /*1580*/  IADD3 R20, P6, PT, R18, UR12, RZ ;  /* 0x0000000c12147c10 */ /* 0x002fe4000ffde0ff */
[C---:B------:R-:W-:Y:S02]  /*1590*/  PRMT R18, R0.reuse, 0x7610, R18 ;  /* 0x0000761000127816 */ /* 0x040fe40000000012 */
[----:B------:R-:W-:Y:S02]  /*15a0*/  IADD3.X R21, PT, PT, R19, UR13, R7, P6, !PT ;  /* 0x0000000d13157c10 */ /* 0x000fe4000b7fe407 */
[C---:B------:R-:W-:Y:S02]  /*15b0*/  PRMT R19, R0.reuse, 0x7610, R19 ;  /* 0x0000761000137816 */ /* 0x040fe40000000013 */
[C---:B------:R-:W-:Y:S01]  /*15c0*/  PRMT R17, R0.reuse, 0x7610, R17 ;  /* 0x0000761000117816 */ /* 0x040fe20000000011 */
[----:B------:R0:W5:Y:S01]  /*15d0*/  @!P3 LDG.E.U8.CONSTANT R18, desc[UR14][R20.64+0x1] ;  /* 0x0000010e1412b981 */ /* 0x000162000c1e9100 */
[----:B------:R-:W-:-:S03]  /*15e0*/  PRMT R15, R0, 0x7610, R15 ;  /* 0x00007610000f7816 */ /* 0x000fc6000000000f */
[----:B------:R0:W5:Y:S04]  /*15f0*/  @!P4 LDG.E.U8.CONSTANT R19, desc[UR14][R20.64] ;  /* 0x0000000e1413c981 */ /* 0x000168000c1e9100 */
[----:B------:R0:W5:Y:S04]  /*1600*/  @!P1 LDG.E.U8.CONSTANT R17, desc[UR14][R20.64+0x2] ;  /* 0x0000020e14119981 */ /* 0x000168000c1e9100 */
[----:B------:R0:W5:Y:S02]  /*1610*/  @!P2 LDG.E.U8.CONSTANT R15, desc[UR14][R20.64+0x3] ;  /* 0x0000030e140fa981 */ /* 0x000164000c1e9100 */
.L_x_14:
[----:B------:R-:W-:Y:S05]  /*1620*/  BSYNC.RECONVERGENT B0 ;  /* 0x0000000000007941 */ /* 0x000fea0003800200 */
.L_x_13:
[----:B------:R-:W-:Y:S01]  /*1630*/  BSSY.RECONVERGENT B0, `(.L_x_15) ;  /* 0x0000026000007945 */ /* 0x000fe20003800200 */
[C---:B------:R-:W-:Y:S02]  /*1640*/  PRMT R7, R0.reuse, 0x7610, R7 ;  /* 0x0000761000077816 */ /* 0x040fe40000000007 */
[C---:B------:R-:W-:Y:S02]  /*1650*/  PRMT R11, R0.reuse, 0x7610, R11 ;  /* 0x00007610000b7816 */ /* 0x040fe4000000000b */
[----:B0-----:R-:W-:Y:S02]  /*1660*/  PRMT R20, R0, 0x7610, R20 ;  /* 0x0000761000147816 */ /* 0x001fe40000000014 */
[----:B-----5:R-:W-:Y:S02]  /*1670*/  LOP3.LUT R14, R14, 0xff, RZ, 0xc0, !PT ;  /* 0x000000ff0e0e7812 */ /* 0x020fe400078ec0ff */
        /* <DEDUP_REMOVED lines=8> */
[--C-:B------:R-:W-:Y:S01]  /*1700*/  IMAD.MOV.U32 R21, RZ, RZ, R45.reuse ;  /* 0x000000ffff157224 */ /* 0x100fe200078e002d */
[----:B0-----:R-:W-:Y:S01]  /*1710*/  ISETP.GE.U32.AND P1, PT, R7, UR10, PT ;  /* 0x0000000a07007c0c */ /* 0x001fe2000bf26070 */
[--C-:B------:R-:W-:Y:S01]  /*1720*/  IMAD.X R7, RZ, RZ, R45.reuse, P3 ;  /* 0x000000ffff077224 */ /* 0x100fe200018e062d */
[----:B------:R-:W-:Y:S01]  /*1730*/  ISETP.GE.U32.AND P2, PT, R11, UR10, PT ;  /* 0x0000000a0b007c0c */ /* 0x000fe2000bf46070 */
[--C-:B------:R-:W-:Y:S01]  /*1740*/  IMAD.X R11, RZ, RZ, R45.reuse, P4 ;  /* 0x000000ffff0b7224 */ /* 0x100fe200020e062d */
[----:B------:R-:W-:Y:S01]  /*1750*/  ISETP.GE.U32.AND P0, PT, R12, UR10, PT ;  /* 0x0000000a0c007c0c */ /* 0x000fe2000bf06070 */
[----:B------:R-:W-:Y:S01]  /*1760*/  IMAD.X R12, RZ, RZ, R45, P6 ;  /* 0x000000ffff0c7224 */ /* 0x000fe200030e062d */
[----:B------:R-:W-:Y:S01]  /*1770*/  ISETP.GE.U32.AND P3, PT, R44, UR10, PT ;  /* 0x0000000a2c007c0c */ /* 0x000fe2000bf66070 */
[----:B------:R-:W-:Y:S01]  /*1780*/  IMAD R16, R16, UR10, RZ ;  /* 0x0000000a10107c24 */ /* 0x000fe2000f8e02ff */
[----:B------:R-:W-:Y:S01]  /*1790*/  ISETP.GE.U32.AND.EX P1, PT, R7, UR11, PT, P1 ;  /* 0x0000000b07007c0c */ /* 0x000fe2000bf26110 */
[----:B------:R-:W-:Y:S01]  /*17a0*/  IMAD.WIDE.U32 R20, R13, UR10, R20 ;  /* 0x0000000a0d147c25 */ /* 0x000fe2000f8e0014 */
[----:B------:R-:W-:-:S02]  /*17b0*/  ISETP.GE.U32.AND.EX P3, PT, R45, UR11, PT, P3 ;  /* 0x0000000b2d007c0c */ /* 0x000fc4000bf66130 */
[----:B------:R-:W-:Y:S01]  /*17c0*/  ISETP.GE.U32.AND.EX P2, PT, R11, UR11, PT, P2 ;  /* 0x0000000b0b007c0c */ /* 0x000fe2000bf46120 */
[----:B------:R-:W-:Y:S01]  /*17d0*/  IMAD R13, R13, UR11, R16 ;  /* 0x0000000b0d0d7c24 */ /* 0x000fe2000f8e0210 */
[----:B------:R-:W-:Y:S02]  /*17e0*/  ISETP.GE.U32.AND.EX P0, PT, R12, UR11, PT, P0 ;  /* 0x0000000b0c007c0c */ /* 0x000fe4000bf06100 */
[----:B-1----:R-:W-:Y:S02]  /*17f0*/  IADD3 R12, P4, PT, R20, UR12, RZ ;  /* 0x0000000c140c7c10 */ /* 0x002fe4000ff9e0ff */
[C---:B------:R-:W-:Y:S02]  /*1800*/  PRMT R20, R0.reuse, 0x7610, R20 ;  /* 0x0000761000147816 */ /* 0x040fe40000000014 */
[----:B------:R-:W-:Y:S02]  /*1810*/  IADD3.X R13, PT, PT, R21, UR13, R13, P4, !PT ;  /* 0x0000000d150d7c10 */ /* 0x000fe4000a7fe40d */
[----:B------:R-:W-:-:S02]  /*1820*/  PRMT R21, R0, 0x7610, R21 ;  /* 0x0000761000157816 */ /* 0x000fc40000000015 */
[C---:B------:R-:W-:Y:S01]  /*1830*/  PRMT R11, R0.reuse, 0x7610, R11 ;  /* 0x00007610000b7816 */ /* 0x040fe2000000000b */
[----:B------:R0:W5:Y:S01]  /*1840*/  @!P1 LDG.E.U8.CONSTANT R20, desc[UR14][R12.64+0x1] ;  /* 0x0000010e0c149981 */ /* 0x000162000c1e9100 */
[----:B------:R-:W-:-:S03]  /*1850*/  PRMT R7, R0, 0x7610, R7 ;  /* 0x0000761000077816 */ /* 0x000fc60000000007 */
[----:B------:R0:W5:Y:S04]  /*1860*/  @!P3 LDG.E.U8.CONSTANT R21, desc[UR14][R12.64] ;  /* 0x0000000e0c15b981 */ /* 0x000168000c1e9100 */
[----:B------:R0:W5:Y:S04]  /*1870*/  @!P2 LDG.E.U8.CONSTANT R11, desc[UR14][R12.64+0x2] ;  /* 0x0000020e0c0ba981 */ /* 0x000168000c1e9100 */
[----:B------:R0:W5:Y:S02]  /*1880*/  @!P0 LDG.E.U8.CONSTANT R7, desc[UR14][R12.64+0x3] ;  /* 0x0000030e0c078981 */ /* 0x000164000c1e9100 */
.L_x_16:
[----:B------:R-:W-:Y:S05]  /*1890*/  BSYNC.RECONVERGENT B0 ;  /* 0x0000000000007941 */ /* 0x000fea0003800200 */
.L_x_15:
[----:B0-----:R-:W-:Y:S01]  /*18a0*/  PRMT R13, R19, 0x7604, R14 ;  /* 0x00007604130d7816 */ /* 0x001fe2000000000e */
[----:B------:R-:W-:Y:S01]  /*18b0*/  IMAD.X R14, RZ, RZ, R38, P5 ;  /* 0x000000ffff0e7224 */ /* 0x000fe200028e0626 */
[----:B------:R-:W-:Y:S01]  /*18c0*/  ISETP.GE.U32.AND P0, PT, R6, UR8, PT ;  /* 0x0000000806007c0c */ /* 0x000fe2000bf06070 */
[----:B-----5:R-:W-:Y:S01]  /*18d0*/  IMAD.U32 R21, R21, 0x10000, RZ ;  /* 0x0001000015157824 */ /* 0x020fe200078e00ff */
[----:B------:R-:W-:Y:S01]  /*18e0*/  LOP3.LUT R16, R9, 0xff, RZ, 0xc0, !PT ;  /* 0x000000ff09107812 */ /* 0x000fe200078ec0ff */
[----:B------:R-:W-:Y:S01]  /*18f0*/  BSSY.RECONVERGENT B0, `(.L_x_17) ;  /* 0x000002e000007945 */ /* 0x000fe20003800200 */
[----:B------:R-:W-:Y:S01]  /*1900*/  ISETP.GE.U32.AND.EX P0, PT, R14, UR9, PT, P0 ;  /* 0x000000090e007c0c */ /* 0x000fe2000bf06100 */
[----:B------:R-:W-:Y:S01]  /*1910*/  IMAD.U32 R22, R20, 0x10000, RZ ;  /* 0x0001000014167824 */ /* 0x000fe200078e00ff */
[----:B------:R-:W-:Y:S02]  /*1920*/  LOP3.LUT R10, R10, 0xff, RZ, 0xc0, !PT ;  /* 0x000000ff0a0a7812 */ /* 0x000fe400078ec0ff */
[----:B------:R-:W-:-:S02]  /*1930*/  LOP3.LUT R19, R8, 0xff, RZ, 0xc0, !PT ;  /* 0x000000ff08137812 */ /* 0x000fc400078ec0ff */
[----:B------:R-:W-:Y:S02]  /*1940*/  PRMT R16, R17, 0x7604, R16 ;  /* 0x0000760411107816 */ /* 0x000fe40000000010 */
[----:B------:R-:W-:Y:S02]  /*1950*/  PRMT R17, R15, 0x7604, R10 ;  /* 0x000076040f117816 */ /* 0x000fe4000000000a */
[----:B------:R-:W-:Y:S02]  /*1960*/  PRMT R18, R18, 0x7604, R19 ;  /* 0x0000760412127816 */ /* 0x000fe40000000013 */
[----:B------:R-:W-:Y:S02]  /*1970*/  IADD3 R10, P4, PT, R37, 0x20, RZ ;  /* 0x00000020250a7810 */ /* 0x000fe40007f9e0ff */
[C---:B------:R-:W-:Y:S02]  /*1980*/  PRMT R8, R0.reuse, 0x7610, R8 ;  /* 0x0000761000087816 */ /* 0x040fe40000000008 */
[----:B------:R-:W-:-:S02]  /*1990*/  PRMT R9, R0, 0x7610, R9 ;  /* 0x0000761000097816 */ /* 0x000fc40000000009 */
[C---:B------:R-:W-:Y:S02]  /*19a0*/  PRMT R12, R0.reuse, 0x7610, R12 ;  /* 0x00007610000c7816 */ /* 0x040fe4000000000c */
[----:B------:R-:W-:Y:S02]  /*19b0*/  LOP3.LUT R20, R21, 0xff0000, RZ, 0xc0, !PT ;  /* 0x00ff000015147812 */ /* 0x000fe400078ec0ff */
        /* <DEDUP_REMOVED lines=33> */
.L_x_18:
[----:B------:R-:W-:Y:S05]  /*1bd0*/  BSYNC.RECONVERGENT B0 ;  /* 0x0000000000007941 */ /* 0x000fea0003800200 */
.L_x_17:
[----:B------:R-:W-:Y:S01]  /*1be0*/  IMAD.X R6, RZ, RZ, R38, P4 ;  /* 0x000000ffff067224 */ /* 0x000fe200020e0626 */
[----:B------:R-:W-:Y:S01]  /*1bf0*/  ISETP.GE.U32.AND P0, PT, R10, UR8, PT ;  /* 0x000000080a007c0c */ /* 0x000fe2000bf06070 */
[----:B------:R-:W-:Y:S01]  /*1c00*/  IMAD.U32 R11, R11, 0x10000, RZ ;  /* 0x000100000b0b7824 */ /* 0x000fe200078e00ff */
[----:B------:R-:W-:Y:S01]  /*1c10*/  BSSY.RECONVERGENT B0, `(.L_x_19) ;  /* 0x0000030000007945 */ /* 0x000fe20003800200 */
[----:B------:R-:W-:Y:S01]  /*1c20*/  IMAD.U32 R7, R7, 0x10000, RZ ;  /* 0x0001000007077824 */ /* 0x000fe200078e00ff */
[----:B------:R-:W-:Y:S01]  /*1c30*/  ISETP.GE.U32.AND.EX P0, PT, R6, UR9, PT, P0 ;  /* 0x0000000906007c0c */ /* 0x000fe2000bf06100 */
[----:B------:R-:W-:Y:S01]  /*1c40*/  IMAD.IADD R19, R13, 0x1, R20 ;  /* 0x000000010d137824 */ /* 0x000fe200078e0214 */
[----:B------:R-:W-:Y:S02]  /*1c50*/  LOP3.LUT R13, R22, 0xff0000, RZ, 0xc0, !PT ;  /* 0x00ff0000160d7812 */ /* 0x000fe400078ec0ff */
[----:B------:R-:W-:Y:S02]  /*1c60*/  LOP3.LUT R11, R11, 0xff0000, RZ, 0xc0, !PT ;  /* 0x00ff00000b0b7812 */ /* 0x000fe400078ec0ff */
[----:B------:R-:W-:Y:S01]  /*1c70*/  LOP3.LUT R22, R7, 0xff0000, RZ, 0xc0, !PT ;  /* 0x00ff000007167812 */ /* 0x000fe200078ec0ff */
[----:B------:R-:W-:Y:S01]  /*1c80*/  IMAD.IADD R18, R18, 0x1, R13 ;  /* 0x0000000112127824 */ /* 0x000fe200078e020d */
[----:B------:R-:W-:Y:S01]  /*1c90*/  IADD3 R13, P4, PT, R37, 0x21, RZ ;  /* 0x00000021250d7810 */ /* 0x000fe20007f9e0ff */
[--C-:B------:R-:W-:Y:S01]  /*1ca0*/  IMAD.IADD R21, R16, 0x1, R11.reuse ;  /* 0x0000000110157824 */ /* 0x100fe200078e020b */
[C---:B------:R-:W-:Y:S01]  /*1cb0*/  PRMT R11, R0.reuse, 0x7610, R11 ;  /* 0x00007610000b7816 */ /* 0x040fe2000000000b */
[----:B------:R-:W-:Y:S01]  /*1cc0*/  IMAD.IADD R22, R17, 0x1, R22 ;  /* 0x0000000111167824 */ /* 0x000fe200078e0216 */
[----:B0-----:R-:W-:-:S02]  /*1cd0*/  PRMT R14, R0, 0x7610, R14 ;  /* 0x00007610000e7816 */ /* 0x001fc4000000000e */
[C---:B------:R-:W-:Y:S02]  /*1ce0*/  PRMT R15, R0.reuse, 0x7610, R15 ;  /* 0x00007610000f7816 */ /* 0x040fe4000000000f */
[----:B-----5:R-:W-:Y:S02]  /*1cf0*/  LOP3.LUT R20, R23, 0xffff, RZ, 0xc0, !PT ;  /* 0x0000ffff17147812 */ /* 0x020fe400078ec0ff */
[----:B------:R-:W-:Y:S01]  /*1d00*/  PRMT R16, R0, 0x7610, R16 ;  /* 0x0000761000107816 */ /* 0x000fe20000000010 */
[----:B------:R-:W-:Y:S06]  /*1d10*/  @P0 BRA `(.L_x_20) ;  /* 0x00000000007c0947 */ /* 0x000fec0003800000 */
[----:B------:R-:W0:Y:S01]  /*1d20*/  LDCU.64 UR10, c[0x0][0x398] ;  /* 0x00007300ff0a77ac */ /* 0x000e220008000a00 */
[C---:B------:R-:W-:Y:S02]  /*1d30*/  IADD3 R11, P5, PT, R44.reuse, 0x2, RZ ;  /* 0x000000022c0b7810 */ /* 0x040fe40007fbe0ff */
[C---:B------:R-:W-:Y:S01]  /*1d40*/  IADD3 R7, P3, PT, R44.reuse, 0x1, RZ ;  /* 0x000000012c077810 */ /* 0x040fe20007f7e0ff */
[----:B------:R-:W1:Y:S01]  /*1d50*/  LDCU.64 UR12, c[0x0][0x380] ;  /* 0x00007000ff0c77ac */ /* 0x000e620008000a00 */
[----:B------:R-:W-:Y:S02]  /*1d60*/  IADD3 R14, P6, PT, R44, 0x3, RZ ;  /* 0x000000032c0e7810 */ /* 0x000fe40007fde0ff */
[----:B------:R-:W-:-:S03]  /*1d70*/  PRMT R16, R0, 0x7610, R16 ;  /* 0x0000761000107816 */ /* 0x000fc60000000010 */
[--C-:B------:R-:W-:Y:S01]  /*1d80*/  IMAD.X R15, RZ, RZ, R45.reuse, P6 ;  /* 0x000000ffff0f7224 */ /* 0x100fe200030e062d */
[----:B0-----:R-:W-:Y:S01]  /*1d90*/  ISETP.GE.U32.AND P2, PT, R11, UR10, PT ;  /* 0x0000000a0b007c0c */ /* 0x001fe2000bf46070 */
[----:B------:R-:W-:Y:S01]  /*1da0*/  IMAD R11, R6, UR10, RZ ;  /* 0x0000000a060b7c24 */ /* 0x000fe2000f8e02ff */
[----:B------:R-:W-:Y:S01]  /*1db0*/  ISETP.GE.U32.AND P1, PT, R7, UR10, PT ;  /* 0x0000000a07007c0c */ /* 0x000fe2000bf26070 */
[----:B------:R-:W-:Y:S01]  /*1dc0*/  IMAD.MOV.U32 R6, RZ, RZ, R44 ;  /* 0x000000ffff067224 */ /* 0x000fe200078e002c */
[----:B------:R-:W-:Y:S01]  /*1dd0*/  ISETP.GE.U32.AND P0, PT, R14, UR10, PT ;  /* 0x0000000a0e007c0c */ /* 0x000fe2000bf06070 */
[----:B------:R-:W-:Y:S02]  /*1de0*/  IMAD.MOV.U32 R7, RZ, RZ, R45 ;  /* 0x000000ffff077224 */ /* 0x000fe400078e002d */
[C---:B------:R-:W-:Y:S01]  /*1df0*/  IMAD R11, R10.reuse, UR11, R11 ;  /* 0x0000000b0a0b7c24 */ /* 0x040fe2000f8e020b */
[----:B------:R-:W-:Y:S01]  /*1e00*/  ISETP.GE.U32.AND.EX P0, PT, R15, UR11, PT, P0 ;  /* 0x0000000b0f007c0c */ /* 0x000fe2000bf06100 */
[----:B------:R-:W-:Y:S01]  /*1e10*/  IMAD.WIDE.U32 R6, R10, UR10, R6 ;  /* 0x0000000a0a067c25 */ /* 0x000fe2000f8e0006 */
[----:B------:R-:W-:-:S03]  /*1e20*/  PRMT R15, R0, 0x7610, R15 ;  /* 0x00007610000f7816 */ /* 0x000fc6000000000f */
[--C-:B------:R-:W-:Y:S01]  /*1e30*/  IMAD.X R10, RZ, RZ, R45.reuse, P3 ;  /* 0x000000ffff0a7224 */ /* 0x100fe200018e062d */
[----:B------:R-:W-:Y:S01]  /*1e40*/  ISETP.GE.U32.AND P3, PT, R44, UR10, PT ;  /* 0x0000000a2c007c0c */ /* 0x000fe2000bf66070 */
[----:B------:R-:W-:Y:S01]  /*1e50*/  IMAD.X R14, RZ, RZ, R45, P5 ;  /* 0x000000ffff0e7224 */ /* 0x000fe200028e062d */
[----:B-1----:R-:W-:Y:S02]  /*1e60*/  IADD3 R6, P5, PT, R6, UR12, RZ ;  /* 0x0000000c06067c10 */ /* 0x002fe4000ffbe0ff */
[----:B------:R-:W-:Y:S02]  /*1e70*/  ISETP.GE.U32.AND.EX P1, PT, R10, UR11, PT, P1 ;  /* 0x0000000b0a007c0c */ /* 0x000fe4000bf26110 */
[----:B------:R-:W-:Y:S02]  /*1e80*/  ISETP.GE.U32.AND.EX P3, PT, R45, UR11, PT, P3 ;  /* 0x0000000b2d007c0c */ /* 0x000fe4000bf66130 */
[----:B------:R-:W-:Y:S02]  /*1e90*/  ISETP.GE.U32.AND.EX P2, PT, R14, UR11, PT, P2 ;  /* 0x0000000b0e007c0c */ /* 0x000fe4000bf46120 */
[----:B------:R-:W-:-:S02]  /*1ea0*/  IADD3.X R7, PT, PT, R7, UR13, R11, P5, !PT ;  /* 0x0000000d07077c10 */ /* 0x000fc4000affe40b */
[C---:B------:R-:W-:Y:S02]  /*1eb0*/  PRMT R14, R0.reuse, 0x7610, R14 ;  /* 0x00007610000e7816 */ /* 0x040fe4000000000e */
[----:B------:R-:W-:-:S03]  /*1ec0*/  PRMT R11, R0, 0x7610, R11 ;  /* 0x00007610000b7816 */ /* 0x000fc6000000000b */
[----:B------:R0:W5:Y:S04]  /*1ed0*/  @!P1 LDG.E.U8.CONSTANT R15, desc[UR14][R6.64+0x1] ;  /* 0x0000010e060f9981 */ /* 0x000168000c1e9100 */
[----:B------:R0:W5:Y:S04]  /*1ee0*/  @!P3 LDG.E.U8.CONSTANT R16, desc[UR14][R6.64] ;  /* 0x0000000e0610b981 */ /* 0x000168000c1e9100 */
[----:B------:R0:W5:Y:S04]  /*1ef0*/  @!P2 LDG.E.U8.CONSTANT R14, desc[UR14][R6.64+0x2] ;  /* 0x0000020e060ea981 */ /* 0x000168000c1e9100 */
[----:B------:R0:W5:Y:S02]  /*1f00*/  @!P0 LDG.E.U8.CONSTANT R11, desc[UR14][R6.64+0x3] ;  /* 0x0000030e060b8981 */ /* 0x000164000c1e9100 */
.L_x_20:
[----:B------:R-:W-:Y:S05]  /*1f10*/  BSYNC.RECONVERGENT B0 ;  /* 0x0000000000007941 */ /* 0x000fea0003800200 */
.L_x_19:
[--C-:B------:R-:W-:Y:S01]  /*1f20*/  IMAD.X R25, RZ, RZ, R38.reuse, P4 ;  /* 0x000000ffff197224 */ /* 0x100fe200020e0626 */
[----:B------:R-:W-:Y:S01]  /*1f30*/  ISETP.GE.U32.AND P1, PT, R13, UR8, PT ;  /* 0x000000080d007c0c */ /* 0x000fe2000bf26070 */
[----:B0-----:R-:W-:Y:S01]  /*1f40*/  IMAD R6, R20, 0x1000000, R19 ;  /* 0x0100000014067824 */ /* 0x001fe200078e0213 */
[----:B------:R-:W-:Y:S01]  /*1f50*/  IADD3 R17, P2, PT, R37, 0x22, RZ ;  /* 0x0000002225117810 */ /* 0x000fe20007f5e0ff */
[----:B------:R-:W-:Y:S01]  /*1f60*/  BSSY.RECONVERGENT B0, `(.L_x_21) ;  /* 0x0000030000007945 */ /* 0x000fe20003800200 */
[----:B------:R-:W-:Y:S02]  /*1f70*/  ISETP.GE.U32.AND.EX P1, PT, R25, UR9, PT, P1 ;  /* 0x0000000919007c0c */ /* 0x000fe4000bf26110 */
[----:B------:R-:W-:Y:S01]  /*1f80*/  LOP3.LUT R7, R12, 0xffff, RZ, 0xc0, !PT ;  /* 0x0000ffff0c077812 */ /* 0x000fe200078ec0ff */
[----:B------:R-:W-:Y:S01]  /*1f90*/  IMAD.X R20, RZ, RZ, R38, P2 ;  /* 0x000000ffff147224 */ /* 0x000fe200010e0626 */
        /* <DEDUP_REMOVED lines=14> */
[C---:B------:R-:W-:Y:S02]  /*2080*/  IADD3 R12, P2, PT, R44.reuse, 0x1, RZ ;  /* 0x000000012c0c7810 */ /* 0x040fe40007f5e0ff */
[C---:B------:R-:W-:Y:S01]  /*2090*/  IADD3 R18, P4, PT, R44.reuse, 0x2, RZ ;  /* 0x000000022c127810 */ /* 0x040fe20007f9e0ff */
[----:B------:R-:W1:Y:S01]  /*20a0*/  LDCU.64 UR12, c[0x0][0x380] ;  /* 0x00007000ff0c77ac */ /* 0x000e620008000a00 */
[----:B------:R-:W-:Y:S01]  /*20b0*/  IADD3 R19, P6, PT, R44, 0x3, RZ ;  /* 0x000000032c137810 */ /* 0x000fe20007fde0ff */
[--C-:B------:R-:W-:Y:S01]  /*20c0*/  IMAD.X R21, RZ, RZ, R45.reuse, P2 ;  /* 0x000000ffff157224 */ /* 0x100fe200010e062d */
[C---:B------:R-:W-:Y:S01]  /*20d0*/  PRMT R24, R0.reuse, 0x7610, R24 ;  /* 0x0000761000187816 */ /* 0x040fe20000000018 */
[----:B------:R-:W-:Y:S01]  /*20e0*/  IMAD.X R22, RZ, RZ, R45, P4 ;  /* 0x000000ffff167224 */ /* 0x000fe200020e062d */
[----:B------:R-:W-:Y:S02]  /*20f0*/  PRMT R23, R0, 0x7610, R23 ;  /* 0x0000761000177816 */ /* 0x000fe40000000017 */
[----:B0-----:R-:W-:Y:S01]  /*2100*/  ISETP.GE.U32.AND P1, PT, R18, UR10, PT ;  /* 0x0000000a12007c0c */ /* 0x001fe2000bf26070 */
[----:B------:R-:W-:Y:S01]  /*2110*/  IMAD.MOV.U32 R18, RZ, RZ, R44 ;  /* 0x000000ffff127224 */ /* 0x000fe200078e002c */
[----:B------:R-:W-:Y:S01]  /*2120*/  ISETP.GE.U32.AND P2, PT, R19, UR10, PT ;  /* 0x0000000a13007c0c */ /* 0x000fe2000bf46070 */
[----:B------:R-:W-:Y:S01]  /*2130*/  IMAD.MOV.U32 R19, RZ, RZ, R45 ;  /* 0x000000ffff137224 */ /* 0x000fe200078e002d */
[----:B------:R-:W-:Y:S01]  /*2140*/  ISETP.GE.U32.AND P3, PT, R12, UR10, PT ;  /* 0x0000000a0c007c0c */ /* 0x000fe2000bf66070 */
[----:B------:R-:W-:Y:S01]  /*2150*/  IMAD R12, R25, UR10, RZ ;  /* 0x0000000a190c7c24 */ /* 0x000fe2000f8e02ff */
[----:B------:R-:W-:Y:S01]  /*2160*/  ISETP.GE.U32.AND P4, PT, R44, UR10, PT ;  /* 0x0000000a2c007c0c */ /* 0x000fe2000bf86070 */
[----:B------:R-:W-:Y:S01]  /*2170*/  IMAD.WIDE.U32 R18, R13, UR10, R18 ;  /* 0x0000000a0d127c25 */ /* 0x000fe2000f8e0012 */
[----:B------:R-:W-:-:S02]  /*2180*/  ISETP.GE.U32.AND.EX P3, PT, R21, UR11, PT, P3 ;  /* 0x0000000b15007c0c */ /* 0x000fc4000bf66130 */
[----:B------:R-:W-:Y:S01]  /*2190*/  ISETP.GE.U32.AND.EX P4, PT, R45, UR11, PT, P4 ;  /* 0x0000000b2d007c0c */ /* 0x000fe2000bf86140 */
[----:B------:R-:W-:Y:S01]  /*21a0*/  IMAD R13, R13, UR11, R12 ;  /* 0x0000000b0d0d7c24 */ /* 0x000fe2000f8e020c */
[----:B------:R-:W-:Y:S01]  /*21b0*/  ISETP.GE.U32.AND.EX P1, PT, R22, UR11, PT, P1 ;  /* 0x0000000b16007c0c */ /* 0x000fe2000bf26110 */
[----:B------:R-:W-:Y:S01]  /*21c0*/  IMAD.X R12, RZ, RZ, R45, P6 ;  /* 0x000000ffff0c7224 */ /* 0x000fe200030e062d */
[C---:B------:R-:W-:Y:S02]  /*21d0*/  PRMT R22, R0.reuse, 0x7610, R22 ;  /* 0x0000761000167816 */ /* 0x040fe40000000016 */
[----:B------:R-:W-:Y:S02]  /*21e0*/  PRMT R21, R0, 0x7610, R21 ;  /* 0x0000761000157816 */ /* 0x000fe40000000015 */
[----:B------:R-:W-:Y:S02]  /*21f0*/  ISETP.GE.U32.AND.EX P2, PT, R12, UR11, PT, P2 ;  /* 0x0000000b0c007c0c */ /* 0x000fe4000bf46120 */
[----:B-1----:R-:W-:-:S04]  /*2200*/  IADD3 R12, P6, PT, R18, UR12, RZ ;  /* 0x0000000c120c7c10 */ /* 0x002fc8000ffde0ff */
[----:B------:R-:W-:-:S05]  /*2210*/  IADD3.X R13, PT, PT, R19, UR13, R13, P6, !PT ;  /* 0x0000000d130d7c10 */ /* 0x000fca000b7fe40d */
[----:B------:R0:W5:Y:S04]  /*2220*/  @!P4 LDG.E.U8.CONSTANT R24, desc[UR14][R12.64] ;  /* 0x0000000e0c18c981 */ /* 0x000168000c1e9100 */
[----:B------:R0:W5:Y:S04]  /*2230*/  @!P3 LDG.E.U8.CONSTANT R23, desc[UR14][R12.64+0x1] ;  /* 0x0000010e0c17b981 */ /* 0x000168000c1e9100 */
[----:B------:R0:W5:Y:S04]  /*2240*/  @!P1 LDG.E.U8.CONSTANT R22, desc[UR14][R12.64+0x2] ;  /* 0x0000020e0c169981 */ /* 0x000168000c1e9100 */
[----:B------:R0:W5:Y:S02]  /*2250*/  @!P2 LDG.E.U8.CONSTANT R21, desc[UR14][R12.64+0x3] ;  /* 0x0000030e0c15a981 */ /* 0x000164000c1e9100 */
.L_x_22:
[----:B------:R-:W-:Y:S05]  /*2260*/  BSYNC.RECONVERGENT B0 ;  /* 0x0000000000007941 */ /* 0x000fea0003800200 */
.L_x_21:
[----:B------:R-:W-:Y:S01]  /*2270*/  BSSY.RECONVERGENT B0, `(.L_x_23) ;  /* 0x0000026000007945 */ /* 0x000fe20003800200 */
[C---:B------:R-:W-:Y:S02]  /*2280*/  PRMT R18, R0.reuse, 0x7610, R18 ;  /* 0x0000761000127816 */ /* 0x040fe40000000012 */
[C---:B------:R-:W-:Y:S02]  /*2290*/  PRMT R19, R0.reuse, 0x7610, R19 ;  /* 0x0000761000137816 */ /* 0x040fe40000000013 */
[----:B------:R-:W-:Y:S02]  /*22a0*/  PRMT R26, R0, 0x7610, R26 ;  /* 0x00007610001a7816 */ /* 0x000fe4000000001a */
[----:B-----5:R-:W-:Y:S02]  /*22b0*/  LOP3.LUT R25, R16, 0xff, RZ, 0xc0, !PT ;  /* 0x000000ff10197812 */ /* 0x020fe400078ec0ff */
[----:B------:R-:W-:Y:S01]  /*22c0*/  PRMT R27, R0, 0x7610, R27 ;  /* 0x00007610001b7816 */ /* 0x000fe2000000001b */
[----:B------:R-:W-:Y:S06]  /*22d0*/  @P0 BRA `(.L_x_24) ;  /* 0x00000000007c0947 */ /* 0x000fec0003800000 */
[----:B------:R-:W1:Y:S01]  /*22e0*/  LDCU.64 UR10, c[0x0][0x398] ;  /* 0x00007300ff0a77ac */ /* 0x000e620008000a00 */
[C---:B0-----:R-:W-:Y:S02]  /*22f0*/  IADD3 R12, P3, PT, R44.reuse, 0x1, RZ ;  /* 0x000000012c0c7810 */ /* 0x041fe40007f7e0ff */
[C---:B------:R-:W-:Y:S01]  /*2300*/  IADD3 R13, P4, PT, R44.reuse, 0x2, RZ ;  /* 0x000000022c0d7810 */ /* 0x040fe20007f9e0ff */
[----:B------:R-:W0:Y:S01]  /*2310*/  LDCU.64 UR12, c[0x0][0x380] ;  /* 0x00007000ff0c77ac */ /* 0x000e220008000a00 */
[----:B------:R-:W-:Y:S02]  /*2320*/  IADD3 R16, P6, PT, R44, 0x3, RZ ;  /* 0x000000032c107810 */ /* 0x000fe40007fde0ff */
[C---:B------:R-:W-:Y:S01]  /*2330*/  PRMT R27, R0.reuse, 0x7610, R27 ;  /* 0x00007610001b7816 */ /* 0x040fe2000000001b */
[--C-:B------:R-:W-:Y:S01]  /*2340*/  IMAD.X R18, RZ, RZ, R45.reuse, P4 ;  /* 0x000000ffff127224 */ /* 0x100fe200020e062d */
[----:B------:R-:W-:Y:S01]  /*2350*/  PRMT R26, R0, 0x7610, R26 ;  /* 0x00007610001a7816 */ /* 0x000fe2000000001a */
[--C-:B------:R-:W-:Y:S01]  /*2360*/  IMAD.X R19, RZ, RZ, R45.reuse, P6 ;  /* 0x000000ffff137224 */ /* 0x100fe200030e062d */
[----:B-1----:R-:W-:Y:S01]  /*2370*/  ISETP.GE.U32.AND P1, PT, R12, UR10, PT ;  /* 0x0000000a0c007c0c */ /* 0x002fe2000bf26070 */
[----:B------:R-:W-:Y:S01]  /*2380*/  IMAD.MOV.U32 R12, RZ, RZ, R44 ;  /* 0x000000ffff0c7224 */ /* 0x000fe200078e002c */
[----:B------:R-:W-:Y:S01]  /*2390*/  ISETP.GE.U32.AND P2, PT, R13, UR10, PT ;  /* 0x0000000a0d007c0c */ /* 0x000fe2000bf46070 */
[--C-:B------:R-:W-:Y:S01]  /*23a0*/  IMAD.MOV.U32 R13, RZ, RZ, R45.reuse ;  /* 0x000000ffff0d7224 */ /* 0x100fe200078e002d */
        /* <DEDUP_REMOVED lines=10> */
[----:B0-----:R-:W-:Y:S02]  /*2450*/  IADD3 R12, P4, PT, R12, UR12, RZ ;  /* 0x0000000c0c0c7c10 */ /* 0x001fe4000ff9e0ff */
[C---:B------:R-:W-:Y:S02]  /*2460*/  PRMT R19, R0.reuse, 0x7610, R19 ;  /* 0x0000761000137816 */ /* 0x040fe40000000013 */
[----:B------:R-:W-:Y:S02]  /*2470*/  PRMT R18, R0, 0x7610, R18 ;  /* 0x0000761000127816 */ /* 0x000fe40000000012 */
[----:B------:R-:W-:-:S05]  /*2480*/  IADD3.X R13, PT, PT, R13, UR13, R17, P4, !PT ;  /* 0x0000000d0d0d7c10 */ /* 0x000fca000a7fe411 */
[----:B------:R1:W5:Y:S04]  /*2490*/  @!P3 LDG.E.U8.CONSTANT R27, desc[UR14][R12.64] ;  /* 0x0000000e0c1bb981 */ /* 0x000368000c1e9100 */
[----:B------:R1:W5:Y:S04]  /*24a0*/  @!P1 LDG.E.U8.CONSTANT R26, desc[UR14][R12.64+0x1] ;  /* 0x0000010e0c1a9981 */ /* 0x000368000c1e9100 */
[----:B------:R1:W5:Y:S04]  /*24b0*/  @!P2 LDG.E.U8.CONSTANT R19, desc[UR14][R12.64+0x2] ;  /* 0x0000020e0c13a981 */ /* 0x000368000c1e9100 */
[----:B------:R1:W5:Y:S02]  /*24c0*/  @!P0 LDG.E.U8.CONSTANT R18, desc[UR14][R12.64+0x3] ;  /* 0x0000030e0c128981 */ /* 0x000364000c1e9100 */
.L_x_24:
[----:B------:R-:W-:Y:S05]  /*24d0*/  BSYNC.RECONVERGENT B0 ;  /* 0x0000000000007941 */ /* 0x000fea0003800200 */
.L_x_23:
[----:B01----:R-:W-:Y:S01]  /*24e0*/  LOP3.LUT R12, R11, 0xff, RZ, 0xc0, !PT ;  /* 0x000000ff0b0c7812 */ /* 0x003fe200078ec0ff */
        /* <DEDUP_REMOVED lines=8> */
[----:B------:R-:W-:-:S02]  /*2570*/  PRMT R17, R24, 0x7604, R25 ;  /* 0x0000760418117816 */ /* 0x000fc40000000019 */
[----:B------:R-:W-:Y:S02]  /*2580*/  PRMT R16, R22, 0x7604, R13 ;  /* 0x0000760416107816 */ /* 0x000fe4000000000d */
[----:B------:R-:W-:Y:S02]  /*2590*/  PRMT R22, R21, 0x7604, R12 ;  /* 0x0000760415167816 */ /* 0x000fe4000000000c */
[----:B------:R-:W-:Y:S02]  /*25a0*/  LOP3.LUT R24, R27, 0xff0000, RZ, 0xc0, !PT ;  /* 0x00ff00001b187812 */ /* 0x000fe400078ec0ff */
[----:B------:R-:W-:Y:S02]  /*25b0*/  PRMT R20, R23, 0x7604, R20 ;  /* 0x0000760417147816 */ /* 0x000fe40000000014 */
[----:B------:R-:W-:Y:S02]  /*25c0*/  IADD3 R15, P4, PT, R37, 0x30, RZ ;  /* 0x00000030250f7810 */ /* 0x000fe40007f9e0ff */
[----:B------:R-:W-:-:S02]  /*25d0*/  PRMT R12, R0, 0x7610, R12 ;  /* 0x00007610000c7816 */ /* 0x000fc4000000000c */
        /* <DEDUP_REMOVED lines=19> */
[----:B------:R-:W-:-:S04]  /*2710*/  IMAD.WIDE.U32 R12, R10, UR10, R12 ;  /* 0x0000000a0a0c7c25 */ /* 0x000fc8000f8e000c */
[--C-:B------:R-:W-:Y:S01]  /*2720*/  IMAD.X R10, RZ, RZ, R45.reuse, P3 ;  /* 0x000000ffff0a7224 */ /* 0x100fe200018e062d */
[----:B------:R-:W-:Y:S01]  /*2730*/  ISETP.GE.U32.AND P3, PT, R44, UR10, PT ;  /* 0x0000000a2c007c0c */ /* 0x000fe2000bf66070 */
[----:B------:R-:W-:-:S03]  /*2740*/  IMAD.X R14, RZ, RZ, R45, P5 ;  /* 0x000000ffff0e7224 */ /* 0x000fc600028e062d */
[----:B------:R-:W-:Y:S02]  /*2750*/  ISETP.GE.U32.AND.EX P1, PT, R10, UR11, PT, P1 ;  /* 0x0000000b0a007c0c */ /* 0x000fe4000bf26110 */
[----:B------:R-:W-:Y:S02]  /*2760*/  ISETP.GE.U32.AND.EX P3, PT, R45, UR11, PT, P3 ;  /* 0x0000000b2d007c0c */ /* 0x000fe4000bf66130 */
[----:B------:R-:W-:Y:S02]  /*2770*/  ISETP.GE.U32.AND.EX P2, PT, R14, UR11, PT, P2 ;  /* 0x0000000b0e007c0c */ /* 0x000fe4000bf46120 */
[----:B-1----:R-:W-:Y:S02]  /*2780*/  IADD3 R10, P5, PT, R12, UR12, RZ ;  /* 0x0000000c0c0a7c10 */ /* 0x002fe4000ffbe0ff */
[----:B------:R-:W-:Y:S02]  /*2790*/  PRMT R14, R0, 0x7610, R14 ;  /* 0x00007610000e7816 */ /* 0x000fe4000000000e */
[----:B------:R-:W-:-:S02]  /*27a0*/  IADD3.X R11, PT, PT, R13, UR13, R11, P5, !PT ;  /* 0x0000000d0d0b7c10 */ /* 0x000fc4000affe40b */
[C---:B------:R-:W-:Y:S02]  /*27b0*/  PRMT R13, R0.reuse, 0x7610, R13 ;  /* 0x00007610000d7816 */ /* 0x040fe4000000000d */
[----:B------:R-:W-:Y:S01]  /*27c0*/  PRMT R12, R0, 0x7610, R12 ;  /* 0x00007610000c7816 */ /* 0x000fe2000000000c */
[----:B------:R0:W5:Y:S04]  /*27d0*/  @!P3 LDG.E.U8.CONSTANT R27, desc[UR14][R10.64] ;  /* 0x0000000e0a1bb981 */ /* 0x000168000c1e9100 */
[----:B------:R0:W5:Y:S04]  /*27e0*/  @!P1 LDG.E.U8.CONSTANT R14, desc[UR14][R10.64+0x1] ;  /* 0x0000010e0a0e9981 */ /* 0x000168000c1e9100 */
[----:B------:R0:W5:Y:S04]  /*27f0*/  @!P2 LDG.E.U8.CONSTANT R13, desc[UR14][R10.64+0x2] ;  /* 0x0000020e0a0da981 */ /* 0x000168000c1e9100 */
[----:B------:R0:W5:Y:S02]  /*2800*/  @!P0 LDG.E.U8.CONSTANT R12, desc[UR14][R10.64+0x3] ;  /* 0x0000030e0a0c8981 */ /* 0x000164000c1e9100 */
.L_x_26:
[----:B------:R-:W-:Y:S05]  /*2810*/  BSYNC.RECONVERGENT B0 ;  /* 0x0000000000007941 */ /* 0x000fea0003800200 */
.L_x_25:
[----:B0-----:R-:W-:Y:S01]  /*2820*/  IMAD.X R10, RZ, RZ, R38, P4 ;  /* 0x000000ffff0a7224 */ /* 0x001fe200020e0626 */
[----:B------:R-:W-:Y:S01]  /*2830*/  ISETP.GE.U32.AND P0, PT, R15, UR8, PT ;  /* 0x000000080f007c0c */ /* 0x000fe2000bf06070 */
[----:B------:R-:W-:Y:S01]  /*2840*/  IMAD.U32 R19, R19, 0x10000, RZ ;  /* 0x0001000013137824 */ /* 0x000fe200078e00ff */
[----:B------:R-:W-:Y:S01]  /*2850*/  LOP3.LUT R11, R26, 0xff0000, RZ, 0xc0, !PT ;  /* 0x00ff00001a0b7812 */ /* 0x000fe200078ec0ff */
[----:B------:R-:W-:Y:S01]  /*2860*/  IMAD.U32 R18, R18, 0x10000, RZ ;  /* 0x0001000012127824 */ /* 0x000fe200078e00ff */
[----:B------:R-:W-:Y:S01]  /*2870*/  ISETP.GE.U32.AND.EX P0, PT, R10, UR9, PT, P0 ;  /* 0x000000090a007c0c */ /* 0x000fe2000bf06100 */
[----:B------:R-:W-:Y:S01]  /*2880*/  BSSY.RECONVERGENT B0, `(.L_x_27) ;  /* 0x000002d000007945 */ /* 0x000fe20003800200 */
[----:B------:R-:W-:Y:S01]  /*2890*/  LOP3.LUT R19, R19, 0xff0000, RZ, 0xc0, !PT ;  /* 0x00ff000013137812 */ /* 0x000fe200078ec0ff */
[----:B------:R-:W-:Y:S01]  /*28a0*/  IMAD.IADD R20, R20, 0x1, R11 ;  /* 0x0000000114147824 */ /* 0x000fe200078e020b */
[----:B------:R-:W-:Y:S01]  /*28b0*/  LOP3.LUT R11, R18, 0xff0000, RZ, 0xc0, !PT ;  /* 0x00ff0000120b7812 */ /* 0x000fe200078ec0ff */
[----:B------:R-:W-:Y:S01]  /*28c0*/  IMAD.IADD R23, R17, 0x1, R24 ;  /* 0x0000000111177824 */ /* 0x000fe200078e0218 */
[----:B------:R-:W-:Y:S01]  /*28d0*/  IADD3 R21, P4, PT, R37, 0x31, RZ ;  /* 0x0000003125157810 */ /* 0x000fe20007f9e0ff */
[----:B------:R-:W-:Y:S01]  /*28e0*/  IMAD.IADD R25, R16, 0x1, R19 ;  /* 0x0000000110197824 */ /* 0x000fe200078e0213 */
[----:B------:R-:W-:Y:S01]  /*28f0*/  PRMT R17, R0, 0x7610, R17 ;  /* 0x0000761000117816 */ /* 0x000fe20000000011 */
[----:B------:R-:W-:Y:S01]  /*2900*/  IMAD.IADD R26, R22, 0x1, R11 ;  /* 0x00000001161a7824 */ /* 0x000fe200078e020b */
[----:B------:R-:W-:-:S02]  /*2910*/  PRMT R18, R0, 0x7610, R18 ;  /* 0x0000761000127816 */ /* 0x000fc40000000012 */
        /* <DEDUP_REMOVED lines=16> */
[----:B------:R-:W-:Y:S01]  /*2a20*/  IMAD.X R17, RZ, RZ, R45, P3 ;  /* 0x000000ffff117224 */ /* 0x000fe200018e062d */
[----:B------:R-:W-:Y:S01]  /*2a30*/  ISETP.GE.U32.AND P3, PT, R44, UR10, PT ;  /* 0x0000000a2c007c0c */ /* 0x000fe2000bf66070 */
[----:B------:R-:W-:-:S03]  /*2a40*/  IMAD.WIDE.U32 R10, R15, UR10, R10 ;  /* 0x0000000a0f0a7c25 */ /* 0x000fc6000f8e000a */
[----:B------:R-:W-:Y:S01]  /*2a50*/  ISETP.GE.U32.AND.EX P1, PT, R17, UR11, PT, P1 ;  /* 0x0000000b11007c0c */ /* 0x000fe2000bf26110 */
[----:B------:R-:W-:Y:S01]  /*2a60*/  IMAD R15, R15, UR11, R18 ;  /* 0x0000000b0f0f7c24 */ /* 0x000fe2000f8e0212 */
[----:B------:R-:W-:Y:S01]  /*2a70*/  ISETP.GE.U32.AND.EX P3, PT, R45, UR11, PT, P3 ;  /* 0x0000000b2d007c0c */ /* 0x000fe2000bf66130 */
[--C-:B------:R-:W-:Y:S01]  /*2a80*/  IMAD.X R18, RZ, RZ, R45.reuse, P5 ;  /* 0x000000ffff127224 */ /* 0x100fe200028e062d */
[----:B-1----:R-:W-:Y:S01]  /*2a90*/  IADD3 R10, P5, PT, R10, UR12, RZ ;  /* 0x0000000c0a0a7c10 */ /* 0x002fe2000ffbe0ff */
[----:B------:R-:W-:Y:S01]  /*2aa0*/  IMAD.X R19, RZ, RZ, R45, P6 ;  /* 0x000000ffff137224 */ /* 0x000fe200030e062d */
[----:B------:R-:W-:Y:S02]  /*2ab0*/  PRMT R17, R0, 0x7610, R17 ;  /* 0x0000761000117816 */ /* 0x000fe40000000011 */
[----:B------:R-:W-:Y:S02]  /*2ac0*/  ISETP.GE.U32.AND.EX P2, PT, R18, UR11, PT, P2 ;  /* 0x0000000b12007c0c */ /* 0x000fe4000bf46120 */
[----:B------:R-:W-:-:S02]  /*2ad0*/  ISETP.GE.U32.AND.EX P0, PT, R19, UR11, PT, P0 ;  /* 0x0000000b13007c0c */ /* 0x000fc4000bf06100 */
[C---:B------:R-:W-:Y:S02]  /*2ae0*/  PRMT R19, R0.reuse, 0x7610, R19 ;  /* 0x0000761000137816 */ /* 0x040fe40000000013 */
[----:B------:R-:W-:Y:S02]  /*2af0*/  PRMT R18, R0, 0x7610, R18 ;  /* 0x0000761000127816 */ /* 0x000fe40000000012 */
[----:B------:R-:W-:-:S05]  /*2b00*/  IADD3.X R11, PT, PT, R11, UR13, R15, P5, !PT ;  /* 0x0000000d0b0b7c10 */ /* 0x000fca000affe40f */
[----:B------:R0:W5:Y:S04]  /*2b10*/  @!P3 LDG.E.U8.CONSTANT R22, desc[UR14][R10.64] ;  /* 0x0000000e0a16b981 */ /* 0x000168000c1e9100 */
[----:B------:R0:W5:Y:S04]  /*2b20*/  @!P1 LDG.E.U8.CONSTANT R19, desc[UR14][R10.64+0x1] ;  /* 0x0000010e0a139981 */ /* 0x000168000c1e9100 */
[----:B------:R0:W5:Y:S04]  /*2b30*/  @!P2 LDG.E.U8.CONSTANT R18, desc[UR14][R10.64+0x2] ;  /* 0x0000020e0a12a981 */ /* 0x000168000c1e9100 */
[----:B------:R0:W5:Y:S02]  /*2b40*/  @!P0 LDG.E.U8.CONSTANT R17, desc[UR14][R10.64+0x3] ;  /* 0x0000030e0a118981 */ /* 0x000164000c1e9100 */
.L_x_28:
[----:B------:R-:W-:Y:S05]  /*2b50*/  BSYNC.RECONVERGENT B0 ;  /* 0x0000000000007941 */ /* 0x000fea0003800200 */
.L_x_27:
        /* <DEDUP_REMOVED lines=26> */
[----:B------:R-:W-:Y:S01]  /*2d00*/  IMAD.X R25, RZ, RZ, R45, P2 ;  /* 0x000000ffff197224 */ /* 0x000fe200010e062d */
[C---:B------:R-:W-:Y:S01]  /*2d10*/  PRMT R29, R0.reuse, 0x7610, R29 ;  /* 0x00007610001d7816 */ /* 0x040fe2000000001d */
[--C-:B------:R-:W-:Y:S01]  /*2d20*/  IMAD.X R26, RZ, RZ, R45.reuse, P4 ;  /* 0x000000ffff1a7224 */ /* 0x100fe200020e062d */
        /* <DEDUP_REMOVED lines=14> */
[----:B-1----:R-:W-:Y:S02]  /*2e10*/  IADD3 R14, P6, PT, R14, UR12, RZ ;  /* 0x0000000c0e0e7c10 */ /* 0x002fe4000ffde0ff */
[----:B------:R-:W-:Y:S02]  /*2e20*/  PRMT R26, R0, 0x7610, R26 ;  /* 0x00007610001a7816 */ /* 0x000fe4000000001a */
[----:B------:R-:W-:Y:S02]  /*2e30*/  ISETP.GE.U32.AND.EX P2, PT, R20, UR11, PT, P2 ;  /* 0x0000000b14007c0c */ /* 0x000fe4000bf46120 */
[----:B------:R-:W-:-:S02]  /*2e40*/  PRMT R25, R0, 0x7610, R25 ;  /* 0x0000761000197816 */ /* 0x000fc40000000019 */
[----:B------:R-:W-:-:S05]  /*2e50*/  IADD3.X R15, PT, PT, R15, UR13, R21, P6, !PT ;  /* 0x0000000d0f0f7c10 */ /* 0x000fca000b7fe415 */
[----:B------:R0:W5:Y:S04]  /*2e60*/  @!P4 LDG.E.U8.CONSTANT R29, desc[UR14][R14.64] ;  /* 0x0000000e0e1dc981 */ /* 0x000168000c1e9100 */
[----:B------:R0:W5:Y:S04]  /*2e70*/  @!P3 LDG.E.U8.CONSTANT R28, desc[UR14][R14.64+0x1] ;  /* 0x0000010e0e1cb981 */ /* 0x000168000c1e9100 */
[----:B------:R0:W5:Y:S04]  /*2e80*/  @!P1 LDG.E.U8.CONSTANT R26, desc[UR14][R14.64+0x2] ;  /* 0x0000020e0e1a9981 */ /* 0x000168000c1e9100 */
[----:B------:R0:W5:Y:S02]  /*2e90*/  @!P2 LDG.E.U8.CONSTANT R25, desc[UR14][R14.64+0x3] ;  /* 0x0000030e0e19a981 */ /* 0x000164000c1e9100 */
.L_x_30:
[----:B------:R-:W-:Y:S05]  /*2ea0*/  BSYNC.RECONVERGENT B0 ;  /* 0x0000000000007941 */ /* 0x000fea0003800200 */
.L_x_29:
        /* <DEDUP_REMOVED lines=13> */
[----:B------:R-:W-:Y:S01]  /*2f80*/  IMAD.X R21, RZ, RZ, R45, P4 ;  /* 0x000000ffff157224 */ /* 0x000fe200020e062d */
[----:B------:R-:W-:Y:S02]  /*2f90*/  PRMT R27, R0, 0x7610, R27 ;  /* 0x00007610001b7816 */ /* 0x000fe4000000001b */
[----:B-1----:R-:W-:Y:S01]  /*2fa0*/  ISETP.GE.U32.AND P1, PT, R14, UR10, PT ;  /* 0x0000000a0e007c0c */ /* 0x002fe2000bf26070 */
[----:B------:R-:W-:Y:S01]  /*2fb0*/  IMAD.MOV.U32 R14, RZ, RZ, R44 ;  /* 0x000000ffff0e7224 */ /* 0x000fe200078e002c */
[----:B------:R-:W-:Y:S01]  /*2fc0*/  ISETP.GE.U32.AND P2, PT, R15, UR10, PT ;  /* 0x0000000a0f007c0c */ /* 0x000fe2000bf46070 */
[----:B------:R-:W-:Y:S01]  /*2fd0*/  IMAD.MOV.U32 R15, RZ, RZ, R45 ;  /* 0x000000ffff0f7224 */ /* 0x000fe200078e002d */
[----:B------:R-:W-:Y:S01]  /*2fe0*/  ISETP.GE.U32.AND P0, PT, R20, UR10, PT ;  /* 0x0000000a14007c0c */ /* 0x000fe2000bf06070 */
[----:B------:R-:W-:Y:S01]  /*2ff0*/  IMAD R24, R24, UR10, RZ ;  /* 0x0000000a18187c24 */ /* 0x000fe2000f8e02ff */
[----:B------:R-:W-:Y:S01]  /*3000*/  ISETP.GE.U32.AND.EX P2, PT, R21, UR11, PT, P2 ;  /* 0x0000000b15007c0c */ /* 0x000fe2000bf46120 */
[----:B------:R-:W-:Y:S01]  /*3010*/  IMAD.WIDE.U32 R14, R23, UR10, R14 ;  /* 0x0000000a170e7c25 */ /* 0x000fe2000f8e000e */
[----:B------:R-:W-:-:S03]  /*3020*/  PRMT R21, R0, 0x7610, R21 ;  /* 0x0000761000157816 */ /* 0x000fc60000000015 */
[----:B------:R-:W-:Y:S01]  /*3030*/  IMAD R23, R23, UR11, R24 ;  /* 0x0000000b17177c24 */ /* 0x000fe2000f8e0218 */
[----:B0-----:R-:W-:Y:S01]  /*3040*/  IADD3 R14, P4, PT, R14, UR12, RZ ;  /* 0x0000000c0e0e7c10 */ /* 0x001fe2000ff9e0ff */
[--C-:B------:R-:W-:Y:S01]  /*3050*/  IMAD.X R20, RZ, RZ, R45.reuse, P3 ;  /* 0x000000ffff147224 */ /* 0x100fe200018e062d */
[----:B------:R-:W-:Y:S01]  /*3060*/  ISETP.GE.U32.AND P3, PT, R44, UR10, PT ;  /* 0x0000000a2c007c0c */ /* 0x000fe2000bf66070 */
[----:B------:R-:W-:Y:S01]  /*3070*/  IMAD.X R24, RZ, RZ, R45, P6 ;  /* 0x000000ffff187224 */ /* 0x000fe200030e062d */
[----:B------:R-:W-:Y:S02]  /*3080*/  IADD3.X R15, PT, PT, R15, UR13, R23, P4, !PT ;  /* 0x0000000d0f0f7c10 */ /* 0x000fe4000a7fe417 */
[----:B------:R-:W-:Y:S02]  /*3090*/  ISETP.GE.U32.AND.EX P1, PT, R20, UR11, PT, P1 ;  /* 0x0000000b14007c0c */ /* 0x000fe4000bf26110 */
[----:B------:R-:W-:Y:S02]  /*30a0*/  ISETP.GE.U32.AND.EX P3, PT, R45, UR11, PT, P3 ;  /* 0x0000000b2d007c0c */ /* 0x000fe4000bf66130 */
[----:B------:R-:W-:-:S02]  /*30b0*/  ISETP.GE.U32.AND.EX P0, PT, R24, UR11, PT, P0 ;  /* 0x0000000b18007c0c */ /* 0x000fc4000bf06100 */
[----:B------:R-:W-:-:S06]  /*30c0*/  PRMT R20, R0, 0x7610, R20 ;  /* 0x0000761000147816 */ /* 0x000fcc0000000014 */
[----:B------:R1:W5:Y:S04]  /*30d0*/  @!P2 LDG.E.U8.CONSTANT R20, desc[UR14][R14.64+0x2] ;  /* 0x0000020e0e14a981 */ /* 0x000368000c1e9100 */
[----:B------:R1:W5:Y:S04]  /*30e0*/  @!P3 LDG.E.U8.CONSTANT R30, desc[UR14][R14.64] ;  /* 0x0000000e0e1eb981 */ /* 0x000368000c1e9100 */
[----:B------:R1:W5:Y:S04]  /*30f0*/  @!P1 LDG.E.U8.CONSTANT R27, desc[UR14][R14.64+0x1] ;  /* 0x0000010e0e1b9981 */ /* 0x000368000c1e9100 */
[----:B------:R1:W5:Y:S02]  /*3100*/  @!P0 LDG.E.U8.CONSTANT R21, desc[UR14][R14.64+0x3] ;  /* 0x0000030e0e158981 */ /* 0x000364000c1e9100 */
.L_x_32:
[----:B------:R-:W-:Y:S05]  /*3110*/  BSYNC.RECONVERGENT B0 ;  /* 0x0000000000007941 */ /* 0x000fea0003800200 */
.L_x_31:
[----:B------:R-:W-:Y:S01]  /*3120*/  IMAD.X R31, RZ, RZ, R38, P5 ;  /* 0x000000ffff1f7224 */ /* 0x000fe200028e0626 */
[----:B------:R-:W-:Y:S01]  /*3130*/  ISETP.GE.U32.AND P0, PT, R16, UR8, PT ;  /* 0x0000000810007c0c */ /* 0x000fe2000bf06070 */
[----:B------:R-:W-:Y:S01]  /*3140*/  BSSY.RECONVERGENT B0, `(.L_x_33) ;  /* 0x0000031000007945 */ /* 0x000fe20003800200 */
[----:B------:R-:W-:Y:S01]  /*3150*/  PRMT R22, R29, 0x7604, R22 ;  /* 0x000076041d167816 */ /* 0x000fe20000000016 */
[----:B-----5:R-:W-:Y:S01]  /*3160*/  IMAD.U32 R29, R30, 0x10000, RZ ;  /* 0x000100001e1d7824 */ /* 0x020fe200078e00ff */
[----:B------:R-:W-:Y:S01]  /*3170*/  ISETP.GE.U32.AND.EX P0, PT, R31, UR9, PT, P0 ;  /* 0x000000091f007c0c */ /* 0x000fe2000bf06100 */
[----:B------:R-:W-:Y:S01]  /*3180*/  IMAD.U32 R27, R27, 0x10000, RZ ;  /* 0x000100001b1b7824 */ /* 0x000fe200078e00ff */
[----:B------:R-:W-:Y:S02]  /*3190*/  LOP3.LUT R19, R19, 0xff, RZ, 0xc0, !PT ;  /* 0x000000ff13137812 */ /* 0x000fe400078ec0ff */
[----:B01----:R-:W-:Y:S02]  /*31a0*/  LOP3.LUT R14, R17, 0xff, RZ, 0xc0, !PT ;  /* 0x000000ff110e7812 */ /* 0x003fe400078ec0ff */
        /* <DEDUP_REMOVED lines=37> */
[----:B------:R-:W-:Y:S01]  /*3400*/  PRMT R18, R0, 0x7610, R18 ;  /* 0x0000761000127816 */ /* 0x000fe20000000012 */
[----:B------:R0:W5:Y:S04]  /*3410*/  @!P0 LDG.E.U8.CONSTANT R19, desc[UR14][R14.64+0x3] ;  /* 0x0000030e0e138981 */ /* 0x000168000c1e9100 */
[----:B------:R0:W5:Y:S04]  /*3420*/  @!P3 LDG.E.U8.CONSTANT R24, desc[UR14][R14.64] ;  /* 0x0000000e0e18b981 */ /* 0x000168000c1e9100 */
[----:B------:R0:W5:Y:S04]  /*3430*/  @!P1 LDG.E.U8.CONSTANT R17, desc[UR14][R14.64+0x1] ;  /* 0x0000010e0e119981 */ /* 0x000168000c1e9100 */
[----:B------:R0:W5:Y:S02]  /*3440*/  @!P2 LDG.E.U8.CONSTANT R18, desc[UR14][R14.64+0x2] ;  /* 0x0000020e0e12a981 */ /* 0x000164000c1e9100 */
.L_x_34:
[----:B------:R-:W-:Y:S05]  /*3450*/  BSYNC.RECONVERGENT B0 ;  /* 0x0000000000007941 */ /* 0x000fea0003800200 */
.L_x_33:
[----:B------:R-:W-:Y:S01]  /*3460*/  IMAD.X R30, RZ, RZ, R38, P4 ;  /* 0x000000ffff1e7224 */ /* 0x000fe200020e0626 */
[----:B------:R-:W-:Y:S01]  /*3470*/  ISETP.GE.U32.AND P0, PT, R25, UR8, PT ;  /* 0x0000000819007c0c */ /* 0x000fe2000bf06070 */
[----:B------:R-:W-:Y:S01]  /*3480*/  IMAD.U32 R21, R21, 0x10000, RZ ;  /* 0x0001000015157824 */ /* 0x000fe200078e00ff */
[----:B------:R-:W-:Y:S01]  /*3490*/  LOP3.LUT R27, R27, 0xff0000, RZ, 0xc0, !PT ;  /* 0x00ff00001b1b7812 */ /* 0x000fe200078ec0ff */
[----:B------:R-:W-:Y:S01]  /*34a0*/  IMAD.U32 R20, R20, 0x10000, RZ ;  /* 0x0001000014147824 */ /* 0x000fe200078e00ff */
[----:B------:R-:W-:Y:S01]  /*34b0*/  ISETP.GE.U32.AND.EX P0, PT, R30, UR9, PT, P0 ;  /* 0x000000091e007c0c */ /* 0x000fe2000bf06100 */
[----:B------:R-:W-:Y:S01]  /*34c0*/  BSSY.RECONVERGENT B0, `(.L_x_35) ;  /* 0x000002d000007945 */ /* 0x000fe20003800200 */
[----:B0-----:R-:W-:Y:S01]  /*34d0*/  LOP3.LUT R14, R21, 0xff0000, RZ, 0xc0, !PT ;  /* 0x00ff0000150e7812 */ /* 0x001fe200078ec0ff */
[----:B------:R-:W-:Y:S01]  /*34e0*/  IMAD.IADD R16, R22, 0x1, R29 ;  /* 0x0000000116107824 */ /* 0x000fe200078e021d */
[----:B------:R-:W-:Y:S01]  /*34f0*/  LOP3.LUT R15, R20, 0xff0000, RZ, 0xc0, !PT ;  /* 0x00ff0000140f7812 */ /* 0x000fe200078ec0ff */
[----:B------:R-:W-:Y:S01]  /*3500*/  IMAD.IADD R28, R28, 0x1, R27 ;  /* 0x000000011c1c7824 */ /* 0x000fe200078e021b */
[----:B-----5:R-:W-:Y:S01]  /*3510*/  LOP3.LUT R31, R24, 0xffff, RZ, 0xc0, !PT ;  /* 0x0000ffff181f7812 */ /* 0x020fe200078ec0ff */
[----:B------:R-:W-:Y:S01]  /*3520*/  IMAD.IADD R29, R23, 0x1, R14 ;  /* 0x00000001171d7824 */ /* 0x000fe200078e020e */
[----:B------:R-:W-:Y:S01]  /*3530*/  IADD3 R27, P4, PT, R37, 0x41, RZ ;  /* 0x00000041251b7810 */ /* 0x000fe20007f9e0ff */
[----:B------:R-:W-:Y:S01]  /*3540*/  IMAD.IADD R26, R26, 0x1, R15 ;  /* 0x000000011a1a7824 */ /* 0x000fe200078e020f */
        /* <DEDUP_REMOVED lines=10> */
[C---:B------:R-:W-:Y:S02]  /*35f0*/  PRMT R24, R0.reuse, 0x7610, R24 ;  /* 0x0000761000187816 */ /* 0x040fe40000000018 */
[----:B------:R-:W-:Y:S01]  /*3600*/  PRMT R23, R0, 0x7610, R23 ;  /* 0x0000761000177816 */ /* 0x000fe20000000017 */
[--C-:B------:R-:W-:Y:S01]  /*3610*/  IMAD.X R22, RZ, RZ, R45.reuse, P6 ;  /* 0x000000ffff167224 */ /* 0x100fe200030e062d */
[----:B0-----:R-:W-:Y:S01]  /*3620*/  ISETP.GE.U32.AND P1, PT, R14, UR10, PT ;  /* 0x0000000a0e007c0c */ /* 0x001fe2000bf26070 */
[----:B------:R-:W-:Y:S01]  /*3630*/  IMAD.MOV.U32 R14, RZ, RZ, R44 ;  /* 0x000000ffff0e7224 */ /* 0x000fe200078e002c */
[----:B------:R-:W-:Y:S01]  /*3640*/  ISETP.GE.U32.AND P2, PT, R15, UR10, PT ;  /* 0x0000000a0f007c0c */ /* 0x000fe2000bf46070 */
[----:B------:R-:W-:Y:S01]  /*3650*/  IMAD.MOV.U32 R15, RZ, RZ, R45 ;  /* 0x000000ffff0f7224 */ /* 0x000fe200078e002d */
[----:B------:R-:W-:Y:S01]  /*3660*/  ISETP.GE.U32.AND P0, PT, R21, UR10, PT ;  /* 0x0000000a15007c0c */ /* 0x000fe2000bf06070 */
[----:B------:R-:W-:-:S02]  /*3670*/  IMAD R20, R30, UR10, RZ ;  /* 0x0000000a1e147c24 */ /* 0x000fc4000f8e02ff */
[C---:B------:R-:W-:Y:S01]  /*3680*/  IMAD.WIDE.U32 R14, R25.reuse, UR10, R14 ;  /* 0x0000000a190e7c25 */ /* 0x040fe2000f8e000e */
[----:B------:R-:W-:Y:S02]  /*3690*/  ISETP.GE.U32.AND.EX P0, PT, R22, UR11, PT, P0 ;  /* 0x0000000b16007c0c */ /* 0x000fe4000bf06100 */
[----:B------:R-:W-:Y:S01]  /*36a0*/  PRMT R22, R0, 0x7610, R22 ;  /* 0x0000761000167816 */ /* 0x000fe20000000016 */
[----:B------:R-:W-:Y:S02]  /*36b0*/  IMAD R25, R25, UR11, R20 ;  /* 0x0000000b19197c24 */ /* 0x000fe4000f8e0214 */
[--C-:B------:R-:W-:Y:S01]  /*36c0*/  IMAD.X R20, RZ, RZ, R45.reuse, P3 ;  /* 0x000000ffff147224 */ /* 0x100fe200018e062d */
[----:B------:R-:W-:Y:S01]  /*36d0*/  ISETP.GE.U32.AND P3, PT, R44, UR10, PT ;  /* 0x0000000a2c007c0c */ /* 0x000fe2000bf66070 */
[----:B------:R-:W-:Y:S01]  /*36e0*/  IMAD.X R21, RZ, RZ, R45, P5 ;  /* 0x000000ffff157224 */ /* 0x000fe200028e062d */
[----:B-1----:R-:W-:Y:S02]  /*36f0*/  IADD3 R14, P5, PT, R14, UR12, RZ ;  /* 0x0000000c0e0e7c10 */ /* 0x002fe4000ffbe0ff */
[----:B------:R-:W-:-:S02]  /*3700*/  ISETP.GE.U32.AND.EX P1, PT, R20, UR11, PT, P1 ;  /* 0x0000000b14007c0c */ /* 0x000fc4000bf26110 */
[----:B------:R-:W-:Y:S02]  /*3710*/  ISETP.GE.U32.AND.EX P3, PT, R45, UR11, PT, P3 ;  /* 0x0000000b2d007c0c */ /* 0x000fe4000bf66130 */
[----:B------:R-:W-:Y:S02]  /*3720*/  ISETP.GE.U32.AND.EX P2, PT, R21, UR11, PT, P2 ;  /* 0x0000000b15007c0c */ /* 0x000fe4000bf46120 */
[----:B------:R-:W-:Y:S02]  /*3730*/  PRMT R21, R0, 0x7610, R21 ;  /* 0x0000761000157816 */ /* 0x000fe40000000015 */
[----:B------:R-:W-:-:S05]  /*3740*/  IADD3.X R15, PT, PT, R15, UR13, R25, P5, !PT ;  /* 0x0000000d0f0f7c10 */ /* 0x000fca000affe419 */
[----:B------:R0:W5:Y:S04]  /*3750*/  @!P1 LDG.E.U8.CONSTANT R21, desc[UR14][R14.64+0x1] ;  /* 0x0000010e0e159981 */ /* 0x000168000c1e9100 */
[----:B------:R0:W5:Y:S04]  /*3760*/  @!P3 LDG.E.U8.CONSTANT R24, desc[UR14][R14.64] ;  /* 0x0000000e0e18b981 */ /* 0x000168000c1e9100 */
[----:B------:R0:W5:Y:S04]  /*3770*/  @!P2 LDG.E.U8.CONSTANT R22, desc[UR14][R14.64+0x2] ;  /* 0x0000020e0e16a981 */ /* 0x000168000c1e9100 */
[----:B------:R0:W5:Y:S02]  /*3780*/  @!P0 LDG.E.U8.CONSTANT R23, desc[UR14][R14.64+0x3] ;  /* 0x0000030e0e178981 */ /* 0x000164000c1e9100 */
.L_x_36:
[----:B------:R-:W-:Y:S05]  /*3790*/  BSYNC.RECONVERGENT B0 ;  /* 0x0000000000007941 */ /* 0x000fea0003800200 */
.L_x_35:
[----:B------:R-:W-:Y:S01]  /*37a0*/  IMAD.X R33, RZ, RZ, R38, P4 ;  /* 0x000000ffff217224 */ /* 0x000fe200020e0626 */
        /* <DEDUP_REMOVED lines=51> */
.L_x_38:
[----:B------:R-:W-:Y:S05]  /*3ae0*/  BSYNC.RECONVERGENT B0 ;  /* 0x0000000000007941 */ /* 0x000fea0003800200 */
.L_x_37:
        /* <DEDUP_REMOVED lines=38> */
.L_x_40:
[----:B------:R-:W-:Y:S05]  /*3d50*/  BSYNC.RECONVERGENT B0 ;  /* 0x0000000000007941 */ /* 0x000fea0003800200 */
.L_x_39:
[----:B01----:R-:W-:Y:S01]  /*3d60*/  IMAD.X R18, RZ, RZ, R38, P5 ;  /* 0x000000ffff127224 */ /* 0x003fe200028e0626 */
[----:B------:R-:W-:Y:S01]  /*3d70*/  ISETP.GE.U32.AND P0, PT, R20, UR8, PT ;  /* 0x0000000814007c0c */ /* 0x000fe2000bf06070 */
[----:B------:R-:W-:Y:S01]  /*3d80*/  BSSY.RECONVERGENT B0, `(.L_x_41) ;  /* 0x0000030000007945 */ /* 0x000fe20003800200 */
[----:B------:R-:W-:Y:S01]  /*3d90*/  LOP3.LUT R22, R22, 0xff, RZ, 0xc0, !PT ;  /* 0x000000ff16167812 */ /* 0x000fe200078ec0ff */
[----:B-----5:R-:W-:Y:S01]  /*3da0*/  IMAD.U32 R33, R33, 0x10000, RZ ;  /* 0x0001000021217824 */ /* 0x020fe200078e00ff */
[----:B------:R-:W-:Y:S02]  /*3db0*/  ISETP.GE.U32.AND.EX P0, PT, R18, UR9, PT, P0 ;  /* 0x0000000912007c0c */ /* 0x000fe4000bf06100 */
[----:B------:R-:W-:Y:S02]  /*3dc0*/  LOP3.LUT R30, R21, 0xff, RZ, 0xc0, !PT ;  /* 0x000000ff151e7812 */ /* 0x000fe400078ec0ff */
[----:B------:R-:W-:Y:S01]  /*3dd0*/  PRMT R25, R29, 0x7604, R22 ;  /* 0x000076041d197816 */ /* 0x000fe20000000016 */
[----:B------:R-:W-:Y:S01]  /*3de0*/  IMAD.U32 R29, R34, 0x10000, RZ ;  /* 0x00010000221d7824 */ /* 0x000fe200078e00ff */
[----:B------:R-:W-:-:S02]  /*3df0*/  LOP3.LUT R23, R23, 0xff, RZ, 0xc0, !PT ;  /* 0x000000ff17177812 */ /* 0x000fc400078ec0ff */
[----:B------:R-:W-:Y:S02]  /*3e00*/  PRMT R21, R31, 0x7604, R30 ;  /* 0x000076041f157816 */ /* 0x000fe4000000001e */
[----:B------:R-:W-:Y:S02]  /*3e10*/  PRMT R30, R28, 0x7604, R23 ;  /* 0x000076041c1e7816 */ /* 0x000fe40000000017 */
[----:B------:R-:W-:Y:S02]  /*3e20*/  PRMT R24, R32, 0x7604, R35 ;  /* 0x0000760420187816 */ /* 0x000fe40000000023 */
[C---:B------:R-:W-:Y:S02]  /*3e30*/  PRMT R23, R0.reuse, 0x7610, R23 ;  /* 0x0000761000177816 */ /* 0x040fe40000000017 */
[C---:B------:R-:W-:Y:S02]  /*3e40*/  PRMT R22, R0.reuse, 0x7610, R22 ;  /* 0x0000761000167816 */ /* 0x040fe40000000016 */
[----:B------:R-:W-:-:S02]  /*3e50*/  PRMT R31, R0, 0x7610, R31 ;  /* 0x00007610001f7816 */ /* 0x000fc4000000001f */
        /* <DEDUP_REMOVED lines=20> */
[--C-:B------:R-:W-:Y:S01]  /*3fa0*/  IMAD.X R22, RZ, RZ, R45.reuse, P4 ;  /* 0x000000ffff167224 */ /* 0x100fe200020e062d */
[----:B-1----:R-:W-:Y:S01]  /*3fb0*/  IADD3 R18, P4, PT, R18, UR12, RZ ;  /* 0x0000000c12127c10 */ /* 0x002fe2000ff9e0ff */
[----:B------:R-:W-:Y:S01]  /*3fc0*/  IMAD.X R28, RZ, RZ, R45, P5 ;  /* 0x000000ffff1c7224 */ /* 0x000fe200028e062d */
[----:B------:R-:W-:Y:S02]  /*3fd0*/  ISETP.GE.U32.AND.EX P0, PT, R20, UR11, PT, P0 ;  /* 0x0000000b14007c0c */ /* 0x000fe4000bf06100 */
[----:B------:R-:W-:Y:S02]  /*3fe0*/  ISETP.GE.U32.AND.EX P3, PT, R45, UR11, PT, P3 ;  /* 0x0000000b2d007c0c */ /* 0x000fe4000bf66130 */
[----:B------:R-:W-:Y:S02]  /*3ff0*/  ISETP.GE.U32.AND.EX P2, PT, R22, UR11, PT, P2 ;  /* 0x0000000b16007c0c */ /* 0x000fe4000bf46120 */
[----:B------:R-:W-:-:S02]  /*4000*/  ISETP.GE.U32.AND.EX P1, PT, R28, UR11, PT, P1 ;  /* 0x0000000b1c007c0c */ /* 0x000fc4000bf26110 */
[--C-:B------:R-:W-:Y:S02]  /*4010*/  IADD3.X R19, PT, PT, R19, UR13, R23.reuse, P4, !PT ;  /* 0x0000000d13137c10 */ /* 0x100fe4000a7fe417 */
[C---:B------:R-:W-:Y:S02]  /*4020*/  PRMT R22, R0.reuse, 0x7610, R22 ;  /* 0x0000761000167816 */ /* 0x040fe40000000016 */
[----:B------:R-:W-:Y:S01]  /*4030*/  PRMT R23, R0, 0x7610, R23 ;  /* 0x0000761000177816 */ /* 0x000fe20000000017 */
[----:B------:R0:W5:Y:S04]  /*4040*/  @!P0 LDG.E.U8.CONSTANT R31, desc[UR14][R18.64+0x1] ;  /* 0x0000010e121f8981 */ /* 0x000168000c1e9100 */
[----:B------:R0:W5:Y:S04]  /*4050*/  @!P3 LDG.E.U8.CONSTANT R34, desc[UR14][R18.64] ;  /* 0x0000000e1222b981 */ /* 0x000168000c1e9100 */
[----:B------:R0:W5:Y:S04]  /*4060*/  @!P2 LDG.E.U8.CONSTANT R22, desc[UR14][R18.64+0x2] ;  /* 0x0000020e1216a981 */ /* 0x000168000c1e9100 */
[----:B------:R0:W5:Y:S02]  /*4070*/  @!P1 LDG.E.U8.CONSTANT R23, desc[UR14][R18.64+0x3] ;  /* 0x0000030e12179981 */ /* 0x000164000c1e9100 */
.L_x_42:
[----:B------:R-:W-:Y:S05]  /*4080*/  BSYNC.RECONVERGENT B0 ;  /* 0x0000000000007941 */ /* 0x000fea0003800200 */
.L_x_41:
[----:B0-----:R-:W-:Y:S01]  /*4090*/  LOP3.LUT R18, R33, 0xff0000, RZ, 0xc0, !PT ;  /* 0x00ff000021127812 */ /* 0x001fe200078ec0ff */
[----:B------:R-:W-:Y:S01]  /*40a0*/  IMAD.U32 R26, R26, 0x10000, RZ ;  /* 0x000100001a1a7824 */ /* 0x000fe200078e00ff */
[C---:B------:R-:W-:Y:S01]  /*40b0*/  IADD3 R33, P2, PT, R37.reuse, 0x50, RZ ;  /* 0x0000005025217810 */ /* 0x040fe20007f5e0ff */
[----:B------:R-:W-:Y:S01]  /*40c0*/  IMAD.IADD R28, R24, 0x1, R29 ;  /* 0x00000001181c7824 */ /* 0x000fe200078e021d */
[----:B------:R-:W-:Y:S01]  /*40d0*/  IADD3 R29, P3, PT, R37, 0x51, RZ ;  /* 0x00000051251d7810 */ /* 0x000fe20007f7e0ff */
[----:B------:R-:W-:Y:S01]  /*40e0*/  IMAD.IADD R21, R21, 0x1, R18 ;  /* 0x0000000115157824 */ /* 0x000fe200078e0212 */
[----:B------:R-:W-:Y:S01]  /*40f0*/  ISETP.GE.U32.AND P1, PT, R33, UR8, PT ;  /* 0x0000000821007c0c */ /* 0x000fe2000bf26070 */
[--C-:B------:R-:W-:Y:S01]  /*4100*/  IMAD.X R18, RZ, RZ, R38.reuse, P2 ;  /* 0x000000ffff127224 */ /* 0x100fe200010e0626 */
[----:B------:R-:W-:Y:S01]  /*4110*/  LOP3.LUT R19, R26, 0xff0000, RZ, 0xc0, !PT ;  /* 0x00ff00001a137812 */ /* 0x000fe200078ec0ff */
[----:B------:R-:W-:Y:S01]  /*4120*/  IMAD.U32 R27, R27, 0x10000, RZ ;  /* 0x000100001b1b7824 */ /* 0x000fe200078e00ff */
[----:B------:R-:W-:Y:S01]  /*4130*/  ISETP.GE.U32.AND P0, PT, R29, UR8, PT ;  /* 0x000000081d007c0c */ /* 0x000fe2000bf06070 */
[----:B------:R-:W-:Y:S01]  /*4140*/  IMAD.X R20, RZ, RZ, R38, P3 ;  /* 0x000000ffff147224 */ /* 0x000fe200018e0626 */
[----:B------:R-:W-:Y:S01]  /*4150*/  ISETP.GE.U32.AND.EX P1, PT, R18, UR9, PT, P1 ;  /* 0x0000000912007c0c */ /* 0x000fe2000bf26110 */
[----:B------:R-:W-:Y:S01]  /*4160*/  BSSY.RECONVERGENT B0, `(.L_x_43) ;  /* 0x000002b000007945 */ /* 0x000fe20003800200 */
[----:B------:R-:W-:Y:S01]  /*4170*/  LOP3.LUT R24, R27, 0xff0000, RZ, 0xc0, !PT ;  /* 0x00ff00001b187812 */ /* 0x000fe200078ec0ff */
[----:B------:R-:W-:Y:S01]  /*4180*/  IMAD.IADD R26, R30, 0x1, R19 ;  /* 0x000000011e1a7824 */ /* 0x000fe200078e0213 */
[----:B-----5:R-:W-:-:S02]  /*4190*/  LOP3.LUT R30, R31, 0xffff, RZ, 0xc0, !PT ;  /* 0x0000ffff1f1e7812 */ /* 0x020fc400078ec0ff */
[----:B------:R-:W-:Y:S01]  /*41a0*/  ISETP.GE.U32.AND.EX P0, PT, R20, UR9, PT, P0 ;  /* 0x0000000914007c0c */ /* 0x000fe2000bf06100 */
[--C-:B------:R-:W-:Y:S01]  /*41b0*/  IMAD.IADD R27, R25, 0x1, R24.reuse ;  /* 0x00000001191b7824 */ /* 0x100fe200078e0218 */
[C---:B------:R-:W-:Y:S02]  /*41c0*/  PRMT R24, R0.reuse, 0x7610, R24 ;  /* 0x0000761000187816 */ /* 0x040fe40000000018 */
[C---:B------:R-:W-:Y:S02]  /*41d0*/  PRMT R25, R0.reuse, 0x7610, R25 ;  /* 0x0000761000197816 */ /* 0x040fe40000000019 */
[----:B------:R-:W-:Y:S02]  /*41e0*/  PRMT R32, R0, 0x7610, R32 ;  /* 0x0000761000207816 */ /* 0x000fe40000000020 */
        /* <DEDUP_REMOVED lines=15> */
[--C-:B------:R-:W-:Y:S02]  /*42e0*/  IMAD.MOV.U32 R19, RZ, RZ, R45.reuse ;  /* 0x000000ffff137224 */ /* 0x100fe400078e002d */
[----:B------:R-:W-:Y:S01]  /*42f0*/  IMAD.X R25, RZ, RZ, R45, P5 ;  /* 0x000000ffff197224 */ /* 0x000fe200028e062d */
[----:B------:R-:W-:Y:S01]  /*4300*/  ISETP.GE.U32.AND.EX P1, PT, R31, UR11, PT, P1 ;  /* 0x0000000b1f007c0c */ /* 0x000fe2000bf26110 */
[----:B------:R-:W-:Y:S01]  /*4310*/  IMAD.WIDE.U32 R18, R33, UR10, R18 ;  /* 0x0000000a21127c25 */ /* 0x000fe2000f8e0012 */
[----:B------:R-:W-:-:S02]  /*4320*/  PRMT R31, R0, 0x7610, R31 ;  /* 0x00007610001f7816 */ /* 0x000fc4000000001f */
[----:B------:R-:W-:Y:S01]  /*4330*/  ISETP.GE.U32.AND.EX P3, PT, R25, UR11, PT, P3 ;  /* 0x0000000b19007c0c */ /* 0x000fe2000bf66130 */
[----:B------:R-:W-:Y:S01]  /*4340*/  IMAD R33, R33, UR11, R24 ;  /* 0x0000000b21217c24 */ /* 0x000fe2000f8e0218 */
[----:B-1----:R-:W-:Y:S01]  /*4350*/  IADD3 R18, P5, PT, R18, UR12, RZ ;  /* 0x0000000c12127c10 */ /* 0x002fe2000ffbe0ff */
[----:B------:R-:W-:Y:S01]  /*4360*/  IMAD.X R24, RZ, RZ, R45, P4 ;  /* 0x000000ffff187224 */ /* 0x000fe200020e062d */
[----:B------:R-:W-:Y:S02]  /*4370*/  ISETP.GE.U32.AND P4, PT, R44, UR10, PT ;  /* 0x0000000a2c007c0c */ /* 0x000fe4000bf86070 */
[----:B------:R-:W-:Y:S02]  /*4380*/  PRMT R25, R0, 0x7610, R25 ;  /* 0x0000761000197816 */ /* 0x000fe40000000019 */
[----:B------:R-:W-:Y:S02]  /*4390*/  ISETP.GE.U32.AND.EX P2, PT, R24, UR11, PT, P2 ;  /* 0x0000000b18007c0c */ /* 0x000fe4000bf46120 */
[----:B------:R-:W-:-:S02]  /*43a0*/  ISETP.GE.U32.AND.EX P4, PT, R45, UR11, PT, P4 ;  /* 0x0000000b2d007c0c */ /* 0x000fc4000bf86140 */
[----:B------:R-:W-:Y:S02]  /*43b0*/  PRMT R24, R0, 0x7610, R24 ;  /* 0x0000761000187816 */ /* 0x000fe40000000018 */
[----:B------:R-:W-:-:S05]  /*43c0*/  IADD3.X R19, PT, PT, R19, UR13, R33, P5, !PT ;  /* 0x0000000d13137c10 */ /* 0x000fca000affe421 */
[----:B------:R0:W5:Y:S04]  /*43d0*/  @!P3 LDG.E.U8.CONSTANT R25, desc[UR14][R18.64+0x2] ;  /* 0x0000020e1219b981 */ /* 0x000168000c1e9100 */
[----:B------:R0:W5:Y:S04]  /*43e0*/  @!P4 LDG.E.U8.CONSTANT R31, desc[UR14][R18.64] ;  /* 0x0000000e121fc981 */ /* 0x000168000c1e9100 */
[----:B------:R0:W5:Y:S04]  /*43f0*/  @!P2 LDG.E.U8.CONSTANT R32, desc[UR14][R18.64+0x1] ;  /* 0x0000010e1220a981 */ /* 0x000168000c1e9100 */
[----:B------:R0:W5:Y:S02]  /*4400*/  @!P1 LDG.E.U8.CONSTANT R24, desc[UR14][R18.64+0x3] ;  /* 0x0000030e12189981 */ /* 0x000164000c1e9100 */
.L_x_44:
[----:B------:R-:W-:Y:S05]  /*4410*/  BSYNC.RECONVERGENT B0 ;  /* 0x0000000000007941 */ /* 0x000fea0003800200 */
.L_x_43:
[----:B------:R-:W-:Y:S01]  /*4420*/  BSSY.RECONVERGENT B0, `(.L_x_45) ;  /* 0x0000027000007945 */ /* 0x000fe20003800200 */
[--C-:B0-----:R-:W-:Y:S01]  /*4430*/  IMAD R18, R35, 0x1000000, R28.reuse ;  /* 0x0100000023127824 */ /* 0x101fe200078e021c */
[----:B------:R-:W-:Y:S01]  /*4440*/  PRMT R28, R0, 0x7610, R28 ;  /* 0x00007610001c7816 */ /* 0x000fe2000000001c */
[----:B------:R-:W-:Y:S01]  /*4450*/  IMAD R19, R30, 0x1000000, R21 ;  /* 0x010000001e137824 */ /* 0x000fe200078e0215 */
        /* <DEDUP_REMOVED lines=13> */
[----:B------:R-:W-:Y:S01]  /*4530*/  IMAD R28, R20, UR10, RZ ;  /* 0x0000000a141c7c24 */ /* 0x000fe2000f8e02ff */
[----:B------:R-:W-:Y:S01]  /*4540*/  ISETP.GE.U32.AND P0, PT, R21, UR10, PT ;  /* 0x0000000a15007c0c */ /* 0x000fe2000bf06070 */
[----:B------:R-:W-:Y:S01]  /*4550*/  IMAD.MOV.U32 R20, RZ, RZ, R44 ;  /* 0x000000ffff147224 */ /* 0x000fe200078e002c */
[----:B------:R-:W-:Y:S01]  /*4560*/  ISETP.GE.U32.AND P1, PT, R30, UR10, PT ;  /* 0x0000000a1e007c0c */ /* 0x000fe2000bf26070 */
[----:B------:R-:W-:-:S02]  /*4570*/  IMAD.MOV.U32 R21, RZ, RZ, R45 ;  /* 0x000000ffff157224 */ /* 0x000fc400078e002d */
[----:B------:R-:W-:Y:S01]  /*4580*/  IMAD.X R30, RZ, RZ, R45, P4 ;  /* 0x000000ffff1e7224 */ /* 0x000fe200020e062d */
[----:B------:R-:W-:Y:S01]  /*4590*/  ISETP.GE.U32.AND.EX P1, PT, R33, UR11, PT, P1 ;  /* 0x0000000b21007c0c */ /* 0x000fe2000bf26110 */
[----:B------:R-:W-:-:S03]  /*45a0*/  IMAD.WIDE.U32 R20, R29, UR10, R20 ;  /* 0x0000000a1d147c25 */ /* 0x000fc6000f8e0014 */
        /* <DEDUP_REMOVED lines=14> */
.L_x_46:
[----:B------:R-:W-:Y:S05]  /*4690*/  BSYNC.RECONVERGENT B0 ;  /* 0x0000000000007941 */ /* 0x000fea0003800200 */
.L_x_45:
[----:B------:R-:W-:Y:S01]  /*46a0*/  IADD3 R33, P1, PT, R37, 0x52, RZ ;  /* 0x0000005225217810 */ /* 0x000fe20007f3e0ff */
[----:B------:R-:W-:Y:S01]  /*46b0*/  BSSY.RECONVERGENT B0, `(.L_x_47) ;  /* 0x0000030000007945 */ /* 0x000fe20003800200 */
[----:B0-----:R-:W-:Y:S02]  /*46c0*/  LOP3.LUT R20, R22, 0xffff, RZ, 0xc0, !PT ;  /* 0x0000ffff16147812 */ /* 0x001fe400078ec0ff */
[----:B------:R-:W-:Y:S01]  /*46d0*/  ISETP.GE.U32.AND P0, PT, R33, UR8, PT ;  /* 0x0000000821007c0c */ /* 0x000fe2000bf06070 */
[----:B------:R-:W-:Y:S01]  /*46e0*/  IMAD.X R35, RZ, RZ, R38, P1 ;  /* 0x000000ffff237224 */ /* 0x000fe200008e0626 */
[----:B------:R-:W-:Y:S01]  /*46f0*/  LOP3.LUT R21, R23, 0xffff, RZ, 0xc0, !PT ;  /* 0x0000ffff17157812 */ /* 0x000fe200078ec0ff */
[----:B------:R-:W-:Y:S01]  /*4700*/  IMAD R20, R20, 0x1000000, R27 ;  /* 0x0100000014147824 */ /* 0x000fe200078e021b */
[----:B-----5:R-:W-:Y:S02]  /*4710*/  LOP3.LUT R31, R31, 0xff, RZ, 0xc0, !PT ;  /* 0x000000ff1f1f7812 */ /* 0x020fe400078ec0ff */
[----:B------:R-:W-:Y:S01]  /*4720*/  ISETP.GE.U32.AND.EX P0, PT, R35, UR9, PT, P0 ;  /* 0x0000000923007c0c */ /* 0x000fe2000bf06100 */
[----:B------:R-:W-:Y:S01]  /*4730*/  IMAD R21, R21, 0x1000000, R26 ;  /* 0x0100000015157824 */ /* 0x000fe200078e021a */
[----:B------:R-:W-:-:S02]  /*4740*/  LOP3.LUT R23, R32, 0xff, RZ, 0xc0, !PT ;  /* 0x000000ff20177812 */ /* 0x000fc400078ec0ff */
[----:B------:R-:W-:Y:S02]  /*4750*/  PRMT R27, R36, 0x7604, R31 ;  /* 0x00007604241b7816 */ /* 0x000fe4000000001f */
[----:B------:R-:W-:Y:S02]  /*4760*/  PRMT R26, R34, 0x7604, R23 ;  /* 0x00007604221a7816 */ /* 0x000fe40000000017 */
        /* <DEDUP_REMOVED lines=10> */
[----:B------:R-:W-:Y:S01]  /*4810*/  PRMT R34, R0, 0x7610, R34 ;  /* 0x0000761000227816 */ /* 0x000fe20000000022 */
        /* <DEDUP_REMOVED lines=11> */
[----:B-1----:R-:W-:Y:S01]  /*48d0*/  IADD3 R22, P4, PT, R22, UR12, RZ ;  /* 0x0000000c16167c10 */ /* 0x002fe2000ff9e0ff */
[--C-:B------:R-:W-:Y:S01]  /*48e0*/  IMAD.X R29, RZ, RZ, R45.reuse, P3 ;  /* 0x000000ffff1d7224 */ /* 0x100fe200018e062d */
[----:B------:R-:W-:Y:S01]  /*48f0*/  ISETP.GE.U32.AND P3, PT, R44, UR10, PT ;  /* 0x0000000a2c007c0c */ /* 0x000fe2000bf66070 */
[----:B------:R-:W-:Y:S01]  /*4900*/  IMAD.X R32, RZ, RZ, R45, P5 ;  /* 0x000000ffff207224 */ /* 0x000fe200028e062d */
[----:B------:R-:W-:Y:S02]  /*4910*/  IADD3.X R23, PT, PT, R23, UR13, R33, P4, !PT ;  /* 0x0000000d17177c10 */ /* 0x000fe4000a7fe421 */
[----:B------:R-:W-:Y:S02]  /*4920*/  ISETP.GE.U32.AND.EX P0, PT, R29, UR11, PT, P0 ;  /* 0x0000000b1d007c0c */ /* 0x000fe4000bf06100 */
[----:B------:R-:W-:Y:S02]  /*4930*/  ISETP.GE.U32.AND.EX P3, PT, R45, UR11, PT, P3 ;  /* 0x0000000b2d007c0c */ /* 0x000fe4000bf66130 */
[----:B------:R-:W-:-:S02]  /*4940*/  ISETP.GE.U32.AND.EX P1, PT, R32, UR11, PT, P1 ;  /* 0x0000000b20007c0c */ /* 0x000fc4000bf26110 */
[C---:B------:R-:W-:Y:S02]  /*4950*/  PRMT R32, R0.reuse, 0x7610, R32 ;  /* 0x0000761000207816 */ /* 0x040fe40000000020 */
[----:B------:R-:W-:-:S05]  /*4960*/  PRMT R29, R0, 0x7610, R29 ;  /* 0x00007610001d7816 */ /* 0x000fca000000001d */
[----:B------:R0:W5:Y:S04]  /*4970*/  @!P0 LDG.E.U8.CONSTANT R32, desc[UR14][R22.64+0x1] ;  /* 0x0000010e16208981 */ /* 0x000168000c1e9100 */
[----:B------:R0:W5:Y:S04]  /*4980*/  @!P3 LDG.E.U8.CONSTANT R34, desc[UR14][R22.64] ;  /* 0x0000000e1622b981 */ /* 0x000168000c1e9100 */
[----:B------:R0:W5:Y:S04]  /*4990*/  @!P2 LDG.E.U8.CONSTANT R29, desc[UR14][R22.64+0x2] ;  /* 0x0000020e161da981 */ /* 0x000168000c1e9100 */
[----:B------:R0:W5:Y:S02]  /*49a0*/  @!P1 LDG.E.U8.CONSTANT R31, desc[UR14][R22.64+0x3] ;  /* 0x0000030e161f9981 */ /* 0x000164000c1e9100 */
.L_x_48:
[----:B------:R-:W-:Y:S05]  /*49b0*/  BSYNC.RECONVERGENT B0 ;  /* 0x0000000000007941 */ /* 0x000fea0003800200 */
.L_x_47:
[----:B------:R-:W-:Y:S01]  /*49c0*/  IADD3 R33, P1, PT, R37, 0x53, RZ ;  /* 0x0000005325217810 */ /* 0x000fe20007f3e0ff */
[----:B-----5:R-:W-:Y:S01]  /*49d0*/  IMAD.U32 R34, R34, 0x10000, RZ ;  /* 0x0001000022227824 */ /* 0x020fe200078e00ff */
[----:B0-----:R-:W-:Y:S01]  /*49e0*/  LOP3.LUT R23, R24, 0xff, RZ, 0xc0, !PT ;  /* 0x000000ff18177812 */ /* 0x001fe200078ec0ff */
[----:B------:R-:W-:Y:S01]  /*49f0*/  IMAD.U32 R32, R32, 0x10000, RZ ;  /* 0x0001000020207824 */ /* 0x000fe200078e00ff */
[----:B------:R-:W-:Y:S01]  /*4a00*/  ISETP.GE.U32.AND P0, PT, R33, UR8, PT ;  /* 0x0000000821007c0c */ /* 0x000fe2000bf06070 */
[----:B------:R-:W-:Y:S01]  /*4a10*/  IMAD.X R22, RZ, RZ, R38, P1 ;  /* 0x000000ffff167224 */ /* 0x000fe200008e0626 */
[----:B------:R-:W-:Y:S01]  /*4a20*/  LOP3.LUT R25, R25, 0xff, RZ, 0xc0, !PT ;  /* 0x000000ff19197812 */ /* 0x000fe200078ec0ff */
[----:B------:R-:W-:Y:S01]  /*4a30*/  BSSY.RECONVERGENT B0, `(.L_x_49) ;  /* 0x000002c000007945 */ /* 0x000fe20003800200 */
[----:B------:R-:W-:Y:S02]  /*4a40*/  LOP3.LUT R24, R34, 0xff0000, RZ, 0xc0, !PT ;  /* 0x00ff000022187812 */ /* 0x000fe400078ec0ff */
[----:B------:R-:W-:-:S02]  /*4a50*/  ISETP.GE.U32.AND.EX P0, PT, R22, UR9, PT, P0 ;  /* 0x0000000916007c0c */ /* 0x000fc4000bf06100 */
[----:B------:R-:W-:Y:S01]  /*4a60*/  LOP3.LUT R35, R32, 0xff0000, RZ, 0xc0, !PT ;  /* 0x00ff000020237812 */ /* 0x000fe200078ec0ff */
[----:B------:R-:W-:Y:S01]  /*4a70*/  IMAD.IADD R24, R27, 0x1, R24 ;  /* 0x000000011b187824 */ /* 0x000fe200078e0218 */
[----:B------:R-:W-:Y:S02]  /*4a80*/  PRMT R28, R28, 0x7604, R25 ;  /* 0x000076041c1c7816 */ /* 0x000fe40000000019 */
[----:B------:R-:W-:Y:S01]  /*4a90*/  PRMT R30, R30, 0x7604, R23 ;  /* 0x000076041e1e7816 */ /* 0x000fe20000000017 */
[----:B------:R-:W-:Y:S01]  /*4aa0*/  IMAD.IADD R25, R26, 0x1, R35 ;  /* 0x000000011a197824 */ /* 0x000fe200078e0223 */
[C---:B------:R-:W-:Y:S02]  /*4ab0*/  PRMT R27, R0.reuse, 0x7610, R27 ;  /* 0x00007610001b7816 */ /* 0x040fe4000000001b */
[C---:B------:R-:W-:Y:S02]  /*4ac0*/  PRMT R26, R0.reuse, 0x7610, R26 ;  /* 0x00007610001a7816 */ /* 0x040fe4000000001a */
[----:B------:R-:W-:-:S02]  /*4ad0*/  PRMT R32, R0, 0x7610, R32 ;  /* 0x0000761000207816 */ /* 0x000fc40000000020 */
        /* <DEDUP_REMOVED lines=33> */
.L_x_50:
[----:B------:R-:W-:Y:S05]  /*4cf0*/  BSYNC.RECONVERGENT B0 ;  /* 0x0000000000007941 */ /* 0x000fea0003800200 */
.L_x_49:
[----:B------:R-:W-:Y:S01]  /*4d00*/  IADD3 R33, P1, PT, R37, 0x60, RZ ;  /* 0x0000006025217810 */ /* 0x000fe20007f3e0ff */
[----:B------:R-:W-:Y:S01]  /*4d10*/  IMAD.U32 R29, R29, 0x10000, RZ ;  /* 0x000100001d1d7824 */ /* 0x000fe200078e00ff */
[----:B0----5:R-:W-:Y:S01]  /*4d20*/  LOP3.LUT R23, R34, 0xffff, RZ, 0xc0, !PT ;  /* 0x0000ffff22177812 */ /* 0x021fe200078ec0ff */
[----:B------:R-:W-:Y:S01]  /*4d30*/  IMAD.U32 R31, R31, 0x10000, RZ ;  /* 0x000100001f1f7824 */ /* 0x000fe200078e00ff */
[----:B------:R-:W-:Y:S01]  /*4d40*/  ISETP.GE.U32.AND P0, PT, R33, UR8, PT ;  /* 0x0000000821007c0c */ /* 0x000fe2000bf06070 */
[----:B------:R-:W-:Y:S01]  /*4d50*/  IMAD.X R22, RZ, RZ, R38, P1 ;  /* 0x000000ffff167224 */ /* 0x000fe200008e0626 */
[----:B------:R-:W-:Y:S01]  /*4d60*/  LOP3.LUT R29, R29, 0xff0000, RZ, 0xc0, !PT ;  /* 0x00ff00001d1d7812 */ /* 0x000fe200078ec0ff */
[----:B------:R-:W-:Y:S01]  /*4d70*/  BSSY.RECONVERGENT B0, `(.L_x_51) ;  /* 0x000002c000007945 */ /* 0x000fe20003800200 */
[----:B------:R-:W-:Y:S01]  /*4d80*/  LOP3.LUT R31, R31, 0xff0000, RZ, 0xc0, !PT ;  /* 0x00ff00001f1f7812 */ /* 0x000fe200078ec0ff */
[----:B------:R-:W-:Y:S01]  /*4d90*/  IMAD R24, R23, 0x1000000, R24 ;  /* 0x0100000017187824 */ /* 0x000fe200078e0218 */
[----:B------:R-:W-:Y:S01]  /*4da0*/  ISETP.GE.U32.AND.EX P0, PT, R22, UR9, PT, P0 ;  /* 0x0000000916007c0c */ /* 0x000fe2000bf06100 */
[----:B------:R-:W-:Y:S01]  /*4db0*/  IMAD.IADD R34, R28, 0x1, R29 ;  /* 0x000000011c227824 */ /* 0x000fe200078e021d */
[----:B------:R-:W-:Y:S01]  /*4dc0*/  LOP3.LUT R36, R32, 0xffff, RZ, 0xc0, !PT ;  /* 0x0000ffff20247812 */ /* 0x000fe200078ec0ff */
[----:B------:R-:W-:Y:S01]  /*4dd0*/  IMAD.IADD R32, R30, 0x1, R31 ;  /* 0x000000011e207824 */ /* 0x000fe200078e021f */
[----:B------:R-:W-:-:S02]  /*4de0*/  PRMT R28, R0, 0x7610, R28 ;  /* 0x00007610001c7816 */ /* 0x000fc4000000001c */
[----:B------:R-:W-:Y:S01]  /*4df0*/  PRMT R29, R0, 0x7610, R29 ;  /* 0x00007610001d7816 */ /* 0x000fe2000000001d */
[----:B------:R-:W-:Y:S01]  /*4e00*/  IMAD R25, R36, 0x1000000, R25 ;  /* 0x0100000024197824 */ /* 0x000fe200078e0219 */
[C---:B------:R-:W-:Y:S02]  /*4e10*/  PRMT R30, R0.reuse, 0x7610, R30 ;  /* 0x00007610001e7816 */ /* 0x040fe4000000001e */
[----:B------:R-:W-:-:S03]  /*4e20*/  PRMT R31, R0, 0x7610, R31 ;  /* 0x00007610001f7816 */ /* 0x000fc6000000001f */
[----:B------:R-:W-:Y:S05]  /*4e30*/  @P0 BRA `(.L_x_52) ;  /* 0x00000000007c0947 */ /* 0x000fea0003800000 */
        /* <DEDUP_REMOVED lines=31> */
.L_x_52:
[----:B------:R-:W-:Y:S05]  /*5030*/  BSYNC.RECONVERGENT B0 ;  /* 0x0000000000007941 */ /* 0x000fea0003800200 */
.L_x_51:
[----:B------:R-:W-:Y:S01]  /*5040*/  IADD3 R33, P1, PT, R37, 0x61, RZ ;  /* 0x0000006125217810 */ /* 0x000fe20007f3e0ff */
[----:B------:R-:W-:Y:S01]  /*5050*/  BSSY.RECONVERGENT B0, `(.L_x_53) ;  /* 0x000002c000007945 */ /* 0x000fe20003800200 */
[----:B0-----:R-:W-:Y:S02]  /*5060*/  LOP3.LUT R23, R26, 0xffff, RZ, 0xc0, !PT ;  /* 0x0000ffff1a177812 */ /* 0x001fe400078ec0ff */
[----:B------:R-:W-:Y:S01]  /*5070*/  ISETP.GE.U32.AND P0, PT, R33, UR8, PT ;  /* 0x0000000821007c0c */ /* 0x000fe2000bf06070 */
[----:B------:R-:W-:Y:S01]  /*5080*/  IMAD.X R22, RZ, RZ, R38, P1 ;  /* 0x000000ffff167224 */ /* 0x000fe200008e0626 */
[----:B------:R-:W-:Y:S01]  /*5090*/  LOP3.LUT R27, R27, 0xffff, RZ, 0xc0, !PT ;  /* 0x0000ffff1b1b7812 */ /* 0x000fe200078ec0ff */
[--C-:B------:R-:W-:Y:S01]  /*50a0*/  IMAD R26, R23, 0x1000000, R34.reuse ;  /* 0x01000000171a7824 */ /* 0x100fe200078e0222 */
[----:B------:R-:W-:Y:S02]  /*50b0*/  PRMT R34, R0, 0x7610, R34 ;  /* 0x0000761000227816 */ /* 0x000fe40000000022 */
[----:B------:R-:W-:Y:S01]  /*50c0*/  ISETP.GE.U32.AND.EX P0, PT, R22, UR9, PT, P0 ;  /* 0x0000000916007c0c */ /* 0x000fe2000bf06100 */
[--C-:B------:R-:W-:Y:S01]  /*50d0*/  IMAD R27, R27, 0x1000000, R32.reuse ;  /* 0x010000001b1b7824 */ /* 0x100fe200078e0220 */
[----:B------:R-:W-:-:S02]  /*50e0*/  PRMT R32, R0, 0x7610, R32 ;  /* 0x0000761000207816 */ /* 0x000fc40000000020 */
[C---:B------:R-:W-:Y:S02]  /*50f0*/  PRMT R35, R0.reuse, 0x7610, R35 ;  /* 0x0000761000237816 */ /* 0x040fe40000000023 */
[----:B------:R-:W-:-:S07]  /*5100*/  PRMT R36, R0, 0x7610, R36 ;  /* 0x0000761000247816 */ /* 0x000fce0000000024 */
        /* <DEDUP_REMOVED lines=32> */
.L_x_54:
[----:B------:R-:W-:Y:S05]  /*5310*/  BSYNC.RECONVERGENT B0 ;  /* 0x0000000000007941 */ /* 0x000fea0003800200 */
.L_x_53:
[----:B------:R-:W-:Y:S01]  /*5320*/  IADD3 R33, P1, PT, R37, 0x62, RZ ;  /* 0x0000006225217810 */ /* 0x000fe20007f3e0ff */
[----:B------:R-:W-:Y:S01]  /*5330*/  BSSY.RECONVERGENT B0, `(.L_x_55) ;  /* 0x0000030000007945 */ /* 0x000fe20003800200 */
[----:B-----5:R-:W-:Y:S02]  /*5340*/  LOP3.LUT R31, R31, 0xff, RZ, 0xc0, !PT ;  /* 0x000000ff1f1f7812 */ /* 0x020fe400078ec0ff */
[----:B------:R-:W-:Y:S01]  /*5350*/  ISETP.GE.U32.AND P0, PT, R33, UR8, PT ;  /* 0x0000000821007c0c */ /* 0x000fe2000bf06070 */
[----:B0-----:R-:W-:Y:S01]  /*5360*/  IMAD.X R22, RZ, RZ, R38, P1 ;  /* 0x000000ffff167224 */ /* 0x001fe200008e0626 */
[----:B------:R-:W-:Y:S02]  /*5370*/  LOP3.LUT R29, R29, 0xff, RZ, 0xc0, !PT ;  /* 0x000000ff1d1d7812 */ /* 0x000fe400078ec0ff */
[----:B------:R-:W-:Y:S02]  /*5380*/  LOP3.LUT R23, R28, 0xff, RZ, 0xc0, !PT ;  /* 0x000000ff1c177812 */ /* 0x000fe400078ec0ff */
[----:B------:R-:W-:-:S02]  /*5390*/  ISETP.GE.U32.AND.EX P0, PT, R22, UR9, PT, P0 ;  /* 0x0000000916007c0c */ /* 0x000fc4000bf06100 */
[----:B------:R-:W-:Y:S02]  /*53a0*/  LOP3.LUT R30, R30, 0xff, RZ, 0xc0, !PT ;  /* 0x000000ff1e1e7812 */ /* 0x000fe400078ec0ff */
[----:B------:R-:W-:Y:S02]  /*53b0*/  PRMT R31, R36, 0x7604, R31 ;  /* 0x00007604241f7816 */ /* 0x000fe4000000001f */
[----:B------:R-:W-:Y:S02]  /*53c0*/  PRMT R29, R34, 0x7604, R29 ;  /* 0x00007604221d7816 */ /* 0x000fe4000000001d */
[----:B------:R-:W-:Y:S02]  /*53d0*/  PRMT R28, R32, 0x7604, R23 ;  /* 0x00007604201c7816 */ /* 0x000fe40000000017 */
[----:B------:R-:W-:Y:S02]  /*53e0*/  PRMT R30, R35, 0x7604, R30 ;  /* 0x00007604231e7816 */ /* 0x000fe4000000001e */
        /* <DEDUP_REMOVED lines=36> */
.L_x_56:
[----:B------:R-:W-:Y:S05]  /*5630*/  BSYNC.RECONVERGENT B0 ;  /* 0x0000000000007941 */ /* 0x000fea0003800200 */
.L_x_55:
[----:B------:R-:W-:Y:S01]  /*5640*/  IADD3 R35, P1, PT, R37, 0x63, RZ ;  /* 0x0000006325237810 */ /* 0x000fe20007f3e0ff */
[----:B-----5:R-:W-:Y:S01]  /*5650*/  IMAD.U32 R39, R39, 0x10000, RZ ;  /* 0x0001000027277824 */ /* 0x020fe200078e00ff */
[----:B------:R-:W-:Y:S01]  /*5660*/  BSSY.RECONVERGENT B0, `(.L_x_57) ;  /* 0x0000033000007945 */ /* 0x000fe20003800200 */
[----:B------:R-:W-:Y:S01]  /*5670*/  IMAD.U32 R34, R34, 0x10000, RZ ;  /* 0x0001000022227824 */ /* 0x000fe200078e00ff */
[----:B------:R-:W-:Y:S01]  /*5680*/  ISETP.GE.U32.AND P0, PT, R35, UR8, PT ;  /* 0x0000000823007c0c */ /* 0x000fe2000bf06070 */
[----:B0-----:R-:W-:Y:S02]  /*5690*/  IMAD.X R22, RZ, RZ, R38, P1 ;  /* 0x000000ffff167224 */ /* 0x001fe400008e0626 */
[----:B------:R-:W-:Y:S01]  /*56a0*/  IMAD.U32 R33, R32, 0x10000, RZ ;  /* 0x0001000020217824 */ /* 0x000fe200078e00ff */
[----:B------:R-:W-:Y:S01]  /*56b0*/  LOP3.LUT R32, R39, 0xff0000, RZ, 0xc0, !PT ;  /* 0x00ff000027207812 */ /* 0x000fe200078ec0ff */
[----:B------:R-:W-:Y:S01]  /*56c0*/  IMAD.U32 R36, R36, 0x10000, RZ ;  /* 0x0001000024247824 */ /* 0x000fe200078e00ff */
[----:B------:R-:W-:-:S02]  /*56d0*/  ISETP.GE.U32.AND.EX P0, PT, R22, UR9, PT, P0 ;  /* 0x0000000916007c0c */ /* 0x000fc4000bf06100 */
[----:B------:R-:W-:Y:S01]  /*56e0*/  LOP3.LUT R34, R34, 0xff0000, RZ, 0xc0, !PT ;  /* 0x00ff000022227812 */ /* 0x000fe200078ec0ff */
[----:B------:R-:W-:Y:S01]  /*56f0*/  IMAD.IADD R31, R31, 0x1, R32 ;  /* 0x000000011f1f7824 */ /* 0x000fe200078e0220 */
[----:B------:R-:W-:Y:S02]  /*5700*/  LOP3.LUT R33, R33, 0xff0000, RZ, 0xc0, !PT ;  /* 0x00ff000021217812 */ /* 0x000fe400078ec0ff */
[----:B------:R-:W-:Y:S01]  /*5710*/  LOP3.LUT R23, R36, 0xff0000, RZ, 0xc0, !PT ;  /* 0x00ff000024177812 */ /* 0x000fe200078ec0ff */
[----:B------:R-:W-:Y:S01]  /*5720*/  IMAD.IADD R32, R29, 0x1, R34 ;  /* 0x000000011d207824 */ /* 0x000fe200078e0222 */
[----:B------:R-:W-:Y:S01]  /*5730*/  PRMT R29, R0, 0x7610, R29 ;  /* 0x00007610001d7816 */ /* 0x000fe2000000001d */
[----:B------:R-:W-:Y:S01]  /*5740*/  IMAD.IADD R33, R28, 0x1, R33 ;  /* 0x000000011c217824 */ /* 0x000fe200078e0221 */
[----:B------:R-:W-:Y:S01]  /*5750*/  PRMT R28, R0, 0x7610, R28 ;  /* 0x00007610001c7816 */ /* 0x000fe2000000001c */
[----:B------:R-:W-:Y:S01]  /*5760*/  IMAD.IADD R30, R30, 0x1, R23 ;  /* 0x000000011e1e7824 */ /* 0x000fe200078e0217 */
        /* <DEDUP_REMOVED lines=34> */
.L_x_58:
[----:B------:R-:W-:Y:S05]  /*5990*/  BSYNC.RECONVERGENT B0 ;  /* 0x0000000000007941 */ /* 0x000fea0003800200 */
.L_x_57:
[C---:B0-----:R-:W-:Y:S01]  /*59a0*/  IADD3 R22, P3, PT, R37.reuse, 0x71, RZ ;  /* 0x0000007125167810 */ /* 0x041fe20007f7e0ff */
[----:B------:R-:W-:Y:S01]  /*59b0*/  BSSY.RECONVERGENT B0, `(.L_x_59) ;  /* 0x0000034000007945 */ /* 0x000fe20003800200 */
[----:B------:R-:W-:Y:S02]  /*59c0*/  IADD3 R39, P2, PT, R37, 0x70, RZ ;  /* 0x0000007025277810 */ /* 0x000fe40007f5e0ff */
[----:B------:R-:W-:Y:S01]  /*59d0*/  ISETP.GE.U32.AND P0, PT, R22, UR8, PT ;  /* 0x0000000816007c0c */ /* 0x000fe2000bf06070 */
[--C-:B------:R-:W-:Y:S01]  /*59e0*/  IMAD.X R23, RZ, RZ, R38.reuse, P3 ;  /* 0x000000ffff177224 */ /* 0x100fe200018e0626 */
[----:B------:R-:W-:Y:S01]  /*59f0*/  ISETP.GE.U32.AND P1, PT, R39, UR8, PT ;  /* 0x0000000827007c0c */ /* 0x000fe2000bf26070 */
[----:B------:R-:W-:Y:S01]  /*5a00*/  IMAD.X R22, RZ, RZ, R38, P2 ;  /* 0x000000ffff167224 */ /* 0x000fe200010e0626 */
[----:B-----5:R-:W-:Y:S02]  /*5a10*/  LOP3.LUT R36, R36, 0xffff, RZ, 0xc0, !PT ;  /* 0x0000ffff24247812 */ /* 0x020fe400078ec0ff */
[----:B------:R-:W-:-:S02]  /*5a20*/  ISETP.GE.U32.AND.EX P0, PT, R23, UR9, PT, P0 ;  /* 0x0000000917007c0c */ /* 0x000fc4000bf06100 */
[----:B------:R-:W-:Y:S02]  /*5a30*/  ISETP.GE.U32.AND.EX P1, PT, R22, UR9, PT, P1 ;  /* 0x0000000916007c0c */ /* 0x000fe4000bf26110 */
[----:B------:R-:W-:Y:S02]  /*5a40*/  LOP3.LUT R23, R34, 0xffff, RZ, 0xc0, !PT ;  /* 0x0000ffff22177812 */ /* 0x000fe400078ec0ff */
[----:B------:R-:W-:Y:S02]  /*5a50*/  LOP3.LUT R35, R29, 0xffff, RZ, 0xc0, !PT ;  /* 0x0000ffff1d237812 */ /* 0x000fe400078ec0ff */
[----:B------:R-:W-:Y:S01]  /*5a60*/  LOP3.LUT R34, R28, 0xffff, RZ, 0xc0, !PT ;  /* 0x0000ffff1c227812 */ /* 0x000fe200078ec0ff */
[----:B------:R-:W-:Y:S02]  /*5a70*/  IMAD R28, R36, 0x1000000, R31 ;  /* 0x01000000241c7824 */ /* 0x000fe400078e021f */
[----:B------:R-:W-:Y:S02]  /*5a80*/  IMAD R29, R23, 0x1000000, R30 ;  /* 0x01000000171d7824 */ /* 0x000fe400078e021e */
[--C-:B------:R-:W-:Y:S01]  /*5a90*/  IMAD R30, R35, 0x1000000, R32.reuse ;  /* 0x01000000231e7824 */ /* 0x100fe200078e0220 */
[----:B------:R-:W-:Y:S01]  /*5aa0*/  PRMT R32, R0, 0x7610, R32 ;  /* 0x0000761000207816 */ /* 0x000fe20000000020 */
[----:B------:R-:W-:Y:S01]  /*5ab0*/  IMAD R31, R34, 0x1000000, R33 ;  /* 0x01000000221f7824 */ /* 0x000fe200078e0221 */
        /* <DEDUP_REMOVED lines=35> */
.L_x_60:
[----:B------:R-:W-:Y:S05]  /*5cf0*/  BSYNC.RECONVERGENT B0 ;  /* 0x0000000000007941 */ /* 0x000fea0003800200 */
.L_x_59:
[----:B------:R-:W-:Y:S01]  /*5d00*/  BSSY.RECONVERGENT B0, `(.L_x_61) ;  /* 0x0000042000007945 */ /* 0x000fe20003800200 */
[C---:B0-----:R-:W-:Y:S02]  /*5d10*/  PRMT R23, R0.reuse, 0x7610, R23 ;  /* 0x0000761000177816 */ /* 0x041fe40000000017 */
[C---:B------:R-:W-:Y:S02]  /*5d20*/  PRMT R40, R0.reuse, 0x7610, R40 ;  /* 0x0000761000287816 */ /* 0x040fe40000000028 */
[C---:B------:R-:W-:Y:S02]  /*5d30*/  PRMT R36, R0.reuse, 0x7610, R36 ;  /* 0x0000761000247816 */ /* 0x040fe40000000024 */
[----:B------:R-:W-:Y:S01]  /*5d40*/  PRMT R41, R0, 0x7610, R41 ;  /* 0x0000761000297816 */ /* 0x000fe20000000029 */
[----:B------:R-:W-:Y:S06]  /*5d50*/  @P0 BRA `(.L_x_62) ;  /* 0x0000000000f00947 */ /* 0x000fec0003800000 */
[----:B------:R-:W0:Y:S01]  /*5d60*/  S2R R36, SR_TID.X ;  /* 0x0000000000247919 */ /* 0x000e220000002100 */
[----:B------:R-:W1:Y:S01]  /*5d70*/  LDCU.64 UR12, c[0x0][0x398] ;  /* 0x00007300ff0c77ac */ /* 0x000e620008000a00 */
[----:B------:R-:W-:Y:S01]  /*5d80*/  IADD3 R23, P1, PT, R44, 0x1, RZ ;  /* 0x000000012c177810 */ /* 0x000fe20007f3e0ff */
[----:B------:R-:W2:Y:S03]  /*5d90*/  LDCU.64 UR10, c[0x0][0x398] ;  /* 0x00007300ff0a77ac */ /* 0x000ea60008000a00 */
[----:B-1----:R-:W-:Y:S02]  /*5da0*/  ISETP.GE.U32.AND P0, PT, R23, UR12, PT ;  /* 0x0000000c17007c0c */ /* 0x002fe4000bf06070 */
[C---:B0-----:R-:W-:Y:S02]  /*5db0*/  LOP3.LUT R22, R36.reuse, 0x1f, RZ, 0xc0, !PT ;  /* 0x0000001f24167812 */ /* 0x041fe400078ec0ff */
[----:B------:R-:W-:-:S02]  /*5dc0*/  LOP3.LUT R36, R36, 0x1f, RZ, 0xc0, !PT ;  /* 0x0000001f24247812 */ /* 0x000fc400078ec0ff */
[----:B------:R-:W-:-:S03]  /*5dd0*/  SHF.L.U64.HI R22, R22, 0x2, RZ ;  /* 0x0000000216167819 */ /* 0x000fc600000102ff */
[----:B------:R-:W-:Y:S01]  /*5de0*/  IMAD.SHL.U32 R36, R36, 0x4, RZ ;  /* 0x0000000424247824 */ /* 0x000fe200078e00ff */
[----:B------:R-:W-:-:S04]  /*5df0*/  LOP3.LUT R43, R22, UR5, RZ, 0xfc, !PT ;  /* 0x00000005162b7c12 */ /* 0x000fc8000f8efcff */
[----:B------:R-:W-:Y:S01]  /*5e00*/  LOP3.LUT R42, R36, UR4, RZ, 0xfc, !PT ;  /* 0x00000004242a7c12 */ /* 0x000fe2000f8efcff */
[----:B------:R-:W-:Y:S01]  /*5e10*/  IMAD.X R22, RZ, RZ, R43, P1 ;  /* 0x000000ffff167224 */ /* 0x000fe200008e062b */
[----:B------:R-:W-:-:S04]  /*5e20*/  IADD3 R37, P1, PT, R37, 0x71, RZ ;  /* 0x0000007125257810 */ /* 0x000fc80007f3e0ff */
[----:B------:R-:W-:Y:S01]  /*5e30*/  ISETP.GE.U32.AND.EX P0, PT, R22, UR13, PT, P0 ;  /* 0x0000000d16007c0c */ /* 0x000fe2000bf06100 */
[----:B------:R-:W-:-:S12]  /*5e40*/  IMAD.X R38, RZ, RZ, R38, P1 ;  /* 0x000000ffff267224 */ /* 0x000fd800008e0626 */
[----:B------:R-:W0:Y:S01]  /*5e50*/  @!P0 LDC.64 R22, c[0x0][0x380] ;  /* 0x0000e000ff168b82 */ /* 0x000e220000000a00 */
[----:B------:R-:W-:-:S04]  /*5e60*/  @!P0 IMAD.WIDE.U32 R40, R37, UR12, R42 ;  /* 0x0000000c25288c25 */ /* 0x000fc8000f8e002a */
[----:B------:R-:W-:-:S04]  /*5e70*/  @!P0 IMAD R36, R38, UR12, RZ ;  /* 0x0000000c26248c24 */ /* 0x000fc8000f8e02ff */
[----:B------:R-:W-:Y:S01]  /*5e80*/  @!P0 IMAD R36, R37, UR13, R36 ;  /* 0x0000000d25248c24 */ /* 0x000fe2000f8e0224 */
[----:B0-----:R-:W-:-:S04]  /*5e90*/  @!P0 IADD3 R22, P1, PT, R40, R22, RZ ;  /* 0x0000001628168210 */ /* 0x001fc80007f3e0ff */
[--C-:B------:R-:W-:Y:S02]  /*5ea0*/  @!P0 IADD3.X R23, PT, PT, R23, R41, R36.reuse, P1, !PT ;  /* 0x0000002917178210 */ /* 0x100fe40000ffe424 */
[----:B------:R-:W-:Y:S02]  /*5eb0*/  PRMT R36, R0, 0x7610, R36 ;  /* 0x0000761000247816 */ /* 0x000fe40000000024 */
[----:B------:R-:W-:-:S04]  /*5ec0*/  IADD3 R39, P1, PT, R42, 0x2, RZ ;  /* 0x000000022a277810 */ /* 0x000fc80007f3e0ff */
[----:B------:R0:W5:Y:S01]  /*5ed0*/  @!P0 LDG.E.U8.CONSTANT R36, desc[UR14][R22.64+0x1] ;  /* 0x0000010e16248981 */ /* 0x000162000c1e9100 */
[----:B------:R-:W-:Y:S01]  /*5ee0*/  ISETP.GE.U32.AND P0, PT, R39, UR12, PT ;  /* 0x0000000c27007c0c */ /* 0x000fe2000bf06070 */
[----:B------:R-:W-:-:S05]  /*5ef0*/  IMAD.X R39, RZ, RZ, R43, P1 ;  /* 0x000000ffff277224 */ /* 0x000fca00008e062b */
[----:B------:R-:W-:-:S13]  /*5f00*/  ISETP.GE.U32.AND.EX P1, PT, R39, UR13, PT, P0 ;  /* 0x0000000d27007c0c */ /* 0x000fda000bf26100 */
[----:B0-----:R-:W0:Y:S01]  /*5f10*/  @!P1 LDC.64 R22, c[0x0][0x380] ;  /* 0x0000e000ff169b82 */ /* 0x001e220000000a00 */
[----:B------:R-:W-:Y:S02]  /*5f20*/  @!P1 IMAD.MOV.U32 R40, RZ, RZ, R42 ;  /* 0x000000ffff289224 */ /* 0x000fe400078e002a */
[----:B------:R-:W-:Y:S02]  /*5f30*/  @!P1 IMAD.MOV.U32 R41, RZ, RZ, R43 ;  /* 0x000000ffff299224 */ /* 0x000fe400078e002b */
[----:B------:R-:W-:Y:S02]  /*5f40*/  @!P1 IMAD R39, R38, UR12, RZ ;  /* 0x0000000c26279c24 */ /* 0x000fe4000f8e02ff */
[----:B------:R-:W-:-:S04]  /*5f50*/  @!P1 IMAD.WIDE.U32 R40, R37, UR12, R40 ;  /* 0x0000000c25289c25 */ /* 0x000fc8000f8e0028 */
[----:B------:R-:W-:Y:S01]  /*5f60*/  @!P1 IMAD R39, R37, UR13, R39 ;  /* 0x0000000d25279c24 */ /* 0x000fe2000f8e0227 */
[----:B0-----:R-:W-:Y:S02]  /*5f70*/  @!P1 IADD3 R22, P0, PT, R40, R22, RZ ;  /* 0x0000001628169210 */ /* 0x001fe40007f1e0ff */
[----:B------:R-:W-:Y:S02]  /*5f80*/  PRMT R40, R0, 0x7610, R40 ;  /* 0x0000761000287816 */ /* 0x000fe40000000028 */
[----:B------:R-:W-:Y:S02]  /*5f90*/  @!P1 IADD3.X R23, PT, PT, R23, R41, R39, P0, !PT ;  /* 0x0000002917179210 */ /* 0x000fe400007fe427 */
[----:B--2---:R-:W-:-:S03]  /*5fa0*/  ISETP.GE.U32.AND P0, PT, R44, UR10, PT ;  /* 0x0000000a2c007c0c */ /* 0x004fc6000bf06070 */
[----:B------:R0:W5:Y:S01]  /*5fb0*/  @!P1 LDG.E.U8.CONSTANT R40, desc[UR14][R22.64+0x2] ;  /* 0x0000020e16289981 */ /* 0x000162000c1e9100 */
[----:B------:R-:W-:-:S13]  /*5fc0*/  ISETP.GE.U32.AND.EX P0, PT, R43, UR11, PT, P0 ;  /* 0x0000000b2b007c0c */ /* 0x000fda000bf06100 */
[----:B0-----:R-:W0:Y:S01]  /*5fd0*/  @!P0 LDC.64 R22, c[0x0][0x380] ;  /* 0x0000e000ff168b82 */ /* 0x001e220000000a00 */
[----:B------:R-:W-:Y:S02]  /*5fe0*/  @!P0 IMAD.MOV.U32 R45, RZ, RZ, R43 ;  /* 0x000000ffff2d8224 */ /* 0x000fe400078e002b */
[----:B------:R-:W-:Y:S02]  /*5ff0*/  @!P0 IMAD R39, R38, UR12, RZ ;  /* 0x0000000c26278c24 */ /* 0x000fe4000f8e02ff */
[----:B------:R-:W-:-:S04]  /*6000*/  @!P0 IMAD.WIDE.U32 R44, R37, UR12, R44 ;  /* 0x0000000c252c8c25 */ /* 0x000fc8000f8e002c */
[----:B------:R-:W-:Y:S01]  /*6010*/  @!P0 IMAD R39, R37, UR13, R39 ;  /* 0x0000000d25278c24 */ /* 0x000fe2000f8e0227 */
[----:B------:R-:W-:Y:S02]  /*6020*/  PRMT R41, R0, 0x7610, R41 ;  /* 0x0000761000297816 */ /* 0x000fe40000000029 */
[----:B0-----:R-:W-:-:S04]  /*6030*/  @!P0 IADD3 R22, P1, PT, R44, R22, RZ ;  /* 0x000000162c168210 */ /* 0x001fc80007f3e0ff */
[----:B------:R-:W-:Y:S02]  /*6040*/  @!P0 IADD3.X R23, PT, PT, R23, R45, R39, P1, !PT ;  /* 0x0000002d17178210 */ /* 0x000fe40000ffe427 */
[----:B------:R-:W-:-:S03]  /*6050*/  IADD3 R39, P1, PT, R42, 0x3, RZ ;  /* 0x000000032a277810 */ /* 0x000fc60007f3e0ff */
[----:B------:R0:W5:Y:S01]  /*6060*/  @!P0 LDG.E.U8.CONSTANT R41, desc[UR14][R22.64] ;  /* 0x0000000e16298981 */ /* 0x000162000c1e9100 */
[----:B------:R-:W-:Y:S01]  /*6070*/  ISETP.GE.U32.AND P0, PT, R39, UR12, PT ;  /* 0x0000000c27007c0c */ /* 0x000fe2000bf06070 */
[----:B------:R-:W-:-:S05]  /*6080*/  IMAD.X R39, RZ, RZ, R43, P1 ;  /* 0x000000ffff277224 */ /* 0x000fca00008e062b */
[----:B------:R-:W-:-:S13]  /*6090*/  ISETP.GE.U32.AND.EX P0, PT, R39, UR13, PT, P0 ;  /* 0x0000000d27007c0c */ /* 0x000fda000bf06100 */
[----:B0-----:R-:W0:Y:S01]  /*60a0*/  @!P0 LDC.64 R22, c[0x0][0x380] ;  /* 0x0000e000ff168b82 */ /* 0x001e220000000a00 */
[----:B------:R-:W-:Y:S02]  /*60b0*/  @!P0 IMAD R38, R38, UR12, RZ ;  /* 0x0000000c26268c24 */ /* 0x000fe4000f8e02ff */
[----:B------:R-:W-:-:S04]  /*60c0*/  @!P0 IMAD.WIDE.U32 R42, R37, UR12, R42 ;  /* 0x0000000c252a8c25 */ /* 0x000fc8000f8e002a */
[----:B------:R-:W-:Y:S01]  /*60d0*/  @!P0 IMAD R37, R37, UR13, R38 ;  /* 0x0000000d25258c24 */ /* 0x000fe2000f8e0226 */
[----:B0-----:R-:W-:-:S04]  /*60e0*/  @!P0 IADD3 R38, P1, PT, R42, R22, RZ ;  /* 0x000000162a268210 */ /* 0x001fc80007f3e0ff */
[----:B------:R-:W-:Y:S02]  /*60f0*/  @!P0 IADD3.X R39, PT, PT, R23, R43, R37, P1, !PT ;  /* 0x0000002b17278210 */ /* 0x000fe40000ffe425 */
[----:B------:R-:W-:-:S06]  /*6100*/  PRMT R23, R0, 0x7610, R23 ;  /* 0x0000761000177816 */ /* 0x000fcc0000000017 */
[----:B------:R0:W5:Y:S02]  /*6110*/  @!P0 LDG.E.U8.CONSTANT R23, desc[UR14][R38.64+0x3] ;  /* 0x0000030e26178981 */ /* 0x000164000c1e9100 */
.L_x_62:
[----:B------:R-:W-:Y:S05]  /*6120*/  BSYNC.RECONVERGENT B0 ;  /* 0x0000000000007941 */ /* 0x000fea0003800200 */
.L_x_61:
[----:B------:R-:W0:Y:S01]  /*6130*/  S2R R22, SR_TID.X ;  /* 0x0000000000167919 */ /* 0x000e220000002100 */
[----:B-----5:R-:W-:Y:S01]  /*6140*/  LOP3.LUT R42, R35, 0xff, RZ, 0xc0, !PT ;  /* 0x000000ff232a7812 */ /* 0x020fe200078ec0ff */
[----:B------:R-:W-:Y:S01]  /*6150*/  BSSY.RECONVERGENT B0, `(.L_x_63) ;  /* 0x0000052000007945 */ /* 0x000fe20003800200 */
[----:B------:R-:W-:Y:S02]  /*6160*/  LOP3.LUT R35, R32, 0xff, RZ, 0xc0, !PT ;  /* 0x000000ff20237812 */ /* 0x000fe400078ec0ff */
[----:B------:R-:W-:Y:S02]  /*6170*/  LOP3.LUT R33, R33, 0xff, RZ, 0xc0, !PT ;  /* 0x000000ff21217812 */ /* 0x000fe400078ec0ff */
[----:B------:R-:W-:Y:S02]  /*6180*/  LOP3.LUT R34, R34, 0xff, RZ, 0xc0, !PT ;  /* 0x000000ff22227812 */ /* 0x000fe400078ec0ff */
[----:B------:R-:W-:Y:S02]  /*6190*/  PRMT R36, R36, 0x7604, R35 ;  /* 0x0000760424247816 */ /* 0x000fe40000000023 */
[----:B------:R-:W-:-:S02]  /*61a0*/  PRMT R35, R40, 0x7604, R33 ;  /* 0x0000760428237816 */ /* 0x000fc40000000021 */
[----:B------:R-:W-:Y:S02]  /*61b0*/  PRMT R34, R23, 0x7604, R34 ;  /* 0x0000760417227816 */ /* 0x000fe40000000022 */
[C---:B------:R-:W-:Y:S02]  /*61c0*/  PRMT R32, R0.reuse, 0x7610, R32 ;  /* 0x0000761000207816 */ /* 0x040fe40000000020 */
[----:B------:R-:W-:Y:S02]  /*61d0*/  PRMT R40, R0, 0x7610, R40 ;  /* 0x0000761000287816 */ /* 0x000fe40000000028 */
[----:B0-----:R-:W-:-:S05]  /*61e0*/  SHF.R.U64 R39, R22, 0x5, RZ ;  /* 0x0000000516277819 */ /* 0x001fca00000012ff */
[C---:B------:R-:W-:Y:S01]  /*61f0*/  IMAD.SHL.U32 R38, R39.reuse, 0x4, RZ ;  /* 0x0000000427267824 */ /* 0x040fe200078e00ff */
[----:B------:R-:W-:-:S04]  /*6200*/  SHF.L.U64.HI R39, R39, 0x2, RZ ;  /* 0x0000000227277819 */ /* 0x000fc800000102ff */
[----:B------:R-:W-:-:S04]  /*6210*/  LOP3.LUT R38, R38, UR7, RZ, 0xfc, !PT ;  /* 0x0000000726267c12 */ /* 0x000fc8000f8efcff */
[----:B------:R-:W-:-:S04]  /*6220*/  IADD3 R37, P1, PT, R38, 0x72, RZ ;  /* 0x0000007226257810 */ /* 0x000fc80007f3e0ff */
[----:B------:R-:W-:Y:S02]  /*6230*/  ISETP.GE.U32.AND P0, PT, R37, UR8, PT ;  /* 0x0000000825007c0c */ /* 0x000fe4000bf06070 */
[----:B------:R-:W-:-:S05]  /*6240*/  LOP3.LUT R37, R39, UR6, RZ, 0xfc, !PT ;  /* 0x0000000627257c12 */ /* 0x000fca000f8efcff */
[----:B------:R-:W-:-:S05]  /*6250*/  IMAD.X R37, RZ, RZ, R37, P1 ;  /* 0x000000ffff257224 */ /* 0x000fca00008e0625 */
[----:B------:R-:W-:Y:S02]  /*6260*/  ISETP.GE.U32.AND.EX P0, PT, R37, UR9, PT, P0 ;  /* 0x0000000925007c0c */ /* 0x000fe4000bf06100 */
[--C-:B------:R-:W-:Y:S02]  /*6270*/  PRMT R37, R41, 0x7604, R42.reuse ;  /* 0x0000760429257816 */ /* 0x100fe4000000002a */
[C---:B------:R-:W-:Y:S02]  /*6280*/  PRMT R41, R0.reuse, 0x7610, R41 ;  /* 0x0000761000297816 */ /* 0x040fe40000000029 */
[----:B------:R-:W-:-:S07]  /*6290*/  PRMT R42, R0, 0x7610, R42 ;  /* 0x00007610002a7816 */ /* 0x000fce000000002a */
[----:B------:R-:W-:Y:S05]  /*62a0*/  @P0 BRA `(.L_x_64) ;  /* 0x0000000000f00947 */ /* 0x000fea0003800000 */
[----:B------:R-:W-:Y:S01]  /*62b0*/  LOP3.LUT R22, R22, 0x1f, RZ, 0xc0, !PT ;  /* 0x0000001f16167812 */ /* 0x000fe200078ec0ff */
[----:B------:R-:W0:Y:S01]  /*62c0*/  LDCU.64 UR12, c[0x0][0x398] ;  /* 0x00007300ff0c77ac */ /* 0x000e220008000a00 */
[----:B------:R-:W-:-:S03]  /*62d0*/  LOP3.LUT R39, R39, UR6, RZ, 0xfc, !PT ;  /* 0x0000000627277c12 */ /* 0x000fc6000f8efcff */
[C---:B------:R-:W-:Y:S01]  /*62e0*/  IMAD.SHL.U32 R32, R22.reuse, 0x4, RZ ;  /* 0x0000000416207824 */ /* 0x040fe200078e00ff */
[----:B------:R-:W-:Y:S01]  /*62f0*/  SHF.L.U64.HI R22, R22, 0x2, RZ ;  /* 0x0000000216167819 */ /* 0x000fe200000102ff */
[----:B------:R-:W1:Y:S03]  /*6300*/  LDCU.64 UR10, c[0x0][0x398] ;  /* 0x00007300ff0a77ac */ /* 0x000e660008000a00 */
[----:B------:R-:W-:Y:S02]  /*6310*/  LOP3.LUT R32, R32, UR4, RZ, 0xfc, !PT ;  /* 0x0000000420207c12 */ /* 0x000fe4000f8efcff */
[----:B------:R-:W-:Y:S02]  /*6320*/  LOP3.LUT R33, R22, UR5, RZ, 0xfc, !PT ;  /* 0x0000000516217c12 */ /* 0x000fe4000f8efcff */
[----:B------:R-:W-:-:S05]  /*6330*/  IADD3 R23, P1, PT, R32, 0x1, RZ ;  /* 0x0000000120177810 */ /* 0x000fca0007f3e0ff */
[----:B------:R-:W-:Y:S01]  /*6340*/  IMAD.X R22, RZ, RZ, R33, P1 ;  /* 0x000000ffff167224 */ /* 0x000fe200008e0621 */
[----:B0-----:R-:W-:Y:S02]  /*6350*/  ISETP.GE.U32.AND P0, PT, R23, UR12, PT ;  /* 0x0000000c17007c0c */ /* 0x001fe4000bf06070 */
[----:B------:R-:W-:Y:S02]  /*6360*/  IADD3 R38, P1, PT, R38, 0x72, RZ ;  /* 0x0000007226267810 */ /* 0x000fe40007f3e0ff */
[----:B------:R-:W-:-:S03]  /*6370*/  ISETP.GE.U32.AND.EX P0, PT, R22, UR13, PT, P0 ;  /* 0x0000000d16007c0c */ /* 0x000fc6000bf06100 */
[----:B------:R-:W-:-:S10]  /*6380*/  IMAD.X R39, RZ, RZ, R39, P1 ;  /* 0x000000ffff277224 */ /* 0x000fd400008e0627 */
[----:B------:R-:W0:Y:S01]  /*6390*/  @!P0 LDC.64 R22, c[0x0][0x380] ;  /* 0x0000e000ff168b82 */ /* 0x000e220000000a00 */
[----:B------:R-:W-:-:S04]  /*63a0*/  @!P0 IMAD.WIDE.U32 R40, R38, UR12, R32 ;  /* 0x0000000c26288c25 */ /* 0x000fc8000f8e0020 */
[----:B------:R-:W-:-:S04]  /*63b0*/  @!P0 IMAD R43, R39, UR12, RZ ;  /* 0x0000000c272b8c24 */ /* 0x000fc8000f8e02ff */
[----:B------:R-:W-:Y:S01]  /*63c0*/  @!P0 IMAD R43, R38, UR13, R43 ;  /* 0x0000000d262b8c24 */ /* 0x000fe2000f8e022b */
[----:B0-----:R-:W-:Y:S02]  /*63d0*/  @!P0 IADD3 R42, P1, PT, R40, R22, RZ ;  /* 0x00000016282a8210 */ /* 0x001fe40007f3e0ff */
[----:B------:R-:W-:Y:S02]  /*63e0*/  IADD3 R22, P2, PT, R32, 0x2, RZ ;  /* 0x0000000220167810 */ /* 0x000fe40007f5e0ff */
[----:B------:R-:W-:Y:S02]  /*63f0*/  @!P0 IADD3.X R43, PT, PT, R23, R41, R43, P1, !PT ;  /* 0x00000029172b8210 */ /* 0x000fe40000ffe42b */
[----:B------:R-:W-:Y:S01]  /*6400*/  ISETP.GE.U32.AND P1, PT, R22, UR12, PT ;  /* 0x0000000c16007c0c */ /* 0x000fe2000bf26070 */
[----:B------:R-:W-:Y:S01]  /*6410*/  IMAD.X R22, RZ, RZ, R33, P2 ;  /* 0x000000ffff167224 */ /* 0x000fe200010e0621 */
[----:B------:R-:W-:-:S04]  /*6420*/  PRMT R40, R0, 0x7610, R40 ;  /* 0x0000761000287816 */ /* 0x000fc80000000028 */
[----:B------:R-:W-:Y:S02]  /*6430*/  ISETP.GE.U32.AND.EX P1, PT, R22, UR13, PT, P1 ;  /* 0x0000000d16007c0c */ /* 0x000fe4000bf26110 */
[----:B------:R0:W5:Y:S11]  /*6440*/  @!P0 LDG.E.U8.CONSTANT R40, desc[UR14][R42.64+0x1] ;  /* 0x0000010e2a288981 */ /* 0x000176000c1e9100 */
[----:B------:R-:W2:Y:S01]  /*6450*/  @!P1 LDC.64 R22, c[0x0][0x380] ;  /* 0x0000e000ff169b82 */ /* 0x000ea20000000a00 */
[----:B0-----:R-:W-:-:S02]  /*6460*/  @!P1 IMAD.MOV.U32 R42, RZ, RZ, R32 ;  /* 0x000000ffff2a9224 */ /* 0x001fc400078e0020 */
[----:B------:R-:W-:Y:S02]  /*6470*/  @!P1 IMAD.MOV.U32 R43, RZ, RZ, R33 ;  /* 0x000000ffff2b9224 */ /* 0x000fe400078e0021 */
[----:B------:R-:W-:Y:S02]  /*6480*/  @!P1 IMAD R41, R39, UR12, RZ ;  /* 0x0000000c27299c24 */ /* 0x000fe4000f8e02ff */
[----:B------:R-:W-:-:S04]  /*6490*/  @!P1 IMAD.WIDE.U32 R42, R38, UR12, R42 ;  /* 0x0000000c262a9c25 */ /* 0x000fc8000f8e002a */
[----:B------:R-:W-:Y:S01]  /*64a0*/  @!P1 IMAD R41, R38, UR13, R41 ;  /* 0x0000000d26299c24 */ /* 0x000fe2000f8e0229 */
[----:B--2---:R-:W-:-:S04]  /*64b0*/  @!P1 IADD3 R22, P0, PT, R42, R22, RZ ;  /* 0x000000162a169210 */ /* 0x004fc80007f1e0ff */
[----:B------:R-:W-:Y:S02]  /*64c0*/  @!P1 IADD3.X R23, PT, PT, R23, R43, R41, P0, !PT ;  /* 0x0000002b17179210 */ /* 0x000fe400007fe429 */
[----:B-1----:R-:W-:-:S04]  /*64d0*/  ISETP.GE.U32.AND P0, PT, R32, UR10, PT ;  /* 0x0000000a20007c0c */ /* 0x002fc8000bf06070 */
[----:B------:R-:W-:Y:S02]  /*64e0*/  ISETP.GE.U32.AND.EX P0, PT, R33, UR11, PT, P0 ;  /* 0x0000000b21007c0c */ /* 0x000fe4000bf06100 */
[----:B------:R-:W-:-:S06]  /*64f0*/  PRMT R41, R0, 0x7610, R41 ;  /* 0x0000761000297816 */ /* 0x000fcc0000000029 */
[----:B------:R0:W5:Y:S05]  /*6500*/  @!P1 LDG.E.U8.CONSTANT R41, desc[UR14][R22.64+0x2] ;  /* 0x0000020e16299981 */ /* 0x00016a000c1e9100 */
[----:B0-----:R-:W0:Y:S01]  /*6510*/  @!P0 LDC.64 R22, c[0x0][0x380] ;  /* 0x0000e000ff168b82 */ /* 0x001e220000000a00 */
[----:B------:R-:W-:Y:S02]  /*6520*/  @!P0 IMAD.MOV.U32 R44, RZ, RZ, R32 ;  /* 0x000000ffff2c8224 */ /* 0x000fe400078e0020 */
[----:B------:R-:W-:Y:S02]  /*6530*/  @!P0 IMAD.MOV.U32 R45, RZ, RZ, R33 ;  /* 0x000000ffff2d8224 */ /* 0x000fe400078e0021 */
[----:B------:R-:W-:-:S02]  /*6540*/  @!P0 IMAD R43, R39, UR12, RZ ;  /* 0x0000000c272b8c24 */ /* 0x000fc4000f8e02ff */
[----:B------:R-:W-:-:S04]  /*6550*/  @!P0 IMAD.WIDE.U32 R44, R38, UR12, R44 ;  /* 0x0000000c262c8c25 */ /* 0x000fc8000f8e002c */
        /* <DEDUP_REMOVED lines=13> */
[----:B0-----:R-:W-:Y:S02]  /*6630*/  @!P0 IADD3 R22, P1, PT, R32, R22, RZ ;  /* 0x0000001620168210 */ /* 0x001fe40007f3e0ff */
[----:B------:R-:W-:Y:S02]  /*6640*/  PRMT R32, R0, 0x7610, R32 ;  /* 0x0000761000207816 */ /* 0x000fe40000000020 */
[----:B------:R-:W-:-:S05]  /*6650*/  @!P0 IADD3.X R23, PT, PT, R23, R33, R39, P1, !PT ;  /* 0x0000002117178210 */ /* 0x000fca0000ffe427 */
[----:B------:R0:W5:Y:S04]  /*6660*/  @!P0 LDG.E.U8.CONSTANT R32, desc[UR14][R22.64+0x3] ;  /* 0x0000030e16208981 */ /* 0x000168000c1e9100 */
.L_x_64:
[----:B------:R-:W-:Y:S05]  /*6670*/  BSYNC.RECONVERGENT B0 ;  /* 0x0000000000007941 */ /* 0x000fea0003800200 */
.L_x_63:
[----:B------:R-:W0:Y:S01]  /*6680*/  S2R R38, SR_TID.X ;  /* 0x0000000000267919 */ /* 0x000e220000002100 */
[----:B-----5:R-:W-:Y:S01]  /*6690*/  IMAD.U32 R42, R42, 0x10000, RZ ;  /* 0x000100002a2a7824 */ /* 0x020fe200078e00ff */
[----:B------:R-:W-:Y:S01]  /*66a0*/  BSSY.RECONVERGENT B0, `(.L_x_65) ;  /* 0x000003b000007945 */ /* 0x000fe20003800200 */
[----:B0-----:R-:W-:-:S05]  /*66b0*/  SHF.R.U64 R22, R38, 0x5, RZ ;  /* 0x0000000526167819 */ /* 0x001fca00000012ff */
[----:B------:R-:W-:-:S05]  /*66c0*/  IMAD.SHL.U32 R23, R22, 0x4, RZ ;  /* 0x0000000416177824 */ /* 0x000fca00078e00ff */
[----:B------:R-:W-:Y:S02]  /*66d0*/  LOP3.LUT R33, R23, UR7, RZ, 0xfc, !PT ;  /* 0x0000000717217c12 */ /* 0x000fe4000f8efcff */
[----:B------:R-:W-:Y:S02]  /*66e0*/  SHF.L.U64.HI R23, R22, 0x2, RZ ;  /* 0x0000000216177819 */ /* 0x000fe400000102ff */
[----:B------:R-:W-:Y:S02]  /*66f0*/  IADD3 R22, P1, PT, R33, 0x73, RZ ;  /* 0x0000007321167810 */ /* 0x000fe40007f3e0ff */
[----:B------:R-:W-:Y:S02]  /*6700*/  LOP3.LUT R23, R23, UR6, RZ, 0xfc, !PT ;  /* 0x0000000617177c12 */ /* 0x000fe4000f8efcff */
[----:B------:R-:W-:Y:S01]  /*6710*/  ISETP.GE.U32.AND P0, PT, R22, UR8, PT ;  /* 0x0000000816007c0c */ /* 0x000fe2000bf06070 */
[----:B------:R-:W-:Y:S01]  /*6720*/  IMAD.U32 R22, R40, 0x10000, RZ ;  /* 0x0001000028167824 */ /* 0x000fe200078e00ff */
[----:B------:R-:W-:Y:S01]  /*6730*/  LOP3.LUT R40, R42, 0xff0000, RZ, 0xc0, !PT ;  /* 0x00ff00002a287812 */ /* 0x000fe200078ec0ff */
[----:B------:R-:W-:Y:S01]  /*6740*/  IMAD.X R23, RZ, RZ, R23, P1 ;  /* 0x000000ffff177224 */ /* 0x000fe200008e0617 */
[----:B------:R-:W-:-:S02]  /*6750*/  PRMT R33, R0, 0x7610, R33 ;  /* 0x0000761000217816 */ /* 0x000fc40000000021 */
[----:B------:R-:W-:Y:S01]  /*6760*/  LOP3.LUT R39, R22, 0xff0000, RZ, 0xc0, !PT ;  /* 0x00ff000016277812 */ /* 0x000fe200078ec0ff */
[----:B------:R-:W-:Y:S01]  /*6770*/  IMAD.IADD R40, R37, 0x1, R40 ;  /* 0x0000000125287824 */ /* 0x000fe200078e0228 */
[----:B------:R-:W-:Y:S02]  /*6780*/  ISETP.GE.U32.AND.EX P0, PT, R23, UR9, PT, P0 ;  /* 0x0000000917007c0c */ /* 0x000fe4000bf06100 */
[----:B------:R-:W-:Y:S01]  /*6790*/  PRMT R22, R0, 0x7610, R22 ;  /* 0x0000761000167816 */ /* 0x000fe20000000016 */
[----:B------:R-:W-:Y:S01]  /*67a0*/  IMAD.IADD R39, R36, 0x1, R39 ;  /* 0x0000000124277824 */ /* 0x000fe200078e0227 */
[----:B------:R-:W-:-:S09]  /*67b0*/  PRMT R23, R0, 0x7610, R23 ;  /* 0x0000761000177816 */ /* 0x000fd20000000017 */
[----:B------:R-:W-:Y:S05]  /*67c0*/  @P0 BRA `(.L_x_66) ;  /* 0x0000000000a00947 */ /* 0x000fea0003800000 */
[----:B------:R-:W0:Y:S01]  /*67d0*/  S2R R22, SR_TID.X ;  /* 0x0000000000167919 */ /* 0x000e220000002100 */
[----:B------:R-:W1:Y:S01]  /*67e0*/  LDCU.64 UR10, c[0x0][0x398] ;  /* 0x00007300ff0a77ac */ /* 0x000e620008000a00 */
[----:B------:R-:W-:Y:S01]  /*67f0*/  LOP3.LUT R38, R38, 0x1f, RZ, 0xc0, !PT ;  /* 0x0000001f26267812 */ /* 0x000fe200078ec0ff */
[----:B------:R-:W-:Y:S01]  /*6800*/  IMAD.U32 R33, RZ, RZ, UR7 ;  /* 0x00000007ff217e24 */ /* 0x000fe2000f8e00ff */
[----:B------:R-:W2:Y:S02]  /*6810*/  LDCU.64 UR12, c[0x0][0x380] ;  /* 0x00007000ff0c77ac */ /* 0x000ea40008000a00 */
[C---:B------:R-:W-:Y:S01]  /*6820*/  SHF.L.U64.HI R23, R38.reuse, 0x2, RZ ;  /* 0x0000000226177819 */ /* 0x040fe200000102ff */
[----:B------:R-:W-:Y:S01]  /*6830*/  IMAD.SHL.U32 R38, R38, 0x4, RZ ;  /* 0x0000000426267824 */ /* 0x000fe200078e00ff */
[----:B------:R-:W3:Y:S02]  /*6840*/  LDCU UR16, c[0x0][0x398] ;  /* 0x00007300ff1077ac */ /* 0x000ee40008000800 */
[----:B------:R-:W-:-:S02]  /*6850*/  LOP3.LUT R23, R23, UR5, RZ, 0xfc, !PT ;  /* 0x0000000517177c12 */ /* 0x000fc4000f8efcff */
[----:B0-----:R-:W-:-:S04]  /*6860*/  SHF.R.U32.HI R22, RZ, 0x3, R22 ;  /* 0x00000003ff167819 */ /* 0x001fc80000011616 */
[----:B------:R-:W-:-:S04]  /*6870*/  LOP3.LUT R22, R22, 0xc, RZ, 0xc0, !PT ;  /* 0x0000000c16167812 */ /* 0x000fc800078ec0ff */
[----:B------:R-:W-:Y:S02]  /*6880*/  IADD3 R33, P0, P1, R33, 0x73, R22 ;  /* 0x0000007321217810 */ /* 0x000fe4000791e016 */
[----:B------:R-:W-:Y:S02]  /*6890*/  LOP3.LUT R22, R38, UR4, RZ, 0xfc, !PT ;  /* 0x0000000426167c12 */ /* 0x000fe4000f8efcff */
[----:B------:R-:W-:Y:S02]  /*68a0*/  IADD3.X R38, PT, PT, RZ, UR6, RZ, P0, P1 ;  /* 0x00000006ff267c10 */ /* 0x000fe400087e24ff */
[----:B-1----:R-:W-:Y:S01]  /*68b0*/  ISETP.GE.U32.AND P3, PT, R22, UR10, PT ;  /* 0x0000000a16007c0c */ /* 0x002fe2000bf66070 */
[----:B------:R-:W-:-:S03]  /*68c0*/  IMAD.WIDE.U32 R36, R33, UR10, R22 ;  /* 0x0000000a21247c25 */ /* 0x000fc6000f8e0016 */
[----:B------:R-:W-:Y:S01]  /*68d0*/  ISETP.GE.U32.AND.EX P3, PT, R23, UR11, PT, P3 ;  /* 0x0000000b17007c0c */ /* 0x000fe2000bf66130 */
[----:B------:R-:W-:Y:S01]  /*68e0*/  IMAD R38, R38, UR10, RZ ;  /* 0x0000000a26267c24 */ /* 0x000fe2000f8e02ff */
[----:B--2---:R-:W-:-:S03]  /*68f0*/  IADD3 R36, P0, PT, R36, UR12, RZ ;  /* 0x0000000c24247c10 */ /* 0x004fc6000ff1e0ff */
[----:B------:R-:W-:-:S05]  /*6900*/  IMAD R33, R33, UR11, R38 ;  /* 0x0000000b21217c24 */ /* 0x000fca000f8e0226 */
[----:B------:R-:W-:Y:S02]  /*6910*/  IADD3.X R37, PT, PT, R37, UR13, R33, P0, !PT ;  /* 0x0000000d25257c10 */ /* 0x000fe400087fe421 */
[----:B------:R-:W-:-:S04]  /*6920*/  IADD3 R33, P4, PT, R22, 0x1, RZ ;  /* 0x0000000116217810 */ /* 0x000fc80007f9e0ff */
[----:B---3--:R-:W-:Y:S02]  /*6930*/  ISETP.GE.U32.AND P0, PT, R33, UR16, PT ;  /* 0x0000001021007c0c */ /* 0x008fe4000bf06070 */
[C---:B------:R-:W-:Y:S02]  /*6940*/  IADD3 R33, P5, PT, R22.reuse, 0x2, RZ ;  /* 0x0000000216217810 */ /* 0x040fe40007fbe0ff */
[----:B------:R-:W-:Y:S02]  /*6950*/  IADD3 R22, P6, PT, R22, 0x3, RZ ;  /* 0x0000000316167810 */ /* 0x000fe40007fde0ff */
[----:B------:R-:W-:Y:S01]  /*6960*/  ISETP.GE.U32.AND P1, PT, R33, UR16, PT ;  /* 0x0000001021007c0c */ /* 0x000fe2000bf26070 */
[--C-:B------:R-:W-:Y:S01]  /*6970*/  IMAD.X R33, RZ, RZ, R23.reuse, P4 ;  /* 0x000000ffff217224 */ /* 0x100fe200020e0617 */
[----:B------:R-:W-:Y:S01]  /*6980*/  ISETP.GE.U32.AND P2, PT, R22, UR16, PT ;  /* 0x0000001016007c0c */ /* 0x000fe2000bf46070 */
[--C-:B------:R-:W-:Y:S02]  /*6990*/  IMAD.X R38, RZ, RZ, R23.reuse, P5 ;  /* 0x000000ffff267224 */ /* 0x100fe400028e0617 */
[----:B------:R-:W-:Y:S01]  /*69a0*/  IMAD.X R22, RZ, RZ, R23, P6 ;  /* 0x000000ffff167224 */ /* 0x000fe200030e0617 */
[----:B------:R-:W-:-:S02]  /*69b0*/  ISETP.GE.U32.AND.EX P0, PT, R33, UR11, PT, P0 ;  /* 0x0000000b21007c0c */ /* 0x000fc4000bf06100 */
[----:B------:R-:W-:Y:S02]  /*69c0*/  ISETP.GE.U32.AND.EX P1, PT, R38, UR11, PT, P1 ;  /* 0x0000000b26007c0c */ /* 0x000fe4000bf26110 */
[----:B------:R-:W-:Y:S02]  /*69d0*/  ISETP.GE.U32.AND.EX P2, PT, R22, UR11, PT, P2 ;  /* 0x0000000b16007c0c */ /* 0x000fe4000bf46120 */
[C---:B------:R-:W-:Y:S02]  /*69e0*/  PRMT R23, R0.reuse, 0x7610, R23 ;  /* 0x0000761000177816 */ /* 0x040fe40000000017 */
[C---:B------:R-:W-:Y:S02]  /*69f0*/  PRMT R22, R0.reuse, 0x7610, R22 ;  /* 0x0000761000167816 */ /* 0x040fe40000000016 */
[----:B------:R-:W-:Y:S02]  /*6a00*/  PRMT R33, R0, 0x7610, R33 ;  /* 0x0000761000217816 */ /* 0x000fe40000000021 */
[----:B------:R0:W5:Y:S04]  /*6a10*/  @!P3 LDG.E.U8.CONSTANT R23, desc[UR14][R36.64] ;  /* 0x0000000e2417b981 */ /* 0x000168000c1e9100 */
[----:B------:R0:W5:Y:S04]  /*6a20*/  @!P0 LDG.E.U8.CONSTANT R22, desc[UR14][R36.64+0x1] ;  /* 0x0000010e24168981 */ /* 0x000168000c1e9100 */
[----:B------:R0:W5:Y:S04]  /*6a30*/  @!P1 LDG.E.U8.CONSTANT R33, desc[UR14][R36.64+0x2] ;  /* 0x0000020e24219981 */ /* 0x000168000c1e9100 */
[----:B------:R0:W5:Y:S02]  /*6a40*/  @!P2 LDG.E.U8.CONSTANT R0, desc[UR14][R36.64+0x3] ;  /* 0x0000030e2400a981 */ /* 0x000164000c1e9100 */
.L_x_66:
[----:B------:R-:W-:Y:S05]  /*6a50*/  BSYNC.RECONVERGENT B0 ;  /* 0x0000000000007941 */ /* 0x000fea0003800200 */
.L_x_65:
[----:B------:R-:W1:Y:S01]  /*6a60*/  S2R R38, SR_CgaCtaId ;  /* 0x0000000000267919 */ /* 0x000e620000008800 */
[----:B0-----:R-:W-:Y:S01]  /*6a70*/  MOV R37, 0x400 ;  /* 0x0000040000257802 */ /* 0x001fe20000000f00 */
[----:B------:R-:W0:Y:S01]  /*6a80*/  LDCU.64 UR10, c[0x0][0x398] ;  /* 0x00007300ff0a77ac */ /* 0x000e220008000a00 */
[----:B-----5:R-:W-:Y:S01]  /*6a90*/  LOP3.LUT R23, R23, 0xffff, RZ, 0xc0, !PT ;  /* 0x0000ffff17177812 */ /* 0x020fe200078ec0ff */
[----:B------:R-:W2:Y:S01]  /*6aa0*/  S2R R36, SR_TID.X ;  /* 0x0000000000247919 */ /* 0x000ea20000002100 */
[----:B------:R-:W-:Y:S01]  /*6ab0*/  BSSY.RECONVERGENT B0, `(.L_x_67) ;  /* 0x000003b000007945 */ /* 0x000fe20003800200 */
[----:B-1----:R-:W-:Y:S02]  /*6ac0*/  LEA R37, R38, R37, 0x18 ;  /* 0x0000002526257211 */ /* 0x002fe400078ec0ff */
[----:B--2---:R-:W-:-:S05]  /*6ad0*/  LOP3.LUT R38, R36, 0x1f, RZ, 0xc0, !PT ;  /* 0x0000001f24267812 */ /* 0x004fca00078ec0ff */
[----:B------:R-:W-:Y:S02]  /*6ae0*/  IMAD R38, R38, 0x84, R37 ;  /* 0x0000008426267824 */ /* 0x000fe400078e0225 */
[----:B------:R-:W-:-:S05]  /*6af0*/  IMAD.SHL.U32 R37, R36, 0x80, RZ ;  /* 0x0000008024257824 */ /* 0x000fca00078e00ff */
[----:B------:R-:W-:Y:S02]  /*6b00*/  LOP3.LUT R43, R37, 0xf80, RZ, 0xc0, !PT ;  /* 0x00000f80252b7812 */ /* 0x000fe400078ec0ff */
[C---:B------:R-:W-:Y:S01]  /*6b10*/  SHF.R.U64 R37, R36.reuse, 0x5, RZ ;  /* 0x0000000524257819 */ /* 0x040fe200000012ff */
[----:B------:R-:W-:Y:S02]  /*6b20*/  IMAD.SHL.U32 R36, R36, 0x4, RZ ;  /* 0x0000000424247824 */ /* 0x000fe400078e00ff */
[----:B------:R-:W-:Y:S02]  /*6b30*/  IMAD.IADD R42, R38, 0x1, -R43 ;  /* 0x00000001262a7824 */ /* 0x000fe400078e0a2b */
[----:B------:R-:W-:-:S05]  /*6b40*/  IMAD R38, R37, 0x4, R38 ;  /* 0x0000000425267824 */ /* 0x000fca00078e0226 */
[----:B------:R1:W-:Y:S04]  /*6b50*/  STS [R38], R2 ;  /* 0x0000000226007388 */ /* 0x0003e80000000800 */
[----:B------:R2:W-:Y:S04]  /*6b60*/  STS [R38+0x20], R10 ;  /* 0x0000200a26007388 */ /* 0x0005e80000000800 */
[----:B------:R3:W-:Y:S01]  /*6b70*/  STS [R38+0x10], R6 ;  /* 0x0000100626007388 */ /* 0x0007e20000000800 */
[----:B-1----:R-:W-:-:S03]  /*6b80*/  LEA R2, P1, R37, UR4, 0x2 ;  /* 0x0000000425027c11 */ /* 0x002fc6000f8210ff */
[----:B------:R1:W-:Y:S01]  /*6b90*/  STS [R38+0x30], R14 ;  /* 0x0000300e26007388 */ /* 0x0003e20000000800 */
[----:B0-----:R-:W-:Y:S02]  /*6ba0*/  ISETP.GE.U32.AND P0, PT, R2, UR10, PT ;  /* 0x0000000a02007c0c */ /* 0x001fe4000bf06070 */
[C---:B--2---:R-:W-:Y:S01]  /*6bb0*/  LEA.HI.X R10, R37.reuse, UR5, RZ, 0x2, P1 ;  /* 0x00000005250a7c11 */ /* 0x044fe200088f14ff */
[----:B------:R1:W-:Y:S01]  /*6bc0*/  STS [R38+0x40], R18 ;  /* 0x0000401226007388 */ /* 0x0003e20000000800 */
[----:B---3--:R-:W-:Y:S02]  /*6bd0*/  IMAD R6, R37, 0x84, R42 ;  /* 0x0000008425067824 */ /* 0x008fe400078e022a */
[----:B------:R-:W-:Y:S01]  /*6be0*/  ISETP.GE.U32.AND.EX P0, PT, R10, UR11, PT, P0 ;  /* 0x0000000b0a007c0c */ /* 0x000fe2000bf06100 */
[----:B------:R-:W-:Y:S01]  /*6bf0*/  IMAD R37, R23, 0x1000000, R40 ;  /* 0x0100000017257824 */ /* 0x000fe200078e0228 */
[----:B------:R-:W-:Y:S01]  /*6c00*/  LOP3.LUT R23, R36, 0x7c, RZ, 0xc0, !PT ;  /* 0x0000007c24177812 */ /* 0x000fe200078ec0ff */
[----:B------:R1:W-:Y:S01]  /*6c10*/  STS [R38+0x50], R24 ;  /* 0x0000501826007388 */ /* 0x0003e20000000800 */
[----:B------:R-:W-:-:S02]  /*6c20*/  LOP3.LUT R36, R22, 0xffff, RZ, 0xc0, !PT ;  /* 0x0000ffff16247812 */ /* 0x000fc400078ec0ff */
[----:B------:R-:W-:Y:S01]  /*6c30*/  IADD3 R22, P1, PT, R23, UR7, RZ ;  /* 0x0000000717167c10 */ /* 0x000fe2000ff3e0ff */
[----:B------:R1:W-:Y:S02]  /*6c40*/  STS [R38+0x60], R28 ;  /* 0x0000601c26007388 */ /* 0x0003e40000000800 */
[----:B------:R-:W-:Y:S02]  /*6c50*/  IMAD R39, R36, 0x1000000, R39 ;  /* 0x0100000024277824 */ /* 0x000fe400078e0227 */
[----:B------:R1:W-:Y:S01]  /*6c60*/  STS [R38+0x70], R37 ;  /* 0x0000702526007388 */ /* 0x0003e20000000800 */
[----:B------:R-:W-:Y:S01]  /*6c70*/  IMAD.X R23, RZ, RZ, UR6, P1 ;  /* 0x00000006ff177e24 */ /* 0x000fe200088e06ff */
[----:B------:R-:W-:Y:S06]  /*6c80*/  BAR.SYNC.DEFER_BLOCKING 0x0 ;  /* 0x0000000000007b1d */ /* 0x000fec0000010000 */
[----:B------:R-:W-:Y:S05]  /*6c90*/  @P0 BRA `(.L_x_68) ;  /* 0x0000000000700947 */ /* 0x000fea0003800000 */
[C---:B-1----:R-:W-:Y:S01]  /*6ca0*/  IADD3 R18, P3, PT, R22.reuse, 0x2, RZ ;  /* 0x0000000216127810 */ /* 0x042fe20007f7e0ff */
[----:B------:R-:W0:Y:S01]  /*6cb0*/  LDCU.64 UR4, c[0x0][0x390] ;  /* 0x00007200ff0477ac */ /* 0x000e220008000a00 */
[----:B------:R-:W-:Y:S01]  /*6cc0*/  IADD3 R24, P1, PT, R22, 0x1, RZ ;  /* 0x0000000116187810 */ /* 0x000fe20007f3e0ff */
[----:B------:R-:W-:Y:S01]  /*6cd0*/  IMAD R43, R10, UR8, RZ ;  /* 0x000000080a2b7c24 */ /* 0x000fe2000f8e02ff */
[----:B------:R-:W-:Y:S01]  /*6ce0*/  IADD3 R14, P4, PT, R22, 0x3, RZ ;  /* 0x00000003160e7810 */ /* 0x000fe20007f9e0ff */
[----:B------:R-:W-:Y:S01]  /*6cf0*/  IMAD.WIDE.U32 R36, R2, UR8, R22 ;  /* 0x0000000802247c25 */ /* 0x000fe2000f8e0016 */
[----:B------:R-:W-:Y:S02]  /*6d00*/  ISETP.GE.U32.AND P2, PT, R18, UR8, PT ;  /* 0x0000000812007c0c */ /* 0x000fe4000bf46070 */
[----:B------:R-:W-:Y:S01]  /*6d10*/  ISETP.GE.U32.AND P0, PT, R24, UR8, PT ;  /* 0x0000000818007c0c */ /* 0x000fe2000bf06070 */
[--C-:B------:R-:W-:Y:S01]  /*6d20*/  IMAD.X R18, RZ, RZ, R23.reuse, P3 ;  /* 0x000000ffff127224 */ /* 0x100fe200018e0617 */
[----:B------:R-:W-:Y:S01]  /*6d30*/  ISETP.GE.U32.AND P3, PT, R14, UR8, PT ;  /* 0x000000080e007c0c */ /* 0x000fe2000bf66070 */
[--C-:B------:R-:W-:Y:S01]  /*6d40*/  IMAD.X R24, RZ, RZ, R23.reuse, P1 ;  /* 0x000000ffff187224 */ /* 0x100fe200008e0617 */
[----:B------:R-:W-:Y:S01]  /*6d50*/  ISETP.GE.U32.AND P1, PT, R22, UR8, PT ;  /* 0x0000000816007c0c */ /* 0x000fe2000bf26070 */
[----:B------:R-:W-:Y:S01]  /*6d60*/  IMAD.X R14, RZ, RZ, R23, P4 ;  /* 0x000000ffff0e7224 */ /* 0x000fe200020e0617 */
[----:B------:R-:W-:Y:S01]  /*6d70*/  ISETP.GE.U32.AND.EX P2, PT, R18, UR9, PT, P2 ;  /* 0x0000000912007c0c */ /* 0x000fe2000bf46120 */
[----:B------:R-:W-:Y:S01]  /*6d80*/  IMAD R43, R2, UR9, R43 ;  /* 0x00000009022b7c24 */ /* 0x000fe2000f8e022b */
[----:B------:R-:W-:-:S02]  /*6d90*/  ISETP.GE.U32.AND.EX P0, PT, R24, UR9, PT, P0 ;  /* 0x0000000918007c0c */ /* 0x000fc4000bf06100 */
[----:B------:R-:W-:Y:S02]  /*6da0*/  ISETP.GE.U32.AND.EX P3, PT, R14, UR9, PT, P3 ;  /* 0x000000090e007c0c */ /* 0x000fe4000bf66130 */
[----:B------:R-:W-:Y:S02]  /*6db0*/  ISETP.GE.U32.AND.EX P1, PT, R23, UR9, PT, P1 ;  /* 0x0000000917007c0c */ /* 0x000fe4000bf26110 */
[----:B0-----:R-:W-:-:S04]  /*6dc0*/  IADD3 R36, P4, PT, R36, UR4, RZ ;  /* 0x0000000424247c10 */ /* 0x001fc8000ff9e0ff */
[----:B------:R-:W-:Y:S01]  /*6dd0*/  IADD3.X R37, PT, PT, R37, UR5, R43, P4, !PT ;  /* 0x0000000525257c10 */ /* 0x000fe2000a7fe42b */
[----:B------:R-:W0:Y:S04]  /*6de0*/  @!P2 LDS.U8 R14, [R6+0x2] ;  /* 0x00000200060ea984 */ /* 0x000e280000000000 */
[----:B------:R-:W1:Y:S04]  /*6df0*/  @!P0 LDS.U8 R45, [R6+0x1] ;  /* 0x00000100062d8984 */ /* 0x000e680000000000 */
[----:B------:R-:W2:Y:S04]  /*6e00*/  @!P1 LDS.U8 R43, [R6] ;  /* 0x00000000062b9984 */ /* 0x000ea80000000000 */
[----:B------:R-:W3:Y:S04]  /*6e10*/  @!P3 LDS.U8 R18, [R6+0x3] ;  /* 0x000003000612b984 */ /* 0x000ee80000000000 */
[----:B0-----:R0:W-:Y:S04]  /*6e20*/  @!P2 STG.E.U8 desc[UR14][R36.64+0x2], R14 ;  /* 0x0000020e2400a986 */ /* 0x0011e8000c10110e */
[----:B-1----:R0:W-:Y:S04]  /*6e30*/  @!P0 STG.E.U8 desc[UR14][R36.64+0x1], R45 ;  /* 0x0000012d24008986 */ /* 0x0021e8000c10110e */
[----:B--2---:R0:W-:Y:S04]  /*6e40*/  @!P1 STG.E.U8 desc[UR14][R36.64], R43 ;  /* 0x0000002b24009986 */ /* 0x0041e8000c10110e */
[----:B---3--:R0:W-:Y:S02]  /*6e50*/  @!P3 STG.E.U8 desc[UR14][R36.64+0x3], R18 ;  /* 0x000003122400b986 */ /* 0x0081e4000c10110e */
.L_x_68:
[----:B------:R-:W-:Y:S05]  /*6e60*/  BSYNC.RECONVERGENT B0 ;  /* 0x0000000000007941 */ /* 0x000fea0003800200 */
.L_x_67:
[----:B0-----:R-:W-:Y:S01]  /*6e70*/  IADD3 R43, P1, PT, R2, 0x10, RZ ;  /* 0x00000010022b7810 */ /* 0x001fe20007f3e0ff */
[----:B------:R-:W-:Y:S03]  /*6e80*/  BSSY.RECONVERGENT B0, `(.L_x_69) ;  /* 0x0000023000007945 */ /* 0x000fe60003800200 */
[----:B------:R-:W-:Y:S01]  /*6e90*/  ISETP.GE.U32.AND P0, PT, R43, UR10, PT ;  /* 0x0000000a2b007c0c */ /* 0x000fe2000bf06070 */
[----:B-1----:R-:W-:-:S05]  /*6ea0*/  IMAD.X R14, RZ, RZ, R10, P1 ;  /* 0x000000ffff0e7224 */ /* 0x002fca00008e060a */
[----:B------:R-:W-:-:S13]  /*6eb0*/  ISETP.GE.U32.AND.EX P0, PT, R14, UR11, PT, P0 ;  /* 0x0000000b0e007c0c */ /* 0x000fda000bf06100 */
[----:B------:R-:W-:Y:S05]  /*6ec0*/  @P0 BRA `(.L_x_70) ;  /* 0x0000000000780947 */ /* 0x000fea0003800000 */
[C---:B------:R-:W-:Y:S01]  /*6ed0*/  IADD3 R24, P3, PT, R22.reuse, 0x2, RZ ;  /* 0x0000000216187810 */ /* 0x040fe20007f7e0ff */
[----:B------:R-:W0:Y:S01]  /*6ee0*/  LDCU.64 UR4, c[0x0][0x390] ;  /* 0x00007200ff0477ac */ /* 0x000e220008000a00 */
[----:B------:R-:W-:Y:S01]  /*6ef0*/  IADD3 R18, P2, PT, R22, 0x1, RZ ;  /* 0x0000000116127810 */ /* 0x000fe20007f5e0ff */
[----:B------:R-:W-:Y:S01]  /*6f00*/  IMAD.MOV.U32 R36, RZ, RZ, R22 ;  /* 0x000000ffff247224 */ /* 0x000fe200078e0016 */
[----:B------:R-:W-:Y:S01]  /*6f10*/  ISETP.GE.U32.AND P1, PT, R24, UR8, PT ;  /* 0x0000000818007c0c */ /* 0x000fe2000bf26070 */
[--C-:B------:R-:W-:Y:S01]  /*6f20*/  IMAD.X R24, RZ, RZ, R23.reuse, P3 ;  /* 0x000000ffff187224 */ /* 0x100fe200018e0617 */
[----:B------:R-:W-:Y:S01]  /*6f30*/  IADD3 R28, P4, PT, R22, 0x3, RZ ;  /* 0x00000003161c7810 */ /* 0x000fe20007f9e0ff */
[--C-:B------:R-:W-:Y:S01]  /*6f40*/  IMAD.MOV.U32 R37, RZ, RZ, R23.reuse ;  /* 0x000000ffff257224 */ /* 0x100fe200078e0017 */
[----:B------:R-:W-:Y:S01]  /*6f50*/  ISETP.GE.U32.AND P0, PT, R18, UR8, PT ;  /* 0x0000000812007c0c */ /* 0x000fe2000bf06070 */
[--C-:B------:R-:W-:Y:S01]  /*6f60*/  IMAD.X R18, RZ, RZ, R23.reuse, P2 ;  /* 0x000000ffff127224 */ /* 0x100fe200010e0617 */
[----:B------:R-:W-:Y:S01]  /*6f70*/  ISETP.GE.U32.AND P3, PT, R28, UR8, PT ;  /* 0x000000081c007c0c */ /* 0x000fe2000bf66070 */
[----:B------:R-:W-:Y:S01]  /*6f80*/  IMAD.X R28, RZ, RZ, R23, P4 ;  /* 0x000000ffff1c7224 */ /* 0x000fe200020e0617 */
[----:B------:R-:W-:Y:S01]  /*6f90*/  ISETP.GE.U32.AND.EX P2, PT, R24, UR9, PT, P1 ;  /* 0x0000000918007c0c */ /* 0x000fe2000bf46110 */
[----:B------:R-:W-:Y:S01]  /*6fa0*/  IMAD R14, R14, UR8, RZ ;  /* 0x000000080e0e7c24 */ /* 0x000fe2000f8e02ff */
[----:B------:R-:W-:Y:S01]  /*6fb0*/  ISETP.GE.U32.AND P1, PT, R22, UR8, PT ;  /* 0x0000000816007c0c */ /* 0x000fe2000bf26070 */
[----:B------:R-:W-:Y:S01]  /*6fc0*/  IMAD.WIDE.U32 R36, R43, UR8, R36 ;  /* 0x000000082b247c25 */ /* 0x000fe2000f8e0024 */
[----:B------:R-:W-:-:S02]  /*6fd0*/  ISETP.GE.U32.AND.EX P0, PT, R18, UR9, PT, P0 ;  /* 0x0000000912007c0c */ /* 0x000fc4000bf06100 */
[----:B------:R-:W-:Y:S01]  /*6fe0*/  ISETP.GE.U32.AND.EX P3, PT, R28, UR9, PT, P3 ;  /* 0x000000091c007c0c */ /* 0x000fe2000bf66130 */
[----:B------:R-:W-:Y:S01]  /*6ff0*/  IMAD R43, R43, UR9, R14 ;  /* 0x000000092b2b7c24 */ /* 0x000fe2000f8e020e */
[----:B------:R-:W-:Y:S02]  /*7000*/  ISETP.GE.U32.AND.EX P1, PT, R23, UR9, PT, P1 ;  /* 0x0000000917007c0c */ /* 0x000fe4000bf26110 */
[----:B0-----:R-:W-:-:S03]  /*7010*/  IADD3 R36, P4, PT, R36, UR4, RZ ;  /* 0x0000000424247c10 */ /* 0x001fc6000ff9e0ff */
[----:B------:R-:W0:Y:S01]  /*7020*/  @!P2 LDS.U8 R14, [R6+0x212] ;  /* 0x00021200060ea984 */ /* 0x000e220000000000 */
[----:B------:R-:W-:-:S03]  /*7030*/  IADD3.X R37, PT, PT, R37, UR5, R43, P4, !PT ;  /* 0x0000000525257c10 */ /* 0x000fc6000a7fe42b */
[----:B------:R-:W1:Y:S04]  /*7040*/  @!P0 LDS.U8 R45, [R6+0x211] ;  /* 0x00021100062d8984 */ /* 0x000e680000000000 */
[----:B------:R-:W2:Y:S04]  /*7050*/  @!P1 LDS.U8 R43, [R6+0x210] ;  /* 0x00021000062b9984 */ /* 0x000ea80000000000 */
[----:B------:R-:W3:Y:S04]  /*7060*/  @!P3 LDS.U8 R18, [R6+0x213] ;  /* 0x000213000612b984 */ /* 0x000ee80000000000 */
[----:B0-----:R0:W-:Y:S04]  /*7070*/  @!P2 STG.E.U8 desc[UR14][R36.64+0x2], R14 ;  /* 0x0000020e2400a986 */ /* 0x0011e8000c10110e */
[----:B-1----:R0:W-:Y:S04]  /*7080*/  @!P0 STG.E.U8 desc[UR14][R36.64+0x1], R45 ;  /* 0x0000012d24008986 */ /* 0x0021e8000c10110e */
[----:B--2---:R0:W-:Y:S04]  /*7090*/  @!P1 STG.E.U8 desc[UR14][R36.64], R43 ;  /* 0x0000002b24009986 */ /* 0x0041e8000c10110e */
[----:B---3--:R0:W-:Y:S02]  /*70a0*/  @!P3 STG.E.U8 desc[UR14][R36.64+0x3], R18 ;  /* 0x000003122400b986 */ /* 0x0081e4000c10110e */
.L_x_70:
[----:B------:R-:W-:Y:S05]  /*70b0*/  BSYNC.RECONVERGENT B0 ;  /* 0x0000000000007941 */ /* 0x000fea0003800200 */
.L_x_69:
[----:B0-----:R-:W-:Y:S01]  /*70c0*/  IADD3 R43, P1, PT, R2, 0x20, RZ ;  /* 0x00000020022b7810 */ /* 0x001fe20007f3e0ff */
[----:B------:R-:W-:Y:S03]  /*70d0*/  BSSY.RECONVERGENT B0, `(.L_x_71) ;  /* 0x0000023000007945 */ /* 0x000fe60003800200 */
[----:B------:R-:W-:Y:S01]  /*70e0*/  ISETP.GE.U32.AND P0, PT, R43, UR10, PT ;  /* 0x0000000a2b007c0c */ /* 0x000fe2000bf06070 */
[----:B------:R-:W-:-:S05]  /*70f0*/  IMAD.X R14, RZ, RZ, R10, P1 ;  /* 0x000000ffff0e7224 */ /* 0x000fca00008e060a */
        /* <DEDUP_REMOVED lines=32> */
.L_x_72:
[----:B------:R-:W-:Y:S05]  /*7300*/  BSYNC.RECONVERGENT B0 ;  /* 0x0000000000007941 */ /* 0x000fea0003800200 */
.L_x_71:
        /* <DEDUP_REMOVED lines=36> */
.L_x_74:
[----:B------:R-:W-:Y:S05]  /*7550*/  BSYNC.RECONVERGENT B0 ;  /* 0x0000000000007941 */ /* 0x000fea0003800200 */
.L_x_73:
        /* <DEDUP_REMOVED lines=36> */
.L_x_76:
[----:B------:R-:W-:Y:S05]  /*77a0*/  BSYNC.RECONVERGENT B0 ;  /* 0x0000000000007941 */ /* 0x000fea0003800200 */
.L_x_75:
        /* <DEDUP_REMOVED lines=36> */
.L_x_78:
[----:B------:R-:W-:Y:S05]  /*79f0*/  BSYNC.RECONVERGENT B0 ;  /* 0x0000000000007941 */ /* 0x000fea0003800200 */
.L_x_77:
        /* <DEDUP_REMOVED lines=36> */
.L_x_80:
[----:B------:R-:W-:Y:S05]  /*7c40*/  BSYNC.RECONVERGENT B0 ;  /* 0x0000000000007941 */ /* 0x000fea0003800200 */
.L_x_79:
        /* <DEDUP_REMOVED lines=36> */
.L_x_82:
[----:B------:R-:W-:Y:S05]  /*7e90*/  BSYNC.RECONVERGENT B0 ;  /* 0x0000000000007941 */ /* 0x000fea0003800200 */
.L_x_81:
[----:B------:R-:W-:Y:S01]  /*7ea0*/  BAR.SYNC.DEFER_BLOCKING 0x0 ;  /* 0x0000000000007b1d */ /* 0x000fe20000010000 */
[C---:B0-----:R-:W-:Y:S02]  /*7eb0*/  IADD3 R37, P3, PT, R2.reuse, 0x1, RZ ;  /* 0x0000000102257810 */ /* 0x041fe40007f7e0ff */
[C---:B------:R-:W-:Y:S02]  /*7ec0*/  IADD3 R18, P4, PT, R2.reuse, 0x11, RZ ;  /* 0x0000001102127810 */ /* 0x040fe40007f9e0ff */
[----:B------:R-:W-:Y:S01]  /*7ed0*/  ISETP.GE.U32.AND P2, PT, R37, UR10, PT ;  /* 0x0000000a25007c0c */ /* 0x000fe2000bf46070 */
[--C-:B------:R-:W-:Y:S01]  /*7ee0*/  IMAD.X R14, RZ, RZ, R10.reuse, P3 ;  /* 0x000000ffff0e7224 */ /* 0x100fe200018e060a */
[----:B------:R-:W-:Y:S01]  /*7ef0*/  IADD3 R24, P5, PT, R2, 0x21, RZ ;  /* 0x0000002102187810 */ /* 0x000fe20007fbe0ff */
[----:B------:R-:W-:Y:S01]  /*7f00*/  IMAD.X R28, RZ, RZ, R10, P4 ;  /* 0x000000ffff1c7224 */ /* 0x000fe200020e060a */
[----:B------:R-:W-:Y:S01]  /*7f10*/  ISETP.GE.U32.AND P1, PT, R18, UR10, PT ;  /* 0x0000000a12007c0c */ /* 0x000fe2000bf26070 */
[----:B------:R-:W-:Y:S01]  /*7f20*/  BSSY.RECONVERGENT B0, `(.L_x_83) ;  /* 0x000002e000007945 */ /* 0x000fe20003800200 */
[----:B------:R-:W-:-:S02]  /*7f30*/  ISETP.GE.U32.AND.EX P2, PT, R14, UR11, PT, P2 ;  /* 0x0000000b0e007c0c */ /* 0x000fc4000bf46120 */
[----:B------:R-:W-:Y:S02]  /*7f40*/  ISETP.GE.U32.AND P0, PT, R24, UR10, PT ;  /* 0x0000000a18007c0c */ /* 0x000fe4000bf06070 */
[----:B------:R-:W-:Y:S01]  /*7f50*/  ISETP.GE.U32.AND.EX P1, PT, R28, UR11, PT, P1 ;  /* 0x0000000b1c007c0c */ /* 0x000fe2000bf26110 */
[----:B------:R0:W-:Y:S04]  /*7f60*/  STS [R38], R3 ;  /* 0x0000000326007388 */ /* 0x0001e80000000800 */
[----:B------:R1:W-:Y:S04]  /*7f70*/  STS [R38+0x10], R7 ;  /* 0x0000100726007388 */ /* 0x0003e80000000800 */
[----:B------:R1:W-:Y:S01]  /*7f80*/  STS [R38+0x20], R11 ;  /* 0x0000200b26007388 */ /* 0x0003e20000000800 */
[----:B0-----:R-:W-:-:S03]  /*7f90*/  IMAD.X R3, RZ, RZ, R10, P5 ;  /* 0x000000ffff037224 */ /* 0x001fc600028e060a */
[----:B------:R1:W-:Y:S02]  /*7fa0*/  STS [R38+0x30], R15 ;  /* 0x0000300f26007388 */ /* 0x0003e40000000800 */
[----:B------:R-:W-:Y:S02]  /*7fb0*/  ISETP.GE.U32.AND.EX P0, PT, R3, UR11, PT, P0 ;  /* 0x0000000b03007c0c */ /* 0x000fe4000bf06100 */
[----:B------:R1:W-:Y:S04]  /*7fc0*/  STS [R38+0x40], R19 ;  /* 0x0000401326007388 */ /* 0x0003e80000000800 */
[----:B------:R1:W-:Y:S04]  /*7fd0*/  STS [R38+0x50], R25 ;  /* 0x0000501926007388 */ /* 0x0003e80000000800 */
[----:B------:R1:W-:Y:S04]  /*7fe0*/  STS [R38+0x60], R29 ;  /* 0x0000601d26007388 */ /* 0x0003e80000000800 */
[----:B------:R1:W-:Y:S01]  /*7ff0*/  STS [R38+0x70], R39 ;  /* 0x0000702726007388 */ /* 0x0003e20000000800 */
[----:B------:R-:W-:Y:S06]  /*8000*/  BAR.SYNC.DEFER_BLOCKING 0x0 ;  /* 0x0000000000007b1d */ /* 0x000fec0000010000 */
[----:B------:R-:W-:Y:S05]  /*8010*/  @P2 BRA `(.L_x_84) ;  /* 0x0000000000782947 */ /* 0x000fea0003800000 */
[C---:B-1----:R-:W-:Y:S01]  /*8020*/  IADD3 R7, P2, PT, R22.reuse, 0x1, RZ ;  /* 0x0000000116077810 */ /* 0x042fe20007f5e0ff */
[----:B------:R-:W0:Y:S01]  /*8030*/  LDCU.64 UR4, c[0x0][0x390] ;  /* 0x00007200ff0477ac */ /* 0x000e220008000a00 */
[----:B------:R-:W-:Y:S01]  /*8040*/  IADD3 R11, P3, PT, R22, 0x2, RZ ;  /* 0x00000002160b7810 */ /* 0x000fe20007f7e0ff */
[----:B------:R-:W-:Y:S01]  /*8050*/  IMAD R36, R14, UR8, RZ ;  /* 0x000000080e247c24 */ /* 0x000fe2000f8e02ff */
[C---:B------:R-:W-:Y:S01]  /*8060*/  IADD3 R15, P6, PT, R22.reuse, 0x3, RZ ;  /* 0x00000003160f7810 */ /* 0x040fe20007fde0ff */
[----:B------:R-:W-:Y:S01]  /*8070*/  IMAD.MOV.U32 R14, RZ, RZ, R22 ;  /* 0x000000ffff0e7224 */ /* 0x000fe200078e0016 */
[----:B------:R-:W-:Y:S01]  /*8080*/  ISETP.GE.U32.AND P4, PT, R7, UR8, PT ;  /* 0x0000000807007c0c */ /* 0x000fe2000bf86070 */
[--C-:B------:R-:W-:Y:S01]  /*8090*/  IMAD.X R7, RZ, RZ, R23.reuse, P2 ;  /* 0x000000ffff077224 */ /* 0x100fe200010e0617 */
        /* <DEDUP_REMOVED lines=8> */
[----:B------:R-:W-:Y:S01]  /*8120*/  ISETP.GE.U32.AND.EX P2, PT, R15, UR9, PT, P2 ;  /* 0x000000090f007c0c */ /* 0x000fe2000bf46120 */
[----:B------:R-:W-:Y:S02]  /*8130*/  IMAD.MOV.U32 R15, RZ, RZ, R23 ;  /* 0x000000ffff0f7224 */ /* 0x000fe400078e0017 */
[----:B------:R-:W-:-:S04]  /*8140*/  IMAD.WIDE.U32 R14, R37, UR8, R14 ;  /* 0x00000008250e7c25 */ /* 0x000fc8000f8e000e */
[----:B------:R-:W1:Y:S01]  /*8150*/  @!P4 LDS.U8 R11, [R6+0x1] ;  /* 0x00000100060bc984 */ /* 0x000e620000000000 */
[----:B------:R-:W-:Y:S01]  /*8160*/  IMAD R37, R37, UR9, R36 ;  /* 0x0000000925257c24 */ /* 0x000fe2000f8e0224 */
[----:B0-----:R-:W-:Y:S02]  /*8170*/  IADD3 R14, P6, PT, R14, UR4, RZ ;  /* 0x000000040e0e7c10 */ /* 0x001fe4000ffde0ff */
[----:B------:R-:W0:Y:S02]  /*8180*/  @!P5 LDS.U8 R19, [R6+0x2] ;  /* 0x000002000613d984 */ /* 0x000e240000000000 */
[----:B------:R-:W-:Y:S02]  /*8190*/  IADD3.X R15, PT, PT, R15, UR5, R37, P6, !PT ;  /* 0x000000050f0f7c10 */ /* 0x000fe4000b7fe425 */
[----:B------:R-:W2:Y:S04]  /*81a0*/  @!P3 LDS.U8 R7, [R6] ;  /* 0x000000000607b984 */ /* 0x000ea80000000000 */
[----:B------:R-:W3:Y:S04]  /*81b0*/  @!P2 LDS.U8 R25, [R6+0x3] ;  /* 0x000003000619a984 */ /* 0x000ee80000000000 */
[----:B-1----:R4:W-:Y:S04]  /*81c0*/  @!P4 STG.E.U8 desc[UR14][R14.64+0x1], R11 ;  /* 0x0000010b0e00c986 */ /* 0x0029e8000c10110e */
[----:B0-----:R4:W-:Y:S04]  /*81d0*/  @!P5 STG.E.U8 desc[UR14][R14.64+0x2], R19 ;  /* 0x000002130e00d986 */ /* 0x0019e8000c10110e */
[----:B--2---:R4:W-:Y:S04]  /*81e0*/  @!P3 STG.E.U8 desc[UR14][R14.64], R7 ;  /* 0x000000070e00b986 */ /* 0x0049e8000c10110e */
[----:B---3--:R4:W-:Y:S02]  /*81f0*/  @!P2 STG.E.U8 desc[UR14][R14.64+0x3], R25 ;  /* 0x000003190e00a986 */ /* 0x0089e4000c10110e */
.L_x_84:
[----:B------:R-:W-:Y:S05]  /*8200*/  BSYNC.RECONVERGENT B0 ;  /* 0x0000000000007941 */ /* 0x000fea0003800200 */
.L_x_83:
[----:B------:R-:W-:Y:S04]  /*8210*/  BSSY.RECONVERGENT B0, `(.L_x_85) ;  /* 0x0000020000007945 */ /* 0x000fe80003800200 */
[----:B------:R-:W-:Y:S05]  /*8220*/  @P1 BRA `(.L_x_86) ;  /* 0x0000000000781947 */ /* 0x000fea0003800000 */
[C---:B-1--4-:R-:W-:Y:S01]  /*8230*/  IADD3 R7, P3, PT, R22.reuse, 0x1, RZ ;  /* 0x0000000116077810 */ /* 0x052fe20007f7e0ff */
[----:B------:R-:W0:Y:S01]  /*8240*/  LDCU.64 UR4, c[0x0][0x390] ;  /* 0x00007200ff0477ac */ /* 0x000e220008000a00 */
[C---:B------:R-:W-:Y:S01]  /*8250*/  IADD3 R11, P6, PT, R22.reuse, 0x2, RZ ;  /* 0x00000002160b7810 */ /* 0x040fe20007fde0ff */
[--C-:B------:R-:W-:Y:S01]  /*8260*/  IMAD.MOV.U32 R15, RZ, RZ, R23.reuse ;  /* 0x000000ffff0f7224 */ /* 0x100fe200078e0017 */
[----:B------:R-:W-:Y:S01]  /*8270*/  IADD3 R14, P5, PT, R22, 0x3, RZ ;  /* 0x00000003160e7810 */ /* 0x000fe20007fbe0ff */
[----:B------:R-:W-:Y:S01]  /*8280*/  IMAD R29, R28, UR8, RZ ;  /* 0x000000081c1d7c24 */ /* 0x000fe2000f8e02ff */
[----:B------:R-:W-:Y:S01]  /*8290*/  ISETP.GE.U32.AND P2, PT, R7, UR8, PT ;  /* 0x0000000807007c0c */ /* 0x000fe2000bf46070 */
[--C-:B------:R-:W-:Y:S01]  /*82a0*/  IMAD.X R7, RZ, RZ, R23.reuse, P3 ;  /* 0x000000ffff077224 */ /* 0x100fe200018e0617 */
[----:B------:R-:W-:Y:S01]  /*82b0*/  ISETP.GE.U32.AND P4, PT, R11, UR8, PT ;  /* 0x000000080b007c0c */ /* 0x000fe2000bf86070 */
[--C-:B------:R-:W-:Y:S01]  /*82c0*/  IMAD.X R11, RZ, RZ, R23.reuse, P6 ;  /* 0x000000ffff0b7224 */ /* 0x100fe200030e0617 */
[----:B------:R-:W-:Y:S01]  /*82d0*/  ISETP.GE.U32.AND P1, PT, R14, UR8, PT ;  /* 0x000000080e007c0c */ /* 0x000fe2000bf26070 */
[----:B------:R-:W-:Y:S01]  /*82e0*/  IMAD.X R14, RZ, RZ, R23, P5 ;  /* 0x000000ffff0e7224 */ /* 0x000fe200028e0617 */
[----:B------:R-:W-:Y:S01]  /*82f0*/  ISETP.GE.U32.AND P3, PT, R22, UR8, PT ;  /* 0x0000000816007c0c */ /* 0x000fe2000bf66070 */
[----:B------:R-:W-:Y:S01]  /*8300*/  IMAD R29, R18, UR9, R29 ;  /* 0x00000009121d7c24 */ /* 0x000fe2000f8e021d */
[----:B------:R-:W-:-:S02]  /*8310*/  ISETP.GE.U32.AND.EX P2, PT, R7, UR9, PT, P2 ;  /* 0x0000000907007c0c */ /* 0x000fc4000bf46120 */
[----:B------:R-:W-:Y:S02]  /*8320*/  ISETP.GE.U32.AND.EX P4, PT, R11, UR9, PT, P4 ;  /* 0x000000090b007c0c */ /* 0x000fe4000bf86140 */
[----:B------:R-:W-:Y:S02]  /*8330*/  ISETP.GE.U32.AND.EX P3, PT, R23, UR9, PT, P3 ;  /* 0x0000000917007c0c */ /* 0x000fe4000bf66130 */
[----:B------:R-:W-:Y:S01]  /*8340*/  ISETP.GE.U32.AND.EX P1, PT, R14, UR9, PT, P1 ;  /* 0x000000090e007c0c */ /* 0x000fe2000bf26110 */
[----:B------:R-:W-:-:S04]  /*8350*/  IMAD.MOV.U32 R14, RZ, RZ, R22 ;  /* 0x000000ffff0e7224 */ /* 0x000fc800078e0016 */
[----:B------:R-:W-:Y:S02]  /*8360*/  IMAD.WIDE.U32 R14, R18, UR8, R14 ;  /* 0x00000008120e7c25 */ /* 0x000fe4000f8e000e */
[----:B------:R-:W1:Y:S01]  /*8370*/  @!P2 LDS.U8 R11, [R6+0x211] ;  /* 0x00021100060ba984 */ /* 0x000e620000000000 */
[----:B0-----:R-:W-:-:S03]  /*8380*/  IADD3 R14, P5, PT, R14, UR4, RZ ;  /* 0x000000040e0e7c10 */ /* 0x001fc6000ffbe0ff */
[----:B------:R-:W0:Y:S01]  /*8390*/  @!P4 LDS.U8 R19, [R6+0x212] ;  /* 0x000212000613c984 */ /* 0x000e220000000000 */
[----:B------:R-:W-:-:S03]  /*83a0*/  IADD3.X R15, PT, PT, R15, UR5, R29, P5, !PT ;  /* 0x000000050f0f7c10 */ /* 0x000fc6000affe41d */
[----:B------:R-:W2:Y:S04]  /*83b0*/  @!P3 LDS.U8 R7, [R6+0x210] ;  /* 0x000210000607b984 */ /* 0x000ea80000000000 */
[----:B------:R-:W3:Y:S04]  /*83c0*/  @!P1 LDS.U8 R25, [R6+0x213] ;  /* 0x0002130006199984 */ /* 0x000ee80000000000 */
[----:B-1----:R1:W-:Y:S04]  /*83d0*/  @!P2 STG.E.U8 desc[UR14][R14.64+0x1], R11 ;  /* 0x0000010b0e00a986 */ /* 0x0023e8000c10110e */
[----:B0-----:R1:W-:Y:S04]  /*83e0*/  @!P4 STG.E.U8 desc[UR14][R14.64+0x2], R19 ;  /* 0x000002130e00c986 */ /* 0x0013e8000c10110e */
[----:B--2---:R1:W-:Y:S04]  /*83f0*/  @!P3 STG.E.U8 desc[UR14][R14.64], R7 ;  /* 0x000000070e00b986 */ /* 0x0043e8000c10110e */
[----:B---3--:R1:W-:Y:S02]  /*8400*/  @!P1 STG.E.U8 desc[UR14][R14.64+0x3], R25 ;  /* 0x000003190e009986 */ /* 0x0083e4000c10110e */
.L_x_86:
[----:B------:R-:W-:Y:S05]  /*8410*/  BSYNC.RECONVERGENT B0 ;  /* 0x0000000000007941 */ /* 0x000fea0003800200 */
.L_x_85:
        /* <DEDUP_REMOVED lines=32> */
.L_x_88:
[----:B------:R-:W-:Y:S05]  /*8620*/  BSYNC.RECONVERGENT B0 ;  /* 0x0000000000007941 */ /* 0x000fea0003800200 */
.L_x_87:
[C---:B------:R-:W-:Y:S01]  /*8630*/  IADD3 R37, P3, PT, R2.reuse, 0x31, RZ ;  /* 0x0000003102257810 */ /* 0x040fe20007f7e0ff */
[----:B------:R-:W-:Y:S01]  /*8640*/  IMAD.U32 R41, R41, 0x10000, RZ ;  /* 0x0001000029297824 */ /* 0x000fe200078e00ff */
[C---:B-1----:R-:W-:Y:S01]  /*8650*/  IADD3 R29, P2, PT, R2.reuse, 0x41, RZ ;  /* 0x00000041021d7810 */ /* 0x042fe20007f5e0ff */
[----:B------:R-:W-:Y:S01]  /*8660*/  BSSY.RECONVERGENT B0, `(.L_x_89) ;  /* 0x0000038000007945 */ /* 0x000fe20003800200 */
[C---:B------:R-:W-:Y:S01]  /*8670*/  IADD3 R3, P1, PT, R2.reuse, 0x51, RZ ;  /* 0x0000005102037810 */ /* 0x040fe20007f3e0ff */
[--C-:B------:R-:W-:Y:S01]  /*8680*/  IMAD.X R40, RZ, RZ, R10.reuse, P3 ;  /* 0x000000ffff287224 */ /* 0x100fe200018e060a */
[----:B------:R-:W-:Y:S01]  /*8690*/  ISETP.GE.U32.AND P3, PT, R37, UR10, PT ;  /* 0x0000000a25007c0c */ /* 0x000fe2000bf66070 */
[--C-:B------:R-:W-:Y:S01]  /*86a0*/  IMAD.X R36, RZ, RZ, R10.reuse, P2 ;  /* 0x000000ffff247224 */ /* 0x100fe200010e060a */
[----:B----4-:R-:W-:Y:S01]  /*86b0*/  IADD3 R7, P0, PT, R2, 0x61, RZ ;  /* 0x0000006102077810 */ /* 0x010fe20007f1e0ff */
[----:B------:R-:W-:Y:S01]  /*86c0*/  IMAD.X R24, RZ, RZ, R10, P1 ;  /* 0x000000ffff187224 */ /* 0x000fe200008e060a */
[----:B------:R-:W-:-:S02]  /*86d0*/  ISETP.GE.U32.AND.EX P3, PT, R40, UR11, PT, P3 ;  /* 0x0000000b28007c0c */ /* 0x000fc4000bf66130 */
[----:B------:R-:W-:Y:S01]  /*86e0*/  IADD3 R11, P4, PT, R2, 0x71, RZ ;  /* 0x00000071020b7810 */ /* 0x000fe20007f9e0ff */
[--C-:B------:R-:W-:Y:S01]  /*86f0*/  IMAD.X R25, RZ, RZ, R10.reuse, P0 ;  /* 0x000000ffff197224 */ /* 0x100fe200000e060a */
[----:B------:R-:W-:Y:S02]  /*8700*/  LOP3.LUT R14, R41, 0xff0000, RZ, 0xc0, !PT ;  /* 0x00ff0000290e7812 */ /* 0x000fe400078ec0ff */
[----:B------:R-:W-:Y:S01]  /*8710*/  LOP3.LUT R33, R33, 0xffff, RZ, 0xc0, !PT ;  /* 0x0000ffff21217812 */ /* 0x000fe200078ec0ff */
[----:B------:R-:W-:Y:S01]  /*8720*/  IMAD.X R28, RZ, RZ, R10, P4 ;  /* 0x000000ffff1c7224 */ /* 0x000fe200020e060a */
[----:B------:R-:W-:Y:S01]  /*8730*/  ISETP.GE.U32.AND P2, PT, R29, UR10, PT ;  /* 0x0000000a1d007c0c */ /* 0x000fe2000bf46070 */
[----:B------:R-:W-:Y:S01]  /*8740*/  IMAD.IADD R14, R35, 0x1, R14 ;  /* 0x00000001230e7824 */ /* 0x000fe200078e020e */
[----:B------:R-:W-:Y:S02]  /*8750*/  ISETP.GE.U32.AND P1, PT, R3, UR10, PT ;  /* 0x0000000a03007c0c */ /* 0x000fe4000bf26070 */
[----:B------:R-:W-:Y:S01]  /*8760*/  ISETP.GE.U32.AND P0, PT, R7, UR10, PT ;  /* 0x0000000a07007c0c */ /* 0x000fe2000bf06070 */
[----:B------:R-:W-:Y:S01]  /*8770*/  IMAD R33, R33, 0x1000000, R14 ;  /* 0x0100000021217824 */ /* 0x000fe200078e020e */
[----:B------:R-:W-:-:S02]  /*8780*/  ISETP.GE.U32.AND P4, PT, R11, UR10, PT ;  /* 0x0000000a0b007c0c */ /* 0x000fc4000bf86070 */
[C---:B------:R-:W-:Y:S02]  /*8790*/  IADD3 R18, P6, PT, R2.reuse, 0x2, RZ ;  /* 0x0000000202127810 */ /* 0x040fe40007fde0ff */
[----:B------:R-:W-:Y:S02]  /*87a0*/  IADD3 R19, P5, PT, R2, 0x12, RZ ;  /* 0x0000001202137810 */ /* 0x000fe40007fbe0ff */
[----:B------:R-:W-:Y:S02]  /*87b0*/  ISETP.GE.U32.AND.EX P2, PT, R36, UR11, PT, P2 ;  /* 0x0000000b24007c0c */ /* 0x000fe4000bf46120 */
[----:B------:R-:W-:Y:S02]  /*87c0*/  ISETP.GE.U32.AND.EX P1, PT, R24, UR11, PT, P1 ;  /* 0x0000000b18007c0c */ /* 0x000fe4000bf26110 */
[----:B------:R-:W-:Y:S02]  /*87d0*/  ISETP.GE.U32.AND.EX P0, PT, R25, UR11, PT, P0 ;  /* 0x0000000b19007c0c */ /* 0x000fe4000bf06100 */
[----:B------:R-:W-:Y:S01]  /*87e0*/  ISETP.GE.U32.AND.EX P4, PT, R28, UR11, PT, P4 ;  /* 0x0000000b1c007c0c */ /* 0x000fe2000bf86140 */
[----:B------:R-:W-:-:S12]  /*87f0*/  @P3 BRA `(.L_x_90) ;  /* 0x0000000000783947 */ /* 0x000fd80003800000 */
[----:B------:R-:W0:Y:S01]  /*8800*/  LDCU.64 UR4, c[0x0][0x390] ;  /* 0x00007200ff0477ac */ /* 0x000e220008000a00 */
[----:B------:R-:W-:Y:S02]  /*8810*/  IMAD.MOV.U32 R14, RZ, RZ, R22 ;  /* 0x000000ffff0e7224 */ /* 0x000fe400078e0016 */
[----:B------:R-:W-:Y:S02]  /*8820*/  IMAD.MOV.U32 R15, RZ, RZ, R23 ;  /* 0x000000ffff0f7224 */ /* 0x000fe400078e0017 */
[----:B------:R-:W-:Y:S02]  /*8830*/  IMAD R40, R40, UR8, RZ ;  /* 0x0000000828287c24 */ /* 0x000fe4000f8e02ff */
[----:B------:R-:W-:-:S04]  /*8840*/  IMAD.WIDE.U32 R14, R37, UR8, R14 ;  /* 0x00000008250e7c25 */ /* 0x000fc8000f8e000e */
[----:B------:R-:W-:Y:S01]  /*8850*/  IMAD R37, R37, UR9, R40 ;  /* 0x0000000925257c24 */ /* 0x000fe2000f8e0228 */
[----:B0-----:R-:W-:-:S04]  /*8860*/  IADD3 R14, P3, PT, R14, UR4, RZ ;  /* 0x000000040e0e7c10 */ /* 0x001fc8000ff7e0ff */
[----:B------:R-:W-:Y:S02]  /*8870*/  IADD3.X R15, PT, PT, R15, UR5, R37, P3, !PT ;  /* 0x000000050f0f7c10 */ /* 0x000fe40009ffe425 */
[----:B------:R-:W-:-:S05]  /*8880*/  IADD3 R35, P3, PT, R22, 0x1, RZ ;  /* 0x0000000116237810 */ /* 0x000fca0007f7e0ff */
[----:B------:R-:W-:Y:S01]  /*8890*/  IMAD.X R37, RZ, RZ, R23, P3 ;  /* 0x000000ffff257224 */ /* 0x000fe200018e0617 */
[----:B------:R-:W-:-:S04]  /*88a0*/  ISETP.GE.U32.AND P3, PT, R35, UR8, PT ;  /* 0x0000000823007c0c */ /* 0x000fc8000bf66070 */
[----:B------:R-:W-:-:S13]  /*88b0*/  ISETP.GE.U32.AND.EX P3, PT, R37, UR9, PT, P3 ;  /* 0x0000000925007c0c */ /* 0x000fda000bf66130 */
[----:B------:R-:W0:Y:S04]  /*88c0*/  @!P3 LDS.U8 R37, [R6+0x631] ;  /* 0x000631000625b984 */ /* 0x000e280000000000 */
[----:B0-----:R-:W-:Y:S01]  /*88d0*/  @!P3 STG.E.U8 desc[UR14][R14.64+0x1], R37 ;  /* 0x000001250e00b986 */ /* 0x001fe2000c10110e */
[----:B------:R-:W-:-:S05]  /*88e0*/  IADD3 R35, P3, PT, R22, 0x2, RZ ;  /* 0x0000000216237810 */ /* 0x000fca0007f7e0ff */
[----:B------:R-:W-:Y:S01]  /*88f0*/  IMAD.X R39, RZ, RZ, R23, P3 ;  /* 0x000000ffff277224 */ /* 0x000fe200018e0617 */
[----:B------:R-:W-:-:S04]  /*8900*/  ISETP.GE.U32.AND P3, PT, R35, UR8, PT ;  /* 0x0000000823007c0c */ /* 0x000fc8000bf66070 */
[----:B------:R-:W-:-:S13]  /*8910*/  ISETP.GE.U32.AND.EX P3, PT, R39, UR9, PT, P3 ;  /* 0x0000000927007c0c */ /* 0x000fda000bf66130 */
[----:B------:R-:W0:Y:S04]  /*8920*/  @!P3 LDS.U8 R39, [R6+0x632] ;  /* 0x000632000627b984 */ /* 0x000e280000000000 */
[----:B0-----:R-:W-:Y:S01]  /*8930*/  @!P3 STG.E.U8 desc[UR14][R14.64+0x2], R39 ;  /* 0x000002270e00b986 */ /* 0x001fe2000c10110e */
        /* <DEDUP_REMOVED lines=9> */
[----:B0-----:R0:W-:Y:S02]  /*89d0*/  @!P3 STG.E.U8 desc[UR14][R14.64+0x3], R37 ;  /* 0x000003250e00b986 */ /* 0x0011e4000c10110e */
.L_x_90:
[----:B------:R-:W-:Y:S05]  /*89e0*/  BSYNC.RECONVERGENT B0 ;  /* 0x0000000000007941 */ /* 0x000fea0003800200 */
.L_x_89:
[----:B------:R-:W-:Y:S04]  /*89f0*/  BSSY.RECONVERGENT B0, `(.L_x_91) ;  /* 0x0000020000007945 */ /* 0x000fe80003800200 */
[----:B------:R-:W-:Y:S05]  /*8a00*/  @P2 BRA `(.L_x_92) ;  /* 0x0000000000782947 */ /* 0x000fea0003800000 */
[----:B------:R-:W1:Y:S01]  /*8a10*/  LDCU.64 UR4, c[0x0][0x390] ;  /* 0x00007200ff0477ac */ /* 0x000e620008000a00 */
[----:B0-----:R-:W-:Y:S01]  /*8a20*/  IMAD.MOV.U32 R14, RZ, RZ, R22 ;  /* 0x000000ffff0e7224 */ /* 0x001fe200078e0016 */
[----:B------:R-:W-:Y:S01]  /*8a30*/  IADD3 R35, P3, PT, R22, 0x1, RZ ;  /* 0x0000000116237810 */ /* 0x000fe20007f7e0ff */
[----:B------:R-:W-:Y:S02]  /*8a40*/  IMAD.MOV.U32 R15, RZ, RZ, R23 ;  /* 0x000000ffff0f7224 */ /* 0x000fe400078e0017 */
[----:B------:R-:W-:Y:S02]  /*8a50*/  IMAD R36, R36, UR8, RZ ;  /* 0x0000000824247c24 */ /* 0x000fe4000f8e02ff */
[----:B------:R-:W-:-:S04]  /*8a60*/  IMAD.WIDE.U32 R14, R29, UR8, R14 ;  /* 0x000000081d0e7c25 */ /* 0x000fc8000f8e000e */
[----:B------:R-:W-:Y:S01]  /*8a70*/  IMAD R29, R29, UR9, R36 ;  /* 0x000000091d1d7c24 */ /* 0x000fe2000f8e0224 */
[----:B-1----:R-:W-:-:S04]  /*8a80*/  IADD3 R14, P2, PT, R14, UR4, RZ ;  /* 0x000000040e0e7c10 */ /* 0x002fc8000ff5e0ff */
[----:B------:R-:W-:Y:S01]  /*8a90*/  IADD3.X R15, PT, PT, R15, UR5, R29, P2, !PT ;  /* 0x000000050f0f7c10 */ /* 0x000fe200097fe41d */
[----:B------:R-:W-:Y:S01]  /*8aa0*/  IMAD.X R29, RZ, RZ, R23, P3 ;  /* 0x000000ffff1d7224 */ /* 0x000fe200018e0617 */
[----:B------:R-:W-:Y:S02]  /*8ab0*/  IADD3 R36, P2, PT, R22, 0x2, RZ ;  /* 0x0000000216247810 */ /* 0x000fe40007f5e0ff */
[----:B------:R-:W-:-:S03]  /*8ac0*/  ISETP.GE.U32.AND P3, PT, R35, UR8, PT ;  /* 0x0000000823007c0c */ /* 0x000fc6000bf66070 */
[----:B------:R-:W-:Y:S01]  /*8ad0*/  IMAD.X R35, RZ, RZ, R23, P2 ;  /* 0x000000ffff237224 */ /* 0x000fe200010e0617 */
[----:B------:R-:W-:Y:S02]  /*8ae0*/  ISETP.GE.U32.AND.EX P3, PT, R29, UR9, PT, P3 ;  /* 0x000000091d007c0c */ /* 0x000fe4000bf66130 */
[----:B------:R-:W-:-:S04]  /*8af0*/  ISETP.GE.U32.AND P2, PT, R36, UR8, PT ;  /* 0x0000000824007c0c */ /* 0x000fc8000bf46070 */
[----:B------:R-:W-:-:S07]  /*8b00*/  ISETP.GE.U32.AND.EX P2, PT, R35, UR9, PT, P2 ;  /* 0x0000000923007c0c */ /* 0x000fce000bf46120 */
[----:B------:R-:W0:Y:S06]  /*8b10*/  @!P3 LDS.U8 R35, [R6+0x841] ;  /* 0x000841000623b984 */ /* 0x000e2c0000000000 */
[----:B------:R-:W1:Y:S04]  /*8b20*/  @!P2 LDS.U8 R37, [R6+0x842] ;  /* 0x000842000625a984 */ /* 0x000e680000000000 */
[----:B0-----:R-:W-:Y:S01]  /*8b30*/  @!P3 STG.E.U8 desc[UR14][R14.64+0x1], R35 ;  /* 0x000001230e00b986 */ /* 0x001fe2000c10110e */
[----:B------:R-:W-:-:S03]  /*8b40*/  IADD3 R29, P3, PT, R22, 0x3, RZ ;  /* 0x00000003161d7810 */ /* 0x000fc60007f7e0ff */
[----:B-1----:R-:W-:Y:S02]  /*8b50*/  @!P2 STG.E.U8 desc[UR14][R14.64+0x2], R37 ;  /* 0x000002250e00a986 */ /* 0x002fe4000c10110e */
[----:B------:R-:W-:Y:S01]  /*8b60*/  IMAD.X R36, RZ, RZ, R23, P3 ;  /* 0x000000ffff247224 */ /* 0x000fe200018e0617 */
[----:B------:R-:W-:Y:S02]  /*8b70*/  ISETP.GE.U32.AND P2, PT, R22, UR8, PT ;  /* 0x0000000816007c0c */ /* 0x000fe4000bf46070 */
[----:B------:R-:W-:Y:S02]  /*8b80*/  ISETP.GE.U32.AND P3, PT, R29, UR8, PT ;  /* 0x000000081d007c0c */ /* 0x000fe4000bf66070 */
[----:B------:R-:W-:Y:S02]  /*8b90*/  ISETP.GE.U32.AND.EX P2, PT, R23, UR9, PT, P2 ;  /* 0x0000000917007c0c */ /* 0x000fe4000bf46120 */
[----:B------:R-:W-:-:S11]  /*8ba0*/  ISETP.GE.U32.AND.EX P3, PT, R36, UR9, PT, P3 ;  /* 0x0000000924007c0c */ /* 0x000fd6000bf66130 */
[----:B------:R-:W0:Y:S04]  /*8bb0*/  @!P2 LDS.U8 R29, [R6+0x840] ;  /* 0x00084000061da984 */ /* 0x000e280000000000 */
[----:B------:R-:W1:Y:S04]  /*8bc0*/  @!P3 LDS.U8 R39, [R6+0x843] ;  /* 0x000843000627b984 */ /* 0x000e680000000000 */
[----:B0-----:R2:W-:Y:S04]  /*8bd0*/  @!P2 STG.E.U8 desc[UR14][R14.64], R29 ;  /* 0x0000001d0e00a986 */ /* 0x0015e8000c10110e */
[----:B-1----:R2:W-:Y:S02]  /*8be0*/  @!P3 STG.E.U8 desc[UR14][R14.64+0x3], R39 ;  /* 0x000003270e00b986 */ /* 0x0025e4000c10110e */
.L_x_92:
[----:B------:R-:W-:Y:S05]  /*8bf0*/  BSYNC.RECONVERGENT B0 ;  /* 0x0000000000007941 */ /* 0x000fea0003800200 */
.L_x_91:
[----:B------:R-:W-:Y:S04]  /*8c00*/  BSSY.RECONVERGENT B0, `(.L_x_93) ;  /* 0x0000020000007945 */ /* 0x000fe80003800200 */
[----:B------:R-:W-:Y:S05]  /*8c10*/  @P1 BRA `(.L_x_94) ;  /* 0x0000000000781947 */ /* 0x000fea0003800000 */
[----:B0-2---:R-:W-:Y:S01]  /*8c20*/  IADD3 R14, P1, PT, R22, 0x1, RZ ;  /* 0x00000001160e7810 */ /* 0x005fe20007f3e0ff */
[----:B------:R-:W0:Y:S01]  /*8c30*/  LDCU.64 UR4, c[0x0][0x390] ;  /* 0x00007200ff0477ac */ /* 0x000e220008000a00 */
[--C-:B------:R-:W-:Y:S02]  /*8c40*/  IMAD.MOV.U32 R15, RZ, RZ, R23.reuse ;  /* 0x000000ffff0f7224 */ /* 0x100fe400078e0017 */
[----:B------:R-:W-:Y:S01]  /*8c50*/  ISETP.GE.U32.AND P3, PT, R14, UR8, PT ;  /* 0x000000080e007c0c */ /* 0x000fe2000bf66070 */
[----:B------:R-:W-:Y:S02]  /*8c60*/  IMAD.X R14, RZ, RZ, R23, P1 ;  /* 0x000000ffff0e7224 */ /* 0x000fe400008e0617 */
[----:B------:R-:W-:-:S03]  /*8c70*/  IMAD R24, R24, UR8, RZ ;  /* 0x0000000818187c24 */ /* 0x000fc6000f8e02ff */
[----:B------:R-:W-:Y:S01]  /*8c80*/  ISETP.GE.U32.AND.EX P3, PT, R14, UR9, PT, P3 ;  /* 0x000000090e007c0c */ /* 0x000fe2000bf66130 */
[----:B------:R-:W-:-:S04]  /*8c90*/  IMAD.MOV.U32 R14, RZ, RZ, R22 ;  /* 0x000000ffff0e7224 */ /* 0x000fc800078e0016 */
[----:B------:R-:W-:-:S04]  /*8ca0*/  IMAD.WIDE.U32 R14, R3, UR8, R14 ;  /* 0x00000008030e7c25 */ /* 0x000fc8000f8e000e */
[----:B------:R-:W-:Y:S01]  /*8cb0*/  IMAD R3, R3, UR9, R24 ;  /* 0x0000000903037c24 */ /* 0x000fe2000f8e0218 */
[----:B0-----:R-:W-:Y:S02]  /*8cc0*/  IADD3 R14, P1, PT, R14, UR4, RZ ;  /* 0x000000040e0e7c10 */ /* 0x001fe4000ff3e0ff */
[C---:B------:R-:W-:Y:S01]  /*8cd0*/  IADD3 R24, P2, PT, R22.reuse, 0x3, RZ ;  /* 0x0000000316187810 */ /* 0x040fe20007f5e0ff */
[----:B------:R-:W0:Y:S01]  /*8ce0*/  @!P3 LDS.U8 R29, [R6+0xa51] ;  /* 0x000a5100061db984 */ /* 0x000e220000000000 */
[----:B------:R-:W-:Y:S02]  /*8cf0*/  IADD3.X R15, PT, PT, R15, UR5, R3, P1, !PT ;  /* 0x000000050f0f7c10 */ /* 0x000fe40008ffe403 */
[----:B------:R-:W-:Y:S01]  /*8d00*/  IADD3 R3, P1, PT, R22, 0x2, RZ ;  /* 0x0000000216037810 */ /* 0x000fe20007f3e0ff */
[----:B------:R-:W-:Y:S01]  /*8d10*/  IMAD.X R35, RZ, RZ, R23, P2 ;  /* 0x000000ffff237224 */ /* 0x000fe200010e0617 */
[----:B------:R-:W-:-:S04]  /*8d20*/  ISETP.GE.U32.AND P2, PT, R24, UR8, PT ;  /* 0x0000000818007c0c */ /* 0x000fc8000bf46070 */
[----:B------:R-:W-:Y:S01]  /*8d30*/  ISETP.GE.U32.AND.EX P2, PT, R35, UR9, PT, P2 ;  /* 0x0000000923007c0c */ /* 0x000fe2000bf46120 */
[----:B0-----:R-:W-:Y:S01]  /*8d40*/  @!P3 STG.E.U8 desc[UR14][R14.64+0x1], R29 ;  /* 0x0000011d0e00b986 */ /* 0x001fe2000c10110e */
[----:B------:R-:W-:Y:S01]  /*8d50*/  ISETP.GE.U32.AND P3, PT, R3, UR8, PT ;  /* 0x0000000803007c0c */ /* 0x000fe2000bf66070 */
[----:B------:R-:W-:Y:S01]  /*8d60*/  IMAD.X R3, RZ, RZ, R23, P1 ;  /* 0x000000ffff037224 */ /* 0x000fe200008e0617 */
[----:B------:R-:W-:-:S09]  /*8d70*/  ISETP.GE.U32.AND P1, PT, R22, UR8, PT ;  /* 0x0000000816007c0c */ /* 0x000fd2000bf26070 */
[----:B------:R-:W0:Y:S01]  /*8d80*/  @!P2 LDS.U8 R29, [R6+0xa53] ;  /* 0x000a5300061da984 */ /* 0x000e220000000000 */
[----:B------:R-:W-:Y:S02]  /*8d90*/  ISETP.GE.U32.AND.EX P3, PT, R3, UR9, PT, P3 ;  /* 0x0000000903007c0c */ /* 0x000fe4000bf66130 */
[----:B------:R-:W-:-:S11]  /*8da0*/  ISETP.GE.U32.AND.EX P1, PT, R23, UR9, PT, P1 ;  /* 0x0000000917007c0c */ /* 0x000fd6000bf26110 */
[----:B------:R-:W1:Y:S04]  /*8db0*/  @!P3 LDS.U8 R35, [R6+0xa52] ;  /* 0x000a52000623b984 */ /* 0x000e680000000000 */
[----:B------:R-:W2:Y:S04]  /*8dc0*/  @!P1 LDS.U8 R3, [R6+0xa50] ;  /* 0x000a500006039984 */ /* 0x000ea80000000000 */
[----:B0-----:R3:W-:Y:S04]  /*8dd0*/  @!P2 STG.E.U8 desc[UR14][R14.64+0x3], R29 ;  /* 0x0000031d0e00a986 */ /* 0x0017e8000c10110e */
[----:B-1----:R3:W-:Y:S04]  /*8de0*/  @!P3 STG.E.U8 desc[UR14][R14.64+0x2], R35 ;  /* 0x000002230e00b986 */ /* 0x0027e8000c10110e */
[----:B--2---:R3:W-:Y:S02]  /*8df0*/  @!P1 STG.E.U8 desc[UR14][R14.64], R3 ;  /* 0x000000030e009986 */ /* 0x0047e4000c10110e */
.L_x_94:
[----:B------:R-:W-:Y:S05]  /*8e00*/  BSYNC.RECONVERGENT B0 ;  /* 0x0000000000007941 */ /* 0x000fea0003800200 */
.L_x_93:
[----:B------:R-:W-:Y:S04]  /*8e10*/  BSSY.RECONVERGENT B0, `(.L_x_95) ;  /* 0x0000020000007945 */ /* 0x000fe80003800200 */
[----:B------:R-:W-:Y:S05]  /*8e20*/  @P0 BRA `(.L_x_96) ;  /* 0x0000000000780947 */ /* 0x000fea0003800000 */
[----:B------:R-:W1:Y:S01]  /*8e30*/  LDCU.64 UR4, c[0x0][0x390] ;  /* 0x00007200ff0477ac */ /* 0x000e620008000a00 */
[----:B0-23--:R-:W-:Y:S01]  /*8e40*/  IMAD.MOV.U32 R14, RZ, RZ, R22 ;  /* 0x000000ffff0e7224 */ /* 0x00dfe200078e0016 */
[----:B------:R-:W-:Y:S01]  /*8e50*/  IADD3 R3, P3, PT, R22, 0x1, RZ ;  /* 0x0000000116037810 */ /* 0x000fe20007f7e0ff */
[----:B------:R-:W-:Y:S02]  /*8e60*/  IMAD.MOV.U32 R15, RZ, RZ, R23 ;  /* 0x000000ffff0f7224 */ /* 0x000fe400078e0017 */
[----:B------:R-:W-:Y:S01]  /*8e70*/  IMAD R24, R25, UR8, RZ ;  /* 0x0000000819187c24 */ /* 0x000fe2000f8e02ff */
[----:B------:R-:W-:Y:S01]  /*8e80*/  ISETP.GE.U32.AND P2, PT, R3, UR8, PT ;  /* 0x0000000803007c0c */ /* 0x000fe2000bf46070 */
[----:B------:R-:W-:-:S04]  /*8e90*/  IMAD.WIDE.U32 R14, R7, UR8, R14 ;  /* 0x00000008070e7c25 */ /* 0x000fc8000f8e000e */
[----:B------:R-:W-:Y:S01]  /*8ea0*/  IMAD R7, R7, UR9, R24 ;  /* 0x0000000907077c24 */ /* 0x000fe2000f8e0218 */
[----:B------:R-:W-:Y:S01]  /*8eb0*/  IADD3 R24, P0, PT, R22, 0x2, RZ ;  /* 0x0000000216187810 */ /* 0x000fe20007f1e0ff */
[----:B------:R-:W-:-:S03]  /*8ec0*/  IMAD.X R3, RZ, RZ, R23, P3 ;  /* 0x000000ffff037224 */ /* 0x000fc600018e0617 */
[----:B------:R-:W-:Y:S02]  /*8ed0*/  ISETP.GE.U32.AND P3, PT, R24, UR8, PT ;  /* 0x0000000818007c0c */ /* 0x000fe4000bf66070 */
[----:B-1----:R-:W-:Y:S02]  /*8ee0*/  IADD3 R14, P1, PT, R14, UR4, RZ ;  /* 0x000000040e0e7c10 */ /* 0x002fe4000ff3e0ff */
[----:B------:R-:W-:Y:S02]  /*8ef0*/  ISETP.GE.U32.AND.EX P2, PT, R3, UR9, PT, P2 ;  /* 0x0000000903007c0c */ /* 0x000fe4000bf46120 */
[----:B------:R-:W-:Y:S01]  /*8f00*/  IADD3.X R15, PT, PT, R15, UR5, R7, P1, !PT ;  /* 0x000000050f0f7c10 */ /* 0x000fe20008ffe407 */
[----:B------:R-:W-:Y:S01]  /*8f10*/  IMAD.X R7, RZ, RZ, R23, P0 ;  /* 0x000000ffff077224 */ /* 0x000fe200000e0617 */
[C---:B------:R-:W-:Y:S02]  /*8f20*/  IADD3 R25, P1, PT, R22.reuse, 0x3, RZ ;  /* 0x0000000316197810 */ /* 0x040fe40007f3e0ff */
[----:B------:R-:W-:-:S02]  /*8f30*/  ISETP.GE.U32.AND P0, PT, R22, UR8, PT ;  /* 0x0000000816007c0c */ /* 0x000fc4000bf06070 */
[----:B------:R-:W-:Y:S01]  /*8f40*/  ISETP.GE.U32.AND.EX P3, PT, R7, UR9, PT, P3 ;  /* 0x0000000907007c0c */ /* 0x000fe2000bf66130 */
[----:B------:R-:W-:Y:S01]  /*8f50*/  IMAD.X R24, RZ, RZ, R23, P1 ;  /* 0x000000ffff187224 */ /* 0x000fe200008e0617 */
[----:B------:R-:W-:Y:S02]  /*8f60*/  ISETP.GE.U32.AND P1, PT, R25, UR8, PT ;  /* 0x0000000819007c0c */ /* 0x000fe4000bf26070 */
[----:B------:R-:W-:Y:S01]  /*8f70*/  ISETP.GE.U32.AND.EX P0, PT, R23, UR9, PT, P0 ;  /* 0x0000000917007c0c */ /* 0x000fe2000bf06100 */
[----:B------:R-:W0:Y:S01]  /*8f80*/  @!P2 LDS.U8 R7, [R6+0xc61] ;  /* 0x000c61000607a984 */ /* 0x000e220000000000 */
[----:B------:R-:W-:-:S07]  /*8f90*/  ISETP.GE.U32.AND.EX P1, PT, R24, UR9, PT, P1 ;  /* 0x0000000918007c0c */ /* 0x000fce000bf26110 */
[----:B------:R-:W1:Y:S04]  /*8fa0*/  @!P3 LDS.U8 R25, [R6+0xc62] ;  /* 0x000c62000619b984 */ /* 0x000e680000000000 */
[----:B------:R-:W2:Y:S04]  /*8fb0*/  @!P0 LDS.U8 R3, [R6+0xc60] ;  /* 0x000c600006038984 */ /* 0x000ea80000000000 */
[----:B------:R-:W3:Y:S04]  /*8fc0*/  @!P1 LDS.U8 R29, [R6+0xc63] ;  /* 0x000c6300061d9984 */ /* 0x000ee80000000000 */
[----:B0-----:R4:W-:Y:S04]  /*8fd0*/  @!P2 STG.E.U8 desc[UR14][R14.64+0x1], R7 ;  /* 0x000001070e00a986 */ /* 0x0019e8000c10110e */
[----:B-1----:R4:W-:Y:S04]  /*8fe0*/  @!P3 STG.E.U8 desc[UR14][R14.64+0x2], R25 ;  /* 0x000002190e00b986 */ /* 0x0029e8000c10110e */
[----:B--2---:R4:W-:Y:S04]  /*8ff0*/  @!P0 STG.E.U8 desc[UR14][R14.64], R3 ;  /* 0x000000030e008986 */ /* 0x0049e8000c10110e */
[----:B---3--:R4:W-:Y:S02]  /*9000*/  @!P1 STG.E.U8 desc[UR14][R14.64+0x3], R29 ;  /* 0x0000031d0e009986 */ /* 0x0089e4000c10110e */
.L_x_96:
[----:B------:R-:W-:Y:S05]  /*9010*/  BSYNC.RECONVERGENT B0 ;  /* 0x0000000000007941 */ /* 0x000fea0003800200 */
.L_x_95:
[----:B------:R-:W-:Y:S04]  /*9020*/  BSSY.RECONVERGENT B0, `(.L_x_97) ;  /* 0x0000020000007945 */ /* 0x000fe80003800200 */
[----:B------:R-:W-:Y:S05]  /*9030*/  @P4 BRA `(.L_x_98) ;  /* 0x0000000000784947 */ /* 0x000fea0003800000 */
[C---:B---34-:R-:W-:Y:S01]  /*9040*/  IADD3 R3, P0, PT, R22.reuse, 0x1, RZ ;  /* 0x0000000116037810 */ /* 0x058fe20007f1e0ff */
[----:B------:R-:W1:Y:S01]  /*9050*/  LDCU.64 UR4, c[0x0][0x390] ;  /* 0x00007200ff0477ac */ /* 0x000e620008000a00 */
[C---:B------:R-:W-:Y:S01]  /*9060*/  IADD3 R7, P1, PT, R22.reuse, 0x2, RZ ;  /* 0x0000000216077810 */ /* 0x040fe20007f3e0ff */
[--C-:B0-2---:R-:W-:Y:S01]  /*9070*/  IMAD.MOV.U32 R15, RZ, RZ, R23.reuse ;  /* 0x000000ffff0f7224 */ /* 0x105fe200078e0017 */
        /* <DEDUP_REMOVED lines=13> */
[----:B------:R-:W-:-:S04]  /*9150*/  IMAD.MOV.U32 R14, RZ, RZ, R22 ;  /* 0x000000ffff0e7224 */ /* 0x000fc800078e0016 */
[C---:B------:R-:W-:Y:S02]  /*9160*/  IMAD.WIDE.U32 R14, R11.reuse, UR8, R14 ;  /* 0x000000080b0e7c25 */ /* 0x040fe4000f8e000e */
[----:B------:R-:W0:Y:S02]  /*9170*/  @!P2 LDS.U8 R7, [R6+0xe71] ;  /* 0x000e71000607a984 */ /* 0x000e240000000000 */
[----:B------:R-:W-:Y:S01]  /*9180*/  IMAD R11, R11, UR9, R28 ;  /* 0x000000090b0b7c24 */ /* 0x000fe2000f8e021c */
[----:B-1----:R-:W-:Y:S01]  /*9190*/  IADD3 R14, P4, PT, R14, UR4, RZ ;  /* 0x000000040e0e7c10 */ /* 0x002fe2000ff9e0ff */
[----:B------:R-:W1:Y:S03]  /*91a0*/  @!P3 LDS.U8 R25, [R6+0xe72] ;  /* 0x000e72000619b984 */ /* 0x000e660000000000 */
[----:B------:R-:W-:Y:S01]  /*91b0*/  IADD3.X R15, PT, PT, R15, UR5, R11, P4, !PT ;  /* 0x000000050f0f7c10 */ /* 0x000fe2000a7fe40b */
[----:B------:R-:W2:Y:S04]  /*91c0*/  @!P1 LDS.U8 R3, [R6+0xe70] ;  /* 0x000e700006039984 */ /* 0x000ea80000000000 */
[----:B------:R-:W3:Y:S04]  /*91d0*/  @!P0 LDS.U8 R29, [R6+0xe73] ;  /* 0x000e7300061d8984 */ /* 0x000ee80000000000 */
[----:B0-----:R0:W-:Y:S04]  /*91e0*/  @!P2 STG.E.U8 desc[UR14][R14.64+0x1], R7 ;  /* 0x000001070e00a986 */ /* 0x0011e8000c10110e */
[----:B-1----:R0:W-:Y:S04]  /*91f0*/  @!P3 STG.E.U8 desc[UR14][R14.64+0x2], R25 ;  /* 0x000002190e00b986 */ /* 0x0021e8000c10110e */
[----:B--2---:R0:W-:Y:S04]  /*9200*/  @!P1 STG.E.U8 desc[UR14][R14.64], R3 ;  /* 0x000000030e009986 */ /* 0x0041e8000c10110e */
[----:B---3--:R0:W-:Y:S02]  /*9210*/  @!P0 STG.E.U8 desc[UR14][R14.64+0x3], R29 ;  /* 0x0000031d0e008986 */ /* 0x0081e4000c10110e */
.L_x_98:
[----:B------:R-:W-:Y:S05]  /*9220*/  BSYNC.RECONVERGENT B0 ;  /* 0x0000000000007941 */ /* 0x000fea0003800200 */
.L_x_97:
[----:B------:R-:W-:Y:S01]  /*9230*/  BAR.SYNC.DEFER_BLOCKING 0x0 ;  /* 0x0000000000007b1d */ /* 0x000fe20000010000 */
[--C-:B0-234-:R-:W-:Y:S01]  /*9240*/  IMAD.X R14, RZ, RZ, R10.reuse, P6 ;  /* 0x000000ffff0e7224 */ /* 0x11dfe200030e060a */
[----:B------:R-:W-:Y:S01]  /*9250*/  ISETP.GE.U32.AND P1, PT, R18, UR10, PT ;  /* 0x0000000a12007c0c */ /* 0x000fe2000bf26070 */
[----:B------:R-:W-:Y:S01]  /*9260*/  IMAD.X R3, RZ, RZ, R10, P5 ;  /* 0x000000ffff037224 */ /* 0x000fe200028e060a */
[----:B------:R-:W-:Y:S02]  /*9270*/  ISETP.GE.U32.AND P0, PT, R19, UR10, PT ;  /* 0x0000000a13007c0c */ /* 0x000fe4000bf06070 */
[----:B------:R-:W-:Y:S01]  /*9280*/  ISETP.GE.U32.AND.EX P1, PT, R14, UR11, PT, P1 ;  /* 0x0000000b0e007c0c */ /* 0x000fe2000bf26110 */
[----:B------:R-:W-:Y:S01]  /*9290*/  BSSY.RECONVERGENT B0, `(.L_x_99) ;  /* 0x000002a000007945 */ /* 0x000fe20003800200 */
[----:B------:R-:W-:Y:S01]  /*92a0*/  ISETP.GE.U32.AND.EX P0, PT, R3, UR11, PT, P0 ;  /* 0x0000000b03007c0c */ /* 0x000fe2000bf06100 */
[----:B------:R0:W-:Y:S04]  /*92b0*/  STS [R38], R4 ;  /* 0x0000000426007388 */ /* 0x0001e80000000800 */
[----:B------:R0:W-:Y:S04]  /*92c0*/  STS [R38+0x10], R8 ;  /* 0x0000100826007388 */ /* 0x0001e80000000800 */
[----:B------:R0:W-:Y:S04]  /*92d0*/  STS [R38+0x20], R12 ;  /* 0x0000200c26007388 */ /* 0x0001e80000000800 */
[----:B------:R0:W-:Y:S04]  /*92e0*/  STS [R38+0x30], R16 ;  /* 0x0000301026007388 */ /* 0x0001e80000000800 */
[----:B------:R0:W-:Y:S04]  /*92f0*/  STS [R38+0x40], R20 ;  /* 0x0000401426007388 */ /* 0x0001e80000000800 */
[----:B------:R0:W-:Y:S04]  /*9300*/  STS [R38+0x50], R26 ;  /* 0x0000501a26007388 */ /* 0x0001e80000000800 */
[----:B------:R0:W-:Y:S04]  /*9310*/  STS [R38+0x60], R30 ;  /* 0x0000601e26007388 */ /* 0x0001e80000000800 */
[----:B------:R0:W-:Y:S01]  /*9320*/  STS [R38+0x70], R33 ;  /* 0x0000702126007388 */ /* 0x0001e20000000800 */
[----:B------:R-:W-:Y:S06]  /*9330*/  BAR.SYNC.DEFER_BLOCKING 0x0 ;  /* 0x0000000000007b1d */ /* 0x000fec0000010000 */
[----:B------:R-:W-:Y:S05]  /*9340*/  @P1 BRA `(.L_x_100) ;  /* 0x0000000000781947 */ /* 0x000fea0003800000 */
[C---:B0-----:R-:W-:Y:S01]  /*9350*/  IADD3 R4, P3, PT, R22.reuse, 0x1, RZ ;  /* 0x0000000116047810 */ /* 0x041fe20007f7e0ff */
[----:B------:R-:W0:Y:S01]  /*9360*/  LDCU.64 UR4, c[0x0][0x390] ;  /* 0x00007200ff0477ac */ /* 0x000e220008000a00 */
[----:B------:R-:W-:Y:S01]  /*9370*/  IADD3 R7, P6, PT, R22, 0x2, RZ ;  /* 0x0000000216077810 */ /* 0x000fe20007fde0ff */
[----:B------:R-:W-:Y:S01]  /*9380*/  IMAD R33, R14, UR8, RZ ;  /* 0x000000080e217c24 */ /* 0x000fe2000f8e02ff */
[----:B------:R-:W-:Y:S01]  /*9390*/  IADD3 R8, P5, PT, R22, 0x3, RZ ;  /* 0x0000000316087810 */ /* 0x000fe20007fbe0ff */
[----:B------:R-:W-:Y:S01]  /*93a0*/  IMAD.MOV.U32 R14, RZ, RZ, R22 ;  /* 0x000000ffff0e7224 */ /* 0x000fe200078e0016 */
[----:B------:R-:W-:Y:S01]  /*93b0*/  ISETP.GE.U32.AND P2, PT, R4, UR8, PT ;  /* 0x0000000804007c0c */ /* 0x000fe2000bf46070 */
[--C-:B------:R-:W-:Y:S01]  /*93c0*/  IMAD.X R4, RZ, RZ, R23.reuse, P3 ;  /* 0x000000ffff047224 */ /* 0x100fe200018e0617 */
[----:B------:R-:W-:Y:S01]  /*93d0*/  ISETP.GE.U32.AND P4, PT, R7, UR8, PT ;  /* 0x0000000807007c0c */ /* 0x000fe2000bf86070 */
[--C-:B------:R-:W-:Y:S01]  /*93e0*/  IMAD.X R7, RZ, RZ, R23.reuse, P6 ;  /* 0x000000ffff077224 */ /* 0x100fe200030e0617 */
[----:B------:R-:W-:Y:S01]  /*93f0*/  ISETP.GE.U32.AND P1, PT, R8, UR8, PT ;  /* 0x0000000808007c0c */ /* 0x000fe2000bf26070 */
[--C-:B------:R-:W-:Y:S01]  /*9400*/  IMAD.X R8, RZ, RZ, R23.reuse, P5 ;  /* 0x000000ffff087224 */ /* 0x100fe200028e0617 */
[----:B------:R-:W-:Y:S01]  /*9410*/  ISETP.GE.U32.AND P3, PT, R22, UR8, PT ;  /* 0x0000000816007c0c */ /* 0x000fe2000bf66070 */
[----:B------:R-:W-:Y:S01]  /*9420*/  IMAD.MOV.U32 R15, RZ, RZ, R23 ;  /* 0x000000ffff0f7224 */ /* 0x000fe200078e0017 */
[----:B------:R-:W-:Y:S01]  /*9430*/  ISETP.GE.U32.AND.EX P2, PT, R4, UR9, PT, P2 ;  /* 0x0000000904007c0c */ /* 0x000fe2000bf46120 */
[C---:B------:R-:W-:Y:S01]  /*9440*/  IMAD R33, R18.reuse, UR9, R33 ;  /* 0x0000000912217c24 */ /* 0x040fe2000f8e0221 */
[----:B------:R-:W-:Y:S01]  /*9450*/  ISETP.GE.U32.AND.EX P4, PT, R7, UR9, PT, P4 ;  /* 0x0000000907007c0c */ /* 0x000fe2000bf86140 */
[----:B------:R-:W-:Y:S01]  /*9460*/  IMAD.WIDE.U32 R14, R18, UR8, R14 ;  /* 0x00000008120e7c25 */ /* 0x000fe2000f8e000e */
[----:B------:R-:W-:-:S02]  /*9470*/  ISETP.GE.U32.AND.EX P3, PT, R23, UR9, PT, P3 ;  /* 0x0000000917007c0c */ /* 0x000fc4000bf66130 */
        /* <DEDUP_REMOVED lines=11> */
.L_x_100:
[----:B------:R-:W-:Y:S05]  /*9530*/  BSYNC.RECONVERGENT B0 ;  /* 0x0000000000007941 */ /* 0x000fea0003800200 */
.L_x_99:
[----:B------:R-:W-:Y:S04]  /*9540*/  BSSY.RECONVERGENT B0, `(.L_x_101) ;  /* 0x0000020000007945 */ /* 0x000fe80003800200 */
[----:B------:R-:W-:Y:S05]  /*9550*/  @P0 BRA `(.L_x_102) ;  /* 0x0000000000780947 */ /* 0x000fea0003800000 */
[C---:B0-----:R-:W-:Y:S01]  /*9560*/  IADD3 R4, P3, PT, R22.reuse, 0x1, RZ ;  /* 0x0000000116047810 */ /* 0x041fe20007f7e0ff */
[----:B------:R-:W0:Y:S01]  /*9570*/  LDCU.64 UR4, c[0x0][0x390] ;  /* 0x00007200ff0477ac */ /* 0x000e220008000a00 */
[C---:B----4-:R-:W-:Y:S01]  /*9580*/  IADD3 R7, P4, PT, R22.reuse, 0x2, RZ ;  /* 0x0000000216077810 */ /* 0x050fe20007f9e0ff */
[----:B------:R-:W-:Y:S01]  /*9590*/  IMAD.MOV.U32 R14, RZ, RZ, R22 ;  /* 0x000000ffff0e7224 */ /* 0x000fe200078e0016 */
[----:B------:R-:W-:Y:S01]  /*95a0*/  IADD3 R8, P5, PT, R22, 0x3, RZ ;  /* 0x0000000316087810 */ /* 0x000fe20007fbe0ff */
[--C-:B------:R-:W-:Y:S01]  /*95b0*/  IMAD.MOV.U32 R15, RZ, RZ, R23.reuse ;  /* 0x000000ffff0f7224 */ /* 0x100fe200078e0017 */
[----:B------:R-:W-:Y:S01]  /*95c0*/  ISETP.GE.U32.AND P0, PT, R4, UR8, PT ;  /* 0x0000000804007c0c */ /* 0x000fe2000bf06070 */
[--C-:B------:R-:W-:Y:S01]  /*95d0*/  IMAD.X R4, RZ, RZ, R23.reuse, P3 ;  /* 0x000000ffff047224 */ /* 0x100fe200018e0617 */
[----:B------:R-:W-:Y:S01]  /*95e0*/  ISETP.GE.U32.AND P2, PT, R7, UR8, PT ;  /* 0x0000000807007c0c */ /* 0x000fe2000bf46070 */
[--C-:B------:R-:W-:Y:S01]  /*95f0*/  IMAD.X R7, RZ, RZ, R23.reuse, P4 ;  /* 0x000000ffff077224 */ /* 0x100fe200020e0617 */
[----:B------:R-:W-:Y:S01]  /*9600*/  ISETP.GE.U32.AND P1, PT, R8, UR8, PT ;  /* 0x0000000808007c0c */ /* 0x000fe2000bf26070 */
[----:B------:R-:W-:Y:S01]  /*9610*/  IMAD.X R8, RZ, RZ, R23, P5 ;  /* 0x000000ffff087224 */ /* 0x000fe200028e0617 */
[----:B------:R-:W-:Y:S01]  /*9620*/  ISETP.GE.U32.AND P3, PT, R22, UR8, PT ;  /* 0x0000000816007c0c */ /* 0x000fe2000bf66070 */
[----:B------:R-:W-:Y:S01]  /*9630*/  IMAD.WIDE.U32 R14, R19, UR8, R14 ;  /* 0x00000008130e7c25 */ /* 0x000fe2000f8e000e */
[----:B------:R-:W-:-:S02]  /*9640*/  ISETP.GE.U32.AND.EX P0, PT, R4, UR9, PT, P0 ;  /* 0x0000000904007c0c */ /* 0x000fc4000bf06100 */
[----:B------:R-:W-:Y:S01]  /*9650*/  ISETP.GE.U32.AND.EX P2, PT, R7, UR9, PT, P2 ;  /* 0x0000000907007c0c */ /* 0x000fe2000bf46120 */
[----:B------:R-:W-:Y:S01]  /*9660*/  IMAD R4, R3, UR8, RZ ;  /* 0x0000000803047c24 */ /* 0x000fe2000f8e02ff */
[----:B------:R-:W-:Y:S02]  /*9670*/  ISETP.GE.U32.AND.EX P3, PT, R23, UR9, PT, P3 ;  /* 0x0000000917007c0c */ /* 0x000fe4000bf66130 */
[----:B------:R-:W-:Y:S01]  /*9680*/  ISETP.GE.U32.AND.EX P1, PT, R8, UR9, PT, P1 ;  /* 0x0000000908007c0c */ /* 0x000fe2000bf26110 */
[----:B------:R-:W-:Y:S01]  /*9690*/  IMAD R19, R19, UR9, R4 ;  /* 0x0000000913137c24 */ /* 0x000fe2000f8e0204 */
[----:B0-----:R-:W-:-:S04]  /*96a0*/  IADD3 R14, P4, PT, R14, UR4, RZ ;  /* 0x000000040e0e7c10 */ /* 0x001fc8000ff9e0ff */
[----:B------:R-:W-:Y:S01]  /*96b0*/  IADD3.X R15, PT, PT, R15, UR5, R19, P4, !PT ;  /* 0x000000050f0f7c10 */ /* 0x000fe2000a7fe413 */
[----:B------:R-:W0:Y:S04]  /*96c0*/  @!P0 LDS.U8 R11, [R6+0x211] ;  /* 0x00021100060b8984 */ /* 0x000e280000000000 */
[----:B------:R-:W1:Y:S04]  /*96d0*/  @!P2 LDS.U8 R25, [R6+0x212] ;  /* 0x000212000619a984 */ /* 0x000e680000000000 */
[----:B------:R-:W2:Y:S04]  /*96e0*/  @!P3 LDS.U8 R7, [R6+0x210] ;  /* 0x000210000607b984 */ /* 0x000ea80000000000 */
[----:B------:R-:W3:Y:S04]  /*96f0*/  @!P1 LDS.U8 R29, [R6+0x213] ;  /* 0x00021300061d9984 */ /* 0x000ee80000000000 */
[----:B0-----:R0:W-:Y:S04]  /*9700*/  @!P0 STG.E.U8 desc[UR14][R14.64+0x1], R11 ;  /* 0x0000010b0e008986 */ /* 0x0011e8000c10110e */
[----:B-1----:R0:W-:Y:S04]  /*9710*/  @!P2 STG.E.U8 desc[UR14][R14.64+0x2], R25 ;  /* 0x000002190e00a986 */ /* 0x0021e8000c10110e */
[----:B--2---:R0:W-:Y:S04]  /*9720*/  @!P3 STG.E.U8 desc[UR14][R14.64], R7 ;  /* 0x000000070e00b986 */ /* 0x0041e8000c10110e */
[----:B---3--:R0:W-:Y:S02]  /*9730*/  @!P1 STG.E.U8 desc[UR14][R14.64+0x3], R29 ;  /* 0x0000031d0e009986 */ /* 0x0081e4000c10110e */
.L_x_102:
[----:B------:R-:W-:Y:S05]  /*9740*/  BSYNC.RECONVERGENT B0 ;  /* 0x0000000000007941 */ /* 0x000fea0003800200 */
.L_x_101:
[----:B0---4-:R-:W-:Y:S01]  /*9750*/  IADD3 R29, P4, PT, R2, 0x22, RZ ;  /* 0x00000022021d7810 */ /* 0x011fe20007f9e0ff */
[----:B------:R-:W-:Y:S01]  /*9760*/  IMAD.U32 R32, R32, 0x10000, RZ ;  /* 0x0001000020207824 */ /* 0x000fe200078e00ff */
[C---:B------:R-:W-:Y:S01]  /*9770*/  IADD3 R25, P2, PT, R2.reuse, 0x32, RZ ;  /* 0x0000003202197810 */ /* 0x040fe20007f5e0ff */
[----:B------:R-:W-:Y:S01]  /*9780*/  BSSY.RECONVERGENT B0, `(.L_x_103) ;  /* 0x000003b000007945 */ /* 0x000fe20003800200 */
[C---:B------:R-:W-:Y:S01]  /*9790*/  IADD3 R18, P1, PT, R2.reuse, 0x42, RZ ;  /* 0x0000004202127810 */ /* 0x040fe20007f3e0ff */
[--C-:B------:R-:W-:Y:S01]  /*97a0*/  IMAD.X R14, RZ, RZ, R10.reuse, P4 ;  /* 0x000000ffff0e7224 */ /* 0x100fe200020e060a */
[----:B------:R-:W-:Y:S01]  /*97b0*/  ISETP.GE.U32.AND P4, PT, R29, UR10, PT ;  /* 0x0000000a1d007c0c */ /* 0x000fe2000bf86070 */
[--C-:B------:R-:W-:Y:S01]  /*97c0*/  IMAD.X R24, RZ, RZ, R10.reuse, P2 ;  /* 0x000000ffff187224 */ /* 0x100fe200010e060a */
[----:B------:R-:W-:Y:S01]  /*97d0*/  IADD3 R12, P0, PT, R2, 0x52, RZ ;  /* 0x00000052020c7810 */ /* 0x000fe20007f1e0ff */
[----:B------:R-:W-:Y:S01]  /*97e0*/  IMAD.X R20, RZ, RZ, R10, P1 ;  /* 0x000000ffff147224 */ /* 0x000fe200008e060a */
[----:B------:R-:W-:-:S02]  /*97f0*/  ISETP.GE.U32.AND.EX P4, PT, R14, UR11, PT, P4 ;  /* 0x0000000b0e007c0c */ /* 0x000fc4000bf86140 */
[C---:B------:R-:W-:Y:S01]  /*9800*/  IADD3 R4, P5, PT, R2.reuse, 0x62, RZ ;  /* 0x0000006202047810 */ /* 0x040fe20007fbe0ff */
[--C-:B------:R-:W-:Y:S01]  /*9810*/  IMAD.X R16, RZ, RZ, R10.reuse, P0 ;  /* 0x000000ffff107224 */ /* 0x100fe200000e060a */
[----:B------:R-:W-:Y:S02]  /*9820*/  IADD3 R7, P3, PT, R2, 0x72, RZ ;  /* 0x0000007202077810 */ /* 0x000fe40007f7e0ff */
[----:B------:R-:W-:Y:S01]  /*9830*/  LOP3.LUT R15, R32, 0xff0000, RZ, 0xc0, !PT ;  /* 0x00ff0000200f7812 */ /* 0x000fe200078ec0ff */
[--C-:B------:R-:W-:Y:S01]  /*9840*/  IMAD.X R8, RZ, RZ, R10.reuse, P5 ;  /* 0x000000ffff087224 */ /* 0x100fe200028e060a */
[----:B------:R-:W-:Y:S01]  /*9850*/  LOP3.LUT R19, R0, 0xffff, RZ, 0xc0, !PT ;  /* 0x0000ffff00137812 */ /* 0x000fe200078ec0ff */
[----:B------:R-:W-:Y:S01]  /*9860*/  IMAD.X R11, RZ, RZ, R10, P3 ;  /* 0x000000ffff0b7224 */ /* 0x000fe200018e060a */
[----:B------:R-:W-:Y:S01]  /*9870*/  ISETP.GE.U32.AND P2, PT, R25, UR10, PT ;  /* 0x0000000a19007c0c */ /* 0x000fe2000bf46070 */
[----:B------:R-:W-:Y:S01]  /*9880*/  IMAD.IADD R34, R34, 0x1, R15 ;  /* 0x0000000122227824 */ /* 0x000fe200078e020f */
[----:B------:R-:W-:-:S02]  /*9890*/  ISETP.GE.U32.AND P1, PT, R18, UR10, PT ;  /* 0x0000000a12007c0c */ /* 0x000fc4000bf26070 */
[----:B------:R-:W-:Y:S01]  /*98a0*/  ISETP.GE.U32.AND P0, PT, R12, UR10, PT ;  /* 0x0000000a0c007c0c */ /* 0x000fe2000bf06070 */
[----:B------:R-:W-:Y:S01]  /*98b0*/  IMAD R19, R19, 0x1000000, R34 ;  /* 0x0100000013137824 */ /* 0x000fe200078e0222 */
[----:B------:R-:W-:Y:S02]  /*98c0*/  ISETP.GE.U32.AND P5, PT, R4, UR10, PT ;  /* 0x0000000a04007c0c */ /* 0x000fe4000bfa6070 */
[----:B------:R-:W-:Y:S02]  /*98d0*/  ISETP.GE.U32.AND P3, PT, R7, UR10, PT ;  /* 0x0000000a07007c0c */ /* 0x000fe4000bf66070 */
[----:B------:R-:W-:Y:S02]  /*98e0*/  IADD3 R3, P6, PT, R2, 0x3, RZ ;  /* 0x0000000302037810 */ /* 0x000fe40007fde0ff */
[----:B------:R-:W-:Y:S02]  /*98f0*/  ISETP.GE.U32.AND.EX P2, PT, R24, UR11, PT, P2 ;  /* 0x0000000b18007c0c */ /* 0x000fe4000bf46120 */
[----:B------:R-:W-:-:S02]  /*9900*/  ISETP.GE.U32.AND.EX P1, PT, R20, UR11, PT, P1 ;  /* 0x0000000b14007c0c */ /* 0x000fc4000bf26110 */
[----:B------:R-:W-:Y:S02]  /*9910*/  ISETP.GE.U32.AND.EX P0, PT, R16, UR11, PT, P0 ;  /* 0x0000000b10007c0c */ /* 0x000fe4000bf06100 */
[----:B------:R-:W-:Y:S02]  /*9920*/  ISETP.GE.U32.AND.EX P5, PT, R8, UR11, PT, P5 ;  /* 0x0000000b08007c0c */ /* 0x000fe4000bfa6150 */
[----:B------:R-:W-:Y:S01]  /*9930*/  ISETP.GE.U32.AND.EX P3, PT, R11, UR11, PT, P3 ;  /* 0x0000000b0b007c0c */ /* 0x000fe2000bf66130 */
[----:B------:R-:W-:-:S12]  /*9940*/  @P4 BRA `(.L_x_104) ;  /* 0x0000000000784947 */ /* 0x000fd80003800000 */
[----:B------:R-:W0:Y:S01]  /*9950*/  LDCU.64 UR4, c[0x0][0x390] ;  /* 0x00007200ff0477ac */ /* 0x000e220008000a00 */
[----:B------:R-:W-:Y:S02]  /*9960*/  IMAD R0, R14, UR8, RZ ;  /* 0x000000080e007c24 */ /* 0x000fe4000f8e02ff */
[----:B------:R-:W-:Y:S02]  /*9970*/  IMAD.MOV.U32 R14, RZ, RZ, R22 ;  /* 0x000000ffff0e7224 */ /* 0x000fe400078e0016 */
[----:B------:R-:W-:Y:S02]  /*9980*/  IMAD.MOV.U32 R15, RZ, RZ, R23 ;  /* 0x000000ffff0f7224 */ /* 0x000fe400078e0017 */
        /* <DEDUP_REMOVED lines=26> */
.L_x_104:
[----:B------:R-:W-:Y:S05]  /*9b30*/  BSYNC.RECONVERGENT B0 ;  /* 0x0000000000007941 */ /* 0x000fea0003800200 */
.L_x_103:
        /* <DEDUP_REMOVED lines=8> */
[----:B------:R-:W-:Y:S02]  /*9bc0*/  IMAD R25, R25, UR9, R24 ;  /* 0x0000000919197c24 */ /* 0x000fe4000f8e0218 */
[----:B------:R-:W-:Y:S01]  /*9bd0*/  IMAD.X R24, RZ, RZ, R23, P4 ;  /* 0x000000ffff187224 */ /* 0x000fe200020e0617 */
[----:B------:R-:W-:Y:S02]  /*9be0*/  ISETP.GE.U32.AND P4, PT, R0, UR8, PT ;  /* 0x0000000800007c0c */ /* 0x000fe4000bf86070 */
[----:B-1----:R-:W-:Y:S02]  /*9bf0*/  IADD3 R14, P2, PT, R14, UR4, RZ ;  /* 0x000000040e0e7c10 */ /* 0x002fe4000ff5e0ff */
[----:B------:R-:W-:Y:S02]  /*9c00*/  ISETP.GE.U32.AND.EX P4, PT, R24, UR9, PT, P4 ;  /* 0x0000000918007c0c */ /* 0x000fe4000bf86140 */
[----:B------:R-:W-:Y:S02]  /*9c10*/  IADD3.X R15, PT, PT, R15, UR5, R25, P2, !PT ;  /* 0x000000050f0f7c10 */ /* 0x000fe400097fe419 */
[----:B------:R-:W-:-:S05]  /*9c20*/  IADD3 R25, P2, PT, R22, 0x2, RZ ;  /* 0x0000000216197810 */ /* 0x000fca0007f5e0ff */
[----:B------:R-:W-:Y:S01]  /*9c30*/  IMAD.X R0, RZ, RZ, R23, P2 ;  /* 0x000000ffff007224 */ /* 0x000fe200010e0617 */
[----:B------:R-:W-:-:S03]  /*9c40*/  ISETP.GE.U32.AND P2, PT, R25, UR8, PT ;  /* 0x0000000819007c0c */ /* 0x000fc6000bf46070 */
[----:B------:R-:W0:Y:S01]  /*9c50*/  @!P4 LDS.U8 R29, [R6+0x631] ;  /* 0x00063100061dc984 */ /* 0x000e220000000000 */
[----:B------:R-:W-:-:S13]  /*9c60*/  ISETP.GE.U32.AND.EX P2, PT, R0, UR9, PT, P2 ;  /* 0x0000000900007c0c */ /* 0x000fda000bf46120 */
[----:B------:R-:W1:Y:S04]  /*9c70*/  @!P2 LDS.U8 R33, [R6+0x632] ;  /* 0x000632000621a984 */ /* 0x000e680000000000 */
[----:B0-----:R-:W-:Y:S01]  /*9c80*/  @!P4 STG.E.U8 desc[UR14][R14.64+0x1], R29 ;  /* 0x0000011d0e00c986 */ /* 0x001fe2000c10110e */
[----:B------:R-:W-:-:S05]  /*9c90*/  IADD3 R0, P4, PT, R22, 0x3, RZ ;  /* 0x0000000316007810 */ /* 0x000fca0007f9e0ff */
[----:B------:R-:W-:Y:S01]  /*9ca0*/  IMAD.X R24, RZ, RZ, R23, P4 ;  /* 0x000000ffff187224 */ /* 0x000fe200020e0617 */
[----:B------:R-:W-:-:S04]  /*9cb0*/  ISETP.GE.U32.AND P4, PT, R0, UR8, PT ;  /* 0x0000000800007c0c */ /* 0x000fc8000bf86070 */
[----:B------:R-:W-:Y:S01]  /*9cc0*/  ISETP.GE.U32.AND.EX P4, PT, R24, UR9, PT, P4 ;  /* 0x0000000918007c0c */ /* 0x000fe2000bf86140 */
[----:B-1----:R-:W-:Y:S01]  /*9cd0*/  @!P2 STG.E.U8 desc[UR14][R14.64+0x2], R33 ;  /* 0x000002210e00a986 */ /* 0x002fe2000c10110e */
[----:B------:R-:W-:-:S04]  /*9ce0*/  ISETP.GE.U32.AND P2, PT, R22, UR8, PT ;  /* 0x0000000816007c0c */ /* 0x000fc8000bf46070 */
[----:B------:R-:W-:-:S07]  /*9cf0*/  ISETP.GE.U32.AND.EX P2, PT, R23, UR9, PT, P2 ;  /* 0x0000000917007c0c */ /* 0x000fce000bf46120 */
[----:B------:R-:W0:Y:S06]  /*9d00*/  @!P4 LDS.U8 R35, [R6+0x633] ;  /* 0x000633000623c984 */ /* 0x000e2c0000000000 */
[----:B------:R-:W1:Y:S04]  /*9d10*/  @!P2 LDS.U8 R25, [R6+0x630] ;  /* 0x000630000619a984 */ /* 0x000e680000000000 */
[----:B0-----:R2:W-:Y:S04]  /*9d20*/  @!P4 STG.E.U8 desc[UR14][R14.64+0x3], R35 ;  /* 0x000003230e00c986 */ /* 0x0015e8000c10110e */
[----:B-1----:R2:W-:Y:S02]  /*9d30*/  @!P2 STG.E.U8 desc[UR14][R14.64], R25 ;  /* 0x000000190e00a986 */ /* 0x0025e4000c10110e */
.L_x_106:
[----:B------:R-:W-:Y:S05]  /*9d40*/  BSYNC.RECONVERGENT B0 ;  /* 0x0000000000007941 */ /* 0x000fea0003800200 */
.L_x_105:
[----:B------:R-:W-:Y:S04]  /*9d50*/  BSSY.RECONVERGENT B0, `(.L_x_107) ;  /* 0x0000020000007945 */ /* 0x000fe80003800200 */
[----:B------:R-:W-:Y:S05]  /*9d60*/  @P1 BRA `(.L_x_108) ;  /* 0x0000000000781947 */ /* 0x000fea0003800000 */
[----:B------:R-:W-:Y:S01]  /*9d70*/  IADD3 R0, P1, PT, R22, 0x1, RZ ;  /* 0x0000000116007810 */ /* 0x000fe20007f3e0ff */
[----:B------:R-:W1:Y:S01]  /*9d80*/  LDCU.64 UR4, c[0x0][0x390] ;  /* 0x00007200ff0477ac */ /* 0x000e620008000a00 */
[----:B0-2---:R-:W-:Y:S02]  /*9d90*/  IMAD.MOV.U32 R14, RZ, RZ, R22 ;  /* 0x000000ffff0e7224 */ /* 0x005fe400078e0016 */
[----:B------:R-:W-:Y:S01]  /*9da0*/  ISETP.GE.U32.AND P4, PT, R0, UR8, PT ;  /* 0x0000000800007c0c */ /* 0x000fe2000bf86070 */
[--C-:B------:R-:W-:Y:S02]  /*9db0*/  IMAD.X R0, RZ, RZ, R23.reuse, P1 ;  /* 0x000000ffff007224 */ /* 0x100fe400008e0617 */
[----:B------:R-:W-:Y:S02]  /*9dc0*/  IMAD.MOV.U32 R15, RZ, RZ, R23 ;  /* 0x000000ffff0f7224 */ /* 0x000fe400078e0017 */
[----:B------:R-:W-:Y:S01]  /*9dd0*/  IMAD R25, R20, UR8, RZ ;  /* 0x0000000814197c24 */ /* 0x000fe2000f8e02ff */
[----:B------:R-:W-:Y:S01]  /*9de0*/  ISETP.GE.U32.AND.EX P4, PT, R0, UR9, PT, P4 ;  /* 0x0000000900007c0c */ /* 0x000fe2000bf86140 */
[----:B------:R-:W-:-:S04]  /*9df0*/  IMAD.WIDE.U32 R14, R18, UR8, R14 ;  /* 0x00000008120e7c25 */ /* 0x000fc8000f8e000e */
[----:B------:R-:W-:Y:S01]  /*9e00*/  IMAD R25, R18, UR9, R25 ;  /* 0x0000000912197c24 */ /* 0x000fe2000f8e0219 */
[----:B------:R-:W-:Y:S02]  /*9e10*/  IADD3 R18, P2, PT, R22, 0x3, RZ ;  /* 0x0000000316127810 */ /* 0x000fe40007f5e0ff */
[----:B-1----:R-:W-:-:S03]  /*9e20*/  IADD3 R14, P1, PT, R14, UR4, RZ ;  /* 0x000000040e0e7c10 */ /* 0x002fc6000ff3e0ff */
[----:B------:R-:W-:Y:S01]  /*9e30*/  IMAD.X R20, RZ, RZ, R23, P2 ;  /* 0x000000ffff147224 */ /* 0x000fe200010e0617 */
[----:B------:R-:W-:Y:S01]  /*9e40*/  ISETP.GE.U32.AND P2, PT, R18, UR8, PT ;  /* 0x0000000812007c0c */ /* 0x000fe2000bf46070 */
[----:B------:R-:W0:Y:S01]  /*9e50*/  @!P4 LDS.U8 R29, [R6+0x841] ;  /* 0x00084100061dc984 */ /* 0x000e220000000000 */
[----:B------:R-:W-:Y:S02]  /*9e60*/  IADD3.X R15, PT, PT, R15, UR5, R25, P1, !PT ;  /* 0x000000050f0f7c10 */ /* 0x000fe40008ffe419 */
[----:B------:R-:W-:Y:S02]  /*9e70*/  IADD3 R0, P1, PT, R22, 0x2, RZ ;  /* 0x0000000216007810 */ /* 0x000fe40007f3e0ff */
        /* <DEDUP_REMOVED lines=13> */
.L_x_108:
[----:B------:R-:W-:Y:S05]  /*9f50*/  BSYNC.RECONVERGENT B0 ;  /* 0x0000000000007941 */ /* 0x000fea0003800200 */
.L_x_107:
        /* <DEDUP_REMOVED lines=12> */
[----:B------:R-:W-:Y:S01]  /*a020*/  ISETP.GE.U32.AND P4, PT, R12, UR8, PT ;  /* 0x000000080c007c0c */ /* 0x000fe2000bf86070 */
[----:B------:R-:W-:Y:S01]  /*a030*/  IMAD.X R12, RZ, RZ, R23, P0 ;  /* 0x000000ffff0c7224 */ /* 0x000fe200000e0617 */
[----:B-1----:R-:W-:Y:S02]  /*a040*/  IADD3 R14, P1, PT, R14, UR4, RZ ;  /* 0x000000040e0e7c10 */ /* 0x002fe4000ff3e0ff */
[C---:B------:R-:W-:Y:S02]  /*a050*/  ISETP.GE.U32.AND P0, PT, R22.reuse, UR8, PT ;  /* 0x0000000816007c0c */ /* 0x040fe4000bf06070 */
[----:B------:R-:W-:Y:S02]  /*a060*/  IADD3.X R15, PT, PT, R15, UR5, R25, P1, !PT ;  /* 0x000000050f0f7c10 */ /* 0x000fe40008ffe419 */
[----:B------:R-:W-:Y:S02]  /*a070*/  IADD3 R16, P1, PT, R22, 0x3, RZ ;  /* 0x0000000316107810 */ /* 0x000fe40007f3e0ff */
[----:B------:R-:W-:-:S02]  /*a080*/  ISETP.GE.U32.AND.EX P2, PT, R0, UR9, PT, P2 ;  /* 0x0000000900007c0c */ /* 0x000fc4000bf46120 */
[----:B------:R-:W-:Y:S01]  /*a090*/  ISETP.GE.U32.AND.EX P4, PT, R12, UR9, PT, P4 ;  /* 0x000000090c007c0c */ /* 0x000fe2000bf86140 */
[----:B------:R-:W-:Y:S01]  /*a0a0*/  IMAD.X R18, RZ, RZ, R23, P1 ;  /* 0x000000ffff127224 */ /* 0x000fe200008e0617 */
[----:B------:R-:W-:Y:S02]  /*a0b0*/  ISETP.GE.U32.AND P1, PT, R16, UR8, PT ;  /* 0x0000000810007c0c */ /* 0x000fe4000bf26070 */
[----:B------:R-:W-:Y:S02]  /*a0c0*/  ISETP.GE.U32.AND.EX P0, PT, R23, UR9, PT, P0 ;  /* 0x0000000917007c0c */ /* 0x000fe4000bf06100 */
[----:B------:R-:W-:-:S05]  /*a0d0*/  ISETP.GE.U32.AND.EX P1, PT, R18, UR9, PT, P1 ;  /* 0x0000000912007c0c */ /* 0x000fca000bf26110 */
        /* <DEDUP_REMOVED lines=8> */
.L_x_110:
[----:B------:R-:W-:Y:S05]  /*a160*/  BSYNC.RECONVERGENT B0 ;  /* 0x0000000000007941 */ /* 0x000fea0003800200 */
.L_x_109:
[----:B------:R-:W-:Y:S04]  /*a170*/  BSSY.RECONVERGENT B0, `(.L_x_111) ;  /* 0x0000020000007945 */ /* 0x000fe80003800200 */
[----:B------:R-:W-:Y:S05]  /*a180*/  @P5 BRA `(.L_x_112) ;  /* 0x0000000000785947 */ /* 0x000fea0003800000 */
[C---:B------:R-:W-:Y:S01]  /*a190*/  IADD3 R0, P0, PT, R22.reuse, 0x1, RZ ;  /* 0x0000000116007810 */ /* 0x040fe20007f1e0ff */
[----:B------:R-:W1:Y:S01]  /*a1a0*/  LDCU.64 UR4, c[0x0][0x390] ;  /* 0x00007200ff0477ac */ /* 0x000e620008000a00 */
[C---:B------:R-:W-:Y:S01]  /*a1b0*/  IADD3 R12, P1, PT, R22.reuse, 0x2, RZ ;  /* 0x00000002160c7810 */ /* 0x040fe20007f3e0ff */
[--C-:B0-234-:R-:W-:Y:S01]  /*a1c0*/  IMAD.MOV.U32 R15, RZ, RZ, R23.reuse ;  /* 0x000000ffff0f7224 */ /* 0x11dfe200078e0017 */
        /* <DEDUP_REMOVED lines=16> */
[----:B------:R-:W0:Y:S01]  /*a2d0*/  @!P2 LDS.U8 R29, [R6+0xc61] ;  /* 0x000c6100061da984 */ /* 0x000e220000000000 */
[----:B-1----:R-:W-:-:S03]  /*a2e0*/  IADD3 R14, P5, PT, R14, UR4, RZ ;  /* 0x000000040e0e7c10 */ /* 0x002fc6000ffbe0ff */
[----:B------:R-:W1:Y:S01]  /*a2f0*/  @!P4 LDS.U8 R33, [R6+0xc62] ;  /* 0x000c62000621c984 */ /* 0x000e620000000000 */
[----:B------:R-:W-:-:S03]  /*a300*/  IADD3.X R15, PT, PT, R15, UR5, R37, P5, !PT ;  /* 0x000000050f0f7c10 */ /* 0x000fc6000affe425 */
[----:B------:R-:W2:Y:S04]  /*a310*/  @!P1 LDS.U8 R25, [R6+0xc60] ;  /* 0x000c600006199984 */ /* 0x000ea80000000000 */
[----:B------:R-:W3:Y:S04]  /*a320*/  @!P0 LDS.U8 R35, [R6+0xc63] ;  /* 0x000c630006238984 */ /* 0x000ee80000000000 */
[----:B0-----:R0:W-:Y:S04]  /*a330*/  @!P2 STG.E.U8 desc[UR14][R14.64+0x1], R29 ;  /* 0x0000011d0e00a986 */ /* 0x0011e8000c10110e */
[----:B-1----:R0:W-:Y:S04]  /*a340*/  @!P4 STG.E.U8 desc[UR14][R14.64+0x2], R33 ;  /* 0x000002210e00c986 */ /* 0x0021e8000c10110e */
[----:B--2---:R0:W-:Y:S04]  /*a350*/  @!P1 STG.E.U8 desc[UR14][R14.64], R25 ;  /* 0x000000190e009986 */ /* 0x0041e8000c10110e */
[----:B---3--:R0:W-:Y:S02]  /*a360*/  @!P0 STG.E.U8 desc[UR14][R14.64+0x3], R35 ;  /* 0x000003230e008986 */ /* 0x0081e4000c10110e */
.L_x_112:
[----:B------:R-:W-:Y:S05]  /*a370*/  BSYNC.RECONVERGENT B0 ;  /* 0x0000000000007941 */ /* 0x000fea0003800200 */
.L_x_111:
[----:B------:R-:W-:Y:S04]  /*a380*/  BSSY.RECONVERGENT B0, `(.L_x_113) ;  /* 0x0000020000007945 */ /* 0x000fe80003800200 */
[----:B------:R-:W-:Y:S05]  /*a390*/  @P3 BRA `(.L_x_114) ;  /* 0x0000000000783947 */ /* 0x000fea0003800000 */
[C---:B------:R-:W-:Y:S01]  /*a3a0*/  IADD3 R0, P2, PT, R22.reuse, 0x1, RZ ;  /* 0x0000000116007810 */ /* 0x040fe20007f5e0ff */
[----:B------:R-:W1:Y:S01]  /*a3b0*/  LDCU.64 UR4, c[0x0][0x390] ;  /* 0x00007200ff0477ac */ /* 0x000e620008000a00 */
[C---:B------:R-:W-:Y:S01]  /*a3c0*/  IADD3 R4, P5, PT, R22.reuse, 0x2, RZ ;  /* 0x0000000216047810 */ /* 0x040fe20007fbe0ff */
[----:B0-234-:R-:W-:Y:S01]  /*a3d0*/  IMAD.MOV.U32 R14, RZ, RZ, R22 ;  /* 0x000000ffff0e7224 */ /* 0x01dfe200078e0016 */
        /* <DEDUP_REMOVED lines=16> */
[----:B-1----:R-:W-:-:S04]  /*a4e0*/  IADD3 R14, P4, PT, R14, UR4, RZ ;  /* 0x000000040e0e7c10 */ /* 0x002fc8000ff9e0ff */
        /* <DEDUP_REMOVED lines=9> */
.L_x_114:
[----:B------:R-:W-:Y:S05]  /*a580*/  BSYNC.RECONVERGENT B0 ;  /* 0x0000000000007941 */ /* 0x000fea0003800200 */
.L_x_113:
[----:B------:R-:W-:Y:S01]  /*a590*/  BAR.SYNC.DEFER_BLOCKING 0x0 ;  /* 0x0000000000007b1d */ /* 0x000fe20000010000 */
[----:B------:R-:W-:Y:S01]  /*a5a0*/  IMAD.X R0, RZ, RZ, R10, P6 ;  /* 0x000000ffff007224 */ /* 0x000fe200030e060a */
[----:B------:R-:W-:Y:S02]  /*a5b0*/  ISETP.GE.U32.AND P0, PT, R3, UR10, PT ;  /* 0x0000000a03007c0c */ /* 0x000fe4000bf06070 */
[----:B0-234-:R-:W-:Y:S02]  /*a5c0*/  IADD3 R14, P5, PT, R2, 0x13, RZ ;  /* 0x00000013020e7810 */ /* 0x01dfe40007fbe0ff */
[----:B------:R-:W-:Y:S01]  /*a5d0*/  ISETP.GE.U32.AND.EX P0, PT, R0, UR11, PT, P0 ;  /* 0x0000000b00007c0c */ /* 0x000fe2000bf06100 */
[----:B------:R-:W-:Y:S01]  /*a5e0*/  BSSY.RECONVERGENT B0, `(.L_x_115) ;  /* 0x000002a000007945 */ /* 0x000fe20003800200 */
[----:B------:R-:W-:Y:S01]  /*a5f0*/  IADD3 R4, P2, PT, R2, 0x23, RZ ;  /* 0x0000002302047810 */ /* 0x000fe20007f5e0ff */
        /* <DEDUP_REMOVED lines=29> */
[----:B------:R-:W1:Y:S02]  /*a7d0*/  @!P3 LDS.U8 R7, [R6+0x1] ;  /* 0x000001000607b984 */ /* 0x000e640000000000 */
[----:B------:R-:W-:Y:S01]  /*a7e0*/  IMAD R3, R3, UR9, R0 ;  /* 0x0000000903037c24 */ /* 0x000fe2000f8e0200 */
[----:B0-----:R-:W-:Y:S01]  /*a7f0*/  IADD3 R8, P6, PT, R8, UR4, RZ ;  /* 0x0000000408087c10 */ /* 0x001fe2000ffde0ff */
[----:B------:R-:W0:Y:S03]  /*a800*/  @!P4 LDS.U8 R11, [R6+0x2] ;  /* 0x00000200060bc984 */ /* 0x000e260000000000 */
[----:B------:R-:W-:Y:S01]  /*a810*/  IADD3.X R9, PT, PT, R9, UR5, R3, P6, !PT ;  /* 0x0000000509097c10 */ /* 0x000fe2000b7fe403 */
[----:B------:R-:W2:Y:S04]  /*a820*/  @!P1 LDS.U8 R5, [R6] ;  /* 0x0000000006059984 */ /* 0x000ea80000000000 */
[----:B------:R-:W3:Y:S04]  /*a830*/  @!P0 LDS.U8 R13, [R6+0x3] ;  /* 0x00000300060d8984 */ /* 0x000ee80000000000 */
[----:B-1----:R1:W-:Y:S04]  /*a840*/  @!P3 STG.E.U8 desc[UR14][R8.64+0x1], R7 ;  /* 0x000001070800b986 */ /* 0x0023e8000c10110e */
[----:B0-----:R1:W-:Y:S04]  /*a850*/  @!P4 STG.E.U8 desc[UR14][R8.64+0x2], R11 ;  /* 0x0000020b0800c986 */ /* 0x0013e8000c10110e */
[----:B--2---:R1:W-:Y:S04]  /*a860*/  @!P1 STG.E.U8 desc[UR14][R8.64], R5 ;  /* 0x0000000508009986 */ /* 0x0043e8000c10110e */
[----:B---3--:R1:W-:Y:S02]  /*a870*/  @!P0 STG.E.U8 desc[UR14][R8.64+0x3], R13 ;  /* 0x0000030d08008986 */ /* 0x0083e4000c10110e */
.L_x_116:
[----:B------:R-:W-:Y:S05]  /*a880*/  BSYNC.RECONVERGENT B0 ;  /* 0x0000000000007941 */ /* 0x000fea0003800200 */
.L_x_115:
[--C-:B01----:R-:W-:Y:S01]  /*a890*/  IMAD.X R13, RZ, RZ, R10.reuse, P5 ;  /* 0x000000ffff0d7224 */ /* 0x103fe200028e060a */
[----:B------:R-:W-:Y:S01]  /*a8a0*/  ISETP.GE.U32.AND P5, PT, R14, UR10, PT ;  /* 0x0000000a0e007c0c */ /* 0x000fe2000bfa6070 */
[--C-:B------:R-:W-:Y:S01]  /*a8b0*/  IMAD.X R18, RZ, RZ, R10.reuse, P2 ;  /* 0x000000ffff127224 */ /* 0x100fe200010e060a */
[C---:B------:R-:W-:Y:S01]  /*a8c0*/  IADD3 R11, P1, PT, R2.reuse, 0x33, RZ ;  /* 0x00000033020b7810 */ /* 0x040fe20007f3e0ff */
[----:B------:R-:W-:Y:S01]  /*a8d0*/  BSSY.RECONVERGENT B0, `(.L_x_117) ;  /* 0x0000036000007945 */ /* 0x000fe20003800200 */
[----:B------:R-:W-:Y:S02]  /*a8e0*/  ISETP.GE.U32.AND.EX P5, PT, R13, UR11, PT, P5 ;  /* 0x0000000b0d007c0c */ /* 0x000fe4000bfa6150 */
[C---:B------:R-:W-:Y:S01]  /*a8f0*/  IADD3 R8, P0, PT, R2.reuse, 0x43, RZ ;  /* 0x0000004302087810 */ /* 0x040fe20007f1e0ff */
[--C-:B------:R-:W-:Y:S01]  /*a900*/  IMAD.X R12, RZ, RZ, R10.reuse, P1 ;  /* 0x000000ffff0c7224 */ /* 0x100fe200008e060a */
[C---:B------:R-:W-:Y:S02]  /*a910*/  IADD3 R5, P6, PT, R2.reuse, 0x53, RZ ;  /* 0x0000005302057810 */ /* 0x040fe40007fde0ff */
[C---:B------:R-:W-:Y:S01]  /*a920*/  IADD3 R0, P3, PT, R2.reuse, 0x63, RZ ;  /* 0x0000006302007810 */ /* 0x040fe20007f7e0ff */
[--C-:B------:R-:W-:Y:S01]  /*a930*/  IMAD.X R9, RZ, RZ, R10.reuse, P0 ;  /* 0x000000ffff097224 */ /* 0x100fe200000e060a */
[----:B------:R-:W-:Y:S01]  /*a940*/  IADD3 R2, P4, PT, R2, 0x73, RZ ;  /* 0x0000007302027810 */ /* 0x000fe20007f9e0ff */
[--C-:B------:R-:W-:Y:S01]  /*a950*/  IMAD.X R7, RZ, RZ, R10.reuse, P6 ;  /* 0x000000ffff077224 */ /* 0x100fe200030e060a */
[----:B------:R-:W-:Y:S01]  /*a960*/  ISETP.GE.U32.AND P2, PT, R4, UR10, PT ;  /* 0x0000000a04007c0c */ /* 0x000fe2000bf46070 */
[--C-:B------:R-:W-:Y:S01]  /*a970*/  IMAD.X R3, RZ, RZ, R10.reuse, P3 ;  /* 0x000000ffff037224 */ /* 0x100fe200018e060a */
[----:B------:R-:W-:Y:S01]  /*a980*/  ISETP.GE.U32.AND P1, PT, R11, UR10, PT ;  /* 0x0000000a0b007c0c */ /* 0x000fe2000bf26070 */
[----:B------:R-:W-:Y:S01]  /*a990*/  IMAD.X R10, RZ, RZ, R10, P4 ;  /* 0x000000ffff0a7224 */ /* 0x000fe200020e060a */
[----:B------:R-:W-:-:S02]  /*a9a0*/  ISETP.GE.U32.AND P0, PT, R8, UR10, PT ;  /* 0x0000000a08007c0c */ /* 0x000fc4000bf06070 */
[----:B------:R-:W-:Y:S02]  /*a9b0*/  ISETP.GE.U32.AND P6, PT, R5, UR10, PT ;  /* 0x0000000a05007c0c */ /* 0x000fe4000bfc6070 */
[----:B------:R-:W-:Y:S02]  /*a9c0*/  ISETP.GE.U32.AND P3, PT, R0, UR10, PT ;  /* 0x0000000a00007c0c */ /* 0x000fe4000bf66070 */
[----:B------:R-:W-:Y:S02]  /*a9d0*/  ISETP.GE.U32.AND P4, PT, R2, UR10, PT ;  /* 0x0000000a02007c0c */ /* 0x000fe4000bf86070 */
[----:B------:R-:W-:Y:S02]  /*a9e0*/  ISETP.GE.U32.AND.EX P2, PT, R18, UR11, PT, P2 ;  /* 0x0000000b12007c0c */ /* 0x000fe4000bf46120 */
[----:B------:R-:W-:Y:S02]  /*a9f0*/  ISETP.GE.U32.AND.EX P1, PT, R12, UR11, PT, P1 ;  /* 0x0000000b0c007c0c */ /* 0x000fe4000bf26110 */
[----:B------:R-:W-:-:S02]  /*aa00*/  ISETP.GE.U32.AND.EX P0, PT, R9, UR11, PT, P0 ;  /* 0x0000000b09007c0c */ /* 0x000fc4000bf06100 */
        /* <DEDUP_REMOVED lines=34> */
.L_x_118:
[----:B------:R-:W-:Y:S05]  /*ac30*/  BSYNC.RECONVERGENT B0 ;  /* 0x0000000000007941 */ /* 0x000fea0003800200 */
.L_x_117:
[----:B------:R-:W-:Y:S04]  /*ac40*/  BSSY.RECONVERGENT B0, `(.L_x_119) ;  /* 0x0000020000007945 */ /* 0x000fe80003800200 */
[----:B------:R-:W-:Y:S05]  /*ac50*/  @P2 BRA `(.L_x_120) ;  /* 0x0000000000782947 */ /* 0x000fea0003800000 */
[----:B------:R-:W1:Y:S01]  /*ac60*/  LDCU.64 UR4, c[0x0][0x390] ;  /* 0x00007200ff0477ac */ /* 0x000e620008000a00 */
[----:B0-----:R-:W-:Y:S02]  /*ac70*/  IMAD.MOV.U32 R14, RZ, RZ, R22 ;  /* 0x000000ffff0e7224 */ /* 0x001fe400078e0016 */
[----:B------:R-:W-:Y:S02]  /*ac80*/  IMAD.MOV.U32 R15, RZ, RZ, R23 ;  /* 0x000000ffff0f7224 */ /* 0x000fe400078e0017 */
[----:B------:R-:W-:Y:S02]  /*ac90*/  IMAD R13, R18, UR8, RZ ;  /* 0x00000008120d7c24 */ /* 0x000fe4000f8e02ff */
[----:B------:R-:W-:-:S04]  /*aca0*/  IMAD.WIDE.U32 R14, R4, UR8, R14 ;  /* 0x00000008040e7c25 */ /* 0x000fc8000f8e000e */
[----:B------:R-:W-:Y:S01]  /*acb0*/  IMAD R13, R4, UR9, R13 ;  /* 0x00000009040d7c24 */ /* 0x000fe2000f8e020d */
[----:B------:R-:W-:Y:S02]  /*acc0*/  IADD3 R4, P5, PT, R22, 0x1, RZ ;  /* 0x0000000116047810 */ /* 0x000fe40007fbe0ff */
        /* <DEDUP_REMOVED lines=23> */
.L_x_120:
[----:B------:R-:W-:Y:S05]  /*ae40*/  BSYNC.RECONVERGENT B0 ;  /* 0x0000000000007941 */ /* 0x000fea0003800200 */
.L_x_119:
[----:B------:R-:W-:Y:S04]  /*ae50*/  BSSY.RECONVERGENT B0, `(.L_x_121) ;  /* 0x0000020000007945 */ /* 0x000fe80003800200 */
[----:B------:R-:W-:Y:S05]  /*ae60*/  @P1 BRA `(.L_x_122) ;  /* 0x0000000000781947 */ /* 0x000fea0003800000 */
[----:B------:R-:W-:Y:S01]  /*ae70*/  IADD3 R4, P1, PT, R22, 0x1, RZ ;  /* 0x0000000116047810 */ /* 0x000fe20007f3e0ff */
[----:B------:R-:W1:Y:S01]  /*ae80*/  LDCU.64 UR4, c[0x0][0x390] ;  /* 0x00007200ff0477ac */ /* 0x000e620008000a00 */
[--C-:B--2---:R-:W-:Y:S02]  /*ae90*/  IMAD.MOV.U32 R13, RZ, RZ, R23.reuse ;  /* 0x000000ffff0d7224 */ /* 0x104fe400078e0017 */
[----:B------:R-:W-:Y:S01]  /*aea0*/  ISETP.GE.U32.AND P5, PT, R4, UR8, PT ;  /* 0x0000000804007c0c */ /* 0x000fe2000bfa6070 */
[----:B------:R-:W-:-:S05]  /*aeb0*/  IMAD.X R4, RZ, RZ, R23, P1 ;  /* 0x000000ffff047224 */ /* 0x000fca00008e0617 */
[----:B------:R-:W-:Y:S01]  /*aec0*/  ISETP.GE.U32.AND.EX P5, PT, R4, UR9, PT, P5 ;  /* 0x0000000904007c0c */ /* 0x000fe2000bfa6150 */
[----:B------:R-:W-:Y:S02]  /*aed0*/  IMAD R4, R12, UR8, RZ ;  /* 0x000000080c047c24 */ /* 0x000fe4000f8e02ff */
[----:B------:R-:W-:-:S04]  /*aee0*/  IMAD.MOV.U32 R12, RZ, RZ, R22 ;  /* 0x000000ffff0c7224 */ /* 0x000fc800078e0016 */
[----:B------:R-:W-:-:S04]  /*aef0*/  IMAD.WIDE.U32 R12, R11, UR8, R12 ;  /* 0x000000080b0c7c25 */ /* 0x000fc8000f8e000c */
[----:B------:R-:W-:Y:S01]  /*af00*/  IMAD R11, R11, UR9, R4 ;  /* 0x000000090b0b7c24 */ /* 0x000fe2000f8e0204 */
[----:B-1----:R-:W-:Y:S01]  /*af10*/  IADD3 R12, P1, PT, R12, UR4, RZ ;  /* 0x000000040c0c7c10 */ /* 0x002fe2000ff3e0ff */
[----:B0-----:R-:W0:Y:S03]  /*af20*/  @!P5 LDS.U8 R15, [R6+0x631] ;  /* 0x00063100060fd984 */ /* 0x001e260000000000 */
[----:B------:R-:W-:Y:S02]  /*af30*/  IADD3.X R13, PT, PT, R13, UR5, R11, P1, !PT ;  /* 0x000000050d0d7c10 */ /* 0x000fe40008ffe40b */
[C---:B------:R-:W-:Y:S02]  /*af40*/  IADD3 R4, P1, PT, R22.reuse, 0x2, RZ ;  /* 0x0000000216047810 */ /* 0x040fe40007f3e0ff */
[----:B------:R-:W-:-:S05]  /*af50*/  IADD3 R11, P2, PT, R22, 0x3, RZ ;  /* 0x00000003160b7810 */ /* 0x000fca0007f5e0ff */
        /* <DEDUP_REMOVED lines=15> */
.L_x_122:
[----:B------:R-:W-:Y:S05]  /*b050*/  BSYNC.RECONVERGENT B0 ;  /* 0x0000000000007941 */ /* 0x000fea0003800200 */
.L_x_121:
[----:B------:R-:W-:Y:S04]  /*b060*/  BSSY.RECONVERGENT B0, `(.L_x_123) ;  /* 0x0000020000007945 */ /* 0x000fe80003800200 */
[----:B------:R-:W-:Y:S05]  /*b070*/  @P0 BRA `(.L_x_124) ;  /* 0x0000000000780947 */ /* 0x000fea0003800000 */
[----:B------:R-:W1:Y:S01]  /*b080*/  LDCU.64 UR4, c[0x0][0x390] ;  /* 0x00007200ff0477ac */ /* 0x000e620008000a00 */
[----:B---3--:R-:W-:Y:S01]  /*b090*/  IMAD.MOV.U32 R12, RZ, RZ, R22 ;  /* 0x000000ffff0c7224 */ /* 0x008fe200078e0016 */
[C---:B------:R-:W-:Y:S01]  /*b0a0*/  IADD3 R4, P5, PT, R22.reuse, 0x1, RZ ;  /* 0x0000000116047810 */ /* 0x040fe20007fbe0ff */
[----:B--2---:R-:W-:Y:S01]  /*b0b0*/  IMAD.MOV.U32 R13, RZ, RZ, R23 ;  /* 0x000000ffff0d7224 */ /* 0x004fe200078e0017 */
[----:B------:R-:W-:Y:S01]  /*b0c0*/  IADD3 R11, P0, PT, R22, 0x2, RZ ;  /* 0x00000002160b7810 */ /* 0x000fe20007f1e0ff */
[----:B------:R-:W-:Y:S01]  /*b0d0*/  IMAD R9, R9, UR8, RZ ;  /* 0x0000000809097c24 */ /* 0x000fe2000f8e02ff */
[----:B------:R-:W-:Y:S01]  /*b0e0*/  ISETP.GE.U32.AND P2, PT, R4, UR8, PT ;  /* 0x0000000804007c0c */ /* 0x000fe2000bf46070 */
[----:B------:R-:W-:-:S04]  /*b0f0*/  IMAD.WIDE.U32 R12, R8, UR8, R12 ;  /* 0x00000008080c7c25 */ /* 0x000fc8000f8e000c */
[----:B------:R-:W-:Y:S02]  /*b100*/  IMAD R9, R8, UR9, R9 ;  /* 0x0000000908097c24 */ /* 0x000fe4000f8e0209 */
[--C-:B------:R-:W-:Y:S01]  /*b110*/  IMAD.X R4, RZ, RZ, R23.reuse, P5 ;  /* 0x000000ffff047224 */ /* 0x100fe200028e0617 */
[----:B------:R-:W-:Y:S01]  /*b120*/  ISETP.GE.U32.AND P5, PT, R11, UR8, PT ;  /* 0x000000080b007c0c */ /* 0x000fe2000bfa6070 */
[----:B------:R-:W-:Y:S01]  /*b130*/  IMAD.X R11, RZ, RZ, R23, P0 ;  /* 0x000000ffff0b7224 */ /* 0x000fe200000e0617 */
[----:B------:R-:W-:Y:S02]  /*b140*/  ISETP.GE.U32.AND P0, PT, R22, UR8, PT ;  /* 0x0000000816007c0c */ /* 0x000fe4000bf06070 */
[----:B-1----:R-:W-:Y:S02]  /*b150*/  IADD3 R8, P1, PT, R12, UR4, RZ ;  /* 0x000000040c087c10 */ /* 0x002fe4000ff3e0ff */
[----:B------:R-:W-:Y:S02]  /*b160*/  ISETP.GE.U32.AND.EX P2, PT, R4, UR9, PT, P2 ;  /* 0x0000000904007c0c */ /* 0x000fe4000bf46120 */
[----:B------:R-:W-:-:S02]  /*b170*/  IADD3.X R9, PT, PT, R13, UR5, R9, P1, !PT ;  /* 0x000000050d097c10 */ /* 0x000fc40008ffe409 */
[----:B------:R-:W-:Y:S02]  /*b180*/  IADD3 R12, P1, PT, R22, 0x3, RZ ;  /* 0x00000003160c7810 */ /* 0x000fe40007f3e0ff */
[----:B------:R-:W-:Y:S02]  /*b190*/  ISETP.GE.U32.AND.EX P5, PT, R11, UR9, PT, P5 ;  /* 0x000000090b007c0c */ /* 0x000fe4000bfa6150 */
[----:B------:R-:W-:Y:S01]  /*b1a0*/  ISETP.GE.U32.AND.EX P0, PT, R23, UR9, PT, P0 ;  /* 0x0000000917007c0c */ /* 0x000fe2000bf06100 */
[----:B------:R-:W-:Y:S01]  /*b1b0*/  IMAD.X R13, RZ, RZ, R23, P1 ;  /* 0x000000ffff0d7224 */ /* 0x000fe200008e0617 */
[----:B------:R-:W-:-:S04]  /*b1c0*/  ISETP.GE.U32.AND P1, PT, R12, UR8, PT ;  /* 0x000000080c007c0c */ /* 0x000fc8000bf26070 */
[----:B------:R-:W-:Y:S02]  /*b1d0*/  ISETP.GE.U32.AND.EX P1, PT, R13, UR9, PT, P1 ;  /* 0x000000090d007c0c */ /* 0x000fe4000bf26110 */
[----:B------:R-:W1:Y:S04]  /*b1e0*/  @!P2 LDS.U8 R13, [R6+0x841] ;  /* 0x00084100060da984 */ /* 0x000e680000000000 */
[----:B0-----:R-:W0:Y:S04]  /*b1f0*/  @!P5 LDS.U8 R15, [R6+0x842] ;  /* 0x00084200060fd984 */ /* 0x001e280000000000 */
[----:B------:R-:W2:Y:S04]  /*b200*/  @!P0 LDS.U8 R11, [R6+0x840] ;  /* 0x00084000060b8984 */ /* 0x000ea80000000000 */
[----:B------:R-:W3:Y:S04]  /*b210*/  @!P1 LDS.U8 R17, [R6+0x843] ;  /* 0x0008430006119984 */ /* 0x000ee80000000000 */
[----:B-1----:R1:W-:Y:S04]  /*b220*/  @!P2 STG.E.U8 desc[UR14][R8.64+0x1], R13 ;  /* 0x0000010d0800a986 */ /* 0x0023e8000c10110e */
[----:B0-----:R1:W-:Y:S04]  /*b230*/  @!P5 STG.E.U8 desc[UR14][R8.64+0x2], R15 ;  /* 0x0000020f0800d986 */ /* 0x0013e8000c10110e */
[----:B--2---:R1:W-:Y:S04]  /*b240*/  @!P0 STG.E.U8 desc[UR14][R8.64], R11 ;  /* 0x0000000b08008986 */ /* 0x0043e8000c10110e */
[----:B---3--:R1:W-:Y:S02]  /*b250*/  @!P1 STG.E.U8 desc[UR14][R8.64+0x3], R17 ;  /* 0x0000031108009986 */ /* 0x0083e4000c10110e */
.L_x_124:
[----:B------:R-:W-:Y:S05]  /*b260*/  BSYNC.RECONVERGENT B0 ;  /* 0x0000000000007941 */ /* 0x000fea0003800200 */
.L_x_123:
[----:B------:R-:W-:Y:S04]  /*b270*/  BSSY.RECONVERGENT B0, `(.L_x_125) ;  /* 0x0000020000007945 */ /* 0x000fe80003800200 */
[----:B------:R-:W-:Y:S05]  /*b280*/  @P6 BRA `(.L_x_126) ;  /* 0x0000000000786947 */ /* 0x000fea0003800000 */
[C---:B------:R-:W-:Y:S01]  /*b290*/  IADD3 R4, P0, PT, R22.reuse, 0x1, RZ ;  /* 0x0000000116047810 */ /* 0x040fe20007f1e0ff */
[----:B------:R-:W4:Y:S01]  /*b2a0*/  LDCU.64 UR4, c[0x0][0x390] ;  /* 0x00007200ff0477ac */ /* 0x000f220008000a00 */
[C---:B-1----:R-:W-:Y:S02]  /*b2b0*/  IADD3 R8, P1, PT, R22.reuse, 0x2, RZ ;  /* 0x0000000216087810 */ /* 0x042fe40007f3e0ff */
[----:B------:R-:W-:Y:S02]  /*b2c0*/  IADD3 R9, P6, PT, R22, 0x3, RZ ;  /* 0x0000000316097810 */ /* 0x000fe40007fde0ff */
[----:B------:R-:W-:Y:S01]  /*b2d0*/  ISETP.GE.U32.AND P2, PT, R4, UR8, PT ;  /* 0x0000000804007c0c */ /* 0x000fe2000bf46070 */
[--C-:B------:R-:W-:Y:S01]  /*b2e0*/  IMAD.X R4, RZ, RZ, R23.reuse, P0 ;  /* 0x000000ffff047224 */ /* 0x100fe200000e0617 */
[----:B------:R-:W-:Y:S01]  /*b2f0*/  ISETP.GE.U32.AND P5, PT, R8, UR8, PT ;  /* 0x0000000808007c0c */ /* 0x000fe2000bfa6070 */
[--C-:B------:R-:W-:Y:S01]  /*b300*/  IMAD.X R8, RZ, RZ, R23.reuse, P1 ;  /* 0x000000ffff087224 */ /* 0x100fe200008e0617 */
[----:B------:R-:W-:Y:S01]  /*b310*/  ISETP.GE.U32.AND P0, PT, R9, UR8, PT ;  /* 0x0000000809007c0c */ /* 0x000fe2000bf06070 */
[----:B------:R-:W-:Y:S01]  /*b320*/  IMAD.X R9, RZ, RZ, R23, P6 ;  /* 0x000000ffff097224 */ /* 0x000fe200030e0617 */
[----:B------:R-:W-:-:S02]  /*b330*/  ISETP.GE.U32.AND P1, PT, R22, UR8, PT ;  /* 0x0000000816007c0c */ /* 0x000fc4000bf26070 */
[----:B------:R-:W-:Y:S01]  /*b340*/  ISETP.GE.U32.AND.EX P2, PT, R4, UR9, PT, P2 ;  /* 0x0000000904007c0c */ /* 0x000fe2000bf46120 */
[----:B------:R-:W-:Y:S01]  /*b350*/  IMAD R4, R7, UR8, RZ ;  /* 0x0000000807047c24 */ /* 0x000fe2000f8e02ff */
[----:B------:R-:W-:Y:S01]  /*b360*/  ISETP.GE.U32.AND.EX P5, PT, R8, UR9, PT, P5 ;  /* 0x0000000908007c0c */ /* 0x000fe2000bfa6150 */
[----:B------:R-:W-:Y:S01]  /*b370*/  IMAD.MOV.U32 R8, RZ, RZ, R22 ;  /* 0x000000ffff087224 */ /* 0x000fe200078e0016 */
[----:B------:R-:W-:Y:S02]  /*b380*/  ISETP.GE.U32.AND.EX P1, PT, R23, UR9, PT, P1 ;  /* 0x0000000917007c0c */ /* 0x000fe4000bf26110 */
[----:B------:R-:W-:Y:S01]  /*b390*/  ISETP.GE.U32.AND.EX P0, PT, R9, UR9, PT, P0 ;  /* 0x0000000909007c0c */ /* 0x000fe2000bf06100 */
[----:B------:R-:W-:Y:S02]  /*b3a0*/  IMAD.MOV.U32 R9, RZ, RZ, R23 ;  /* 0x000000ffff097224 */ /* 0x000fe400078e0017 */
[----:B------:R-:W-:-:S04]  /*b3b0*/  IMAD.WIDE.U32 R8, R5, UR8, R8 ;  /* 0x0000000805087c25 */ /* 0x000fc8000f8e0008 */
[----:B--23--:R-:W1:Y:S01]  /*b3c0*/  @!P2 LDS.U8 R13, [R6+0xa51] ;  /* 0x000a5100060da984 */ /* 0x00ce620000000000 */
[----:B------:R-:W-:Y:S01]  /*b3d0*/  IMAD R5, R5, UR9, R4 ;  /* 0x0000000905057c24 */ /* 0x000fe2000f8e0204 */
[----:B----4-:R-:W-:Y:S02]  /*b3e0*/  IADD3 R4, P6, PT, R8, UR4, RZ ;  /* 0x0000000408047c10 */ /* 0x010fe4000ffde0ff */
[----:B0-----:R-:W0:Y:S02]  /*b3f0*/  @!P5 LDS.U8 R15, [R6+0xa52] ;  /* 0x000a5200060fd984 */ /* 0x001e240000000000 */
[----:B------:R-:W-:Y:S02]  /*b400*/  IADD3.X R5, PT, PT, R9, UR5, R5, P6, !PT ;  /* 0x0000000509057c10 */ /* 0x000fe4000b7fe405 */
[----:B------:R-:W2:Y:S04]  /*b410*/  @!P1 LDS.U8 R11, [R6+0xa50] ;  /* 0x000a5000060b9984 */ /* 0x000ea80000000000 */
[----:B------:R-:W3:Y:S04]  /*b420*/  @!P0 LDS.U8 R17, [R6+0xa53] ;  /* 0x000a530006118984 */ /* 0x000ee80000000000 */
[----:B-1----:R4:W-:Y:S04]  /*b430*/  @!P2 STG.E.U8 desc[UR14][R4.64+0x1], R13 ;  /* 0x0000010d0400a986 */ /* 0x0029e8000c10110e */
[----:B0-----:R4:W-:Y:S04]  /*b440*/  @!P5 STG.E.U8 desc[UR14][R4.64+0x2], R15 ;  /* 0x0000020f0400d986 */ /* 0x0019e8000c10110e */
[----:B--2---:R4:W-:Y:S04]  /*b450*/  @!P1 STG.E.U8 desc[UR14][R4.64], R11 ;  /* 0x0000000b04009986 */ /* 0x0049e8000c10110e */
[----:B---3--:R4:W-:Y:S02]  /*b460*/  @!P0 STG.E.U8 desc[UR14][R4.64+0x3], R17 ;  /* 0x0000031104008986 */ /* 0x0089e4000c10110e */
.L_x_126:
[----:B------:R-:W-:Y:S05]  /*b470*/  BSYNC.RECONVERGENT B0 ;  /* 0x0000000000007941 */ /* 0x000fea0003800200 */
.L_x_125:
[----:B------:R-:W-:Y:S04]  /*b480*/  BSSY.RECONVERGENT B0, `(.L_x_127) ;  /* 0x0000020000007945 */ /* 0x000fe80003800200 */
[----:B------:R-:W-:Y:S05]  /*b490*/  @P3 BRA `(.L_x_128) ;  /* 0x0000000000783947 */ /* 0x000fea0003800000 */
[C---:B----4-:R-:W-:Y:S01]  /*b4a0*/  IADD3 R4, P2, PT, R22.reuse, 0x1, RZ ;  /* 0x0000000116047810 */ /* 0x050fe20007f5e0ff */
[----:B------:R-:W4:Y:S01]  /*b4b0*/  LDCU.64 UR4, c[0x0][0x390] ;  /* 0x00007200ff0477ac */ /* 0x000f220008000a00 */
[C---:B------:R-:W-:Y:S01]  /*b4c0*/  IADD3 R5, P6, PT, R22.reuse, 0x2, RZ ;  /* 0x0000000216057810 */ /* 0x040fe20007fde0ff */
[----:B------:R-:W-:Y:S01]  /*b4d0*/  IMAD R3, R3, UR8, RZ ;  /* 0x0000000803037c24 */ /* 0x000fe2000f8e02ff */
[----:B------:R-:W-:Y:S02]  /*b4e0*/  IADD3 R7, P5, PT, R22, 0x3, RZ ;  /* 0x0000000316077810 */ /* 0x000fe40007fbe0ff */
        /* <DEDUP_REMOVED lines=8> */
[----:B------:R-:W-:Y:S01]  /*b570*/  ISETP.GE.U32.AND.EX P1, PT, R4, UR9, PT, P1 ;  /* 0x0000000904007c0c */ /* 0x000fe2000bf26110 */
[----:B------:R-:W-:Y:S01]  /*b580*/  IMAD.MOV.U32 R4, RZ, RZ, R22 ;  /* 0x000000ffff047224 */ /* 0x000fe200078e0016 */
[----:B------:R-:W-:Y:S01]  /*b590*/  ISETP.GE.U32.AND.EX P3, PT, R5, UR9, PT, P3 ;  /* 0x0000000905007c0c */ /* 0x000fe2000bf66130 */
[----:B------:R-:W-:Y:S01]  /*b5a0*/  IMAD.MOV.U32 R5, RZ, RZ, R23 ;  /* 0x000000ffff057224 */ /* 0x000fe200078e0017 */
[----:B------:R-:W-:-:S02]  /*b5b0*/  ISETP.GE.U32.AND.EX P2, PT, R23, UR9, PT, P2 ;  /* 0x0000000917007c0c */ /* 0x000fc4000bf46120 */
[----:B------:R-:W-:Y:S01]  /*b5c0*/  ISETP.GE.U32.AND.EX P0, PT, R7, UR9, PT, P0 ;  /* 0x0000000907007c0c */ /* 0x000fe2000bf06100 */
[----:B------:R-:W-:-:S03]  /*b5d0*/  IMAD.WIDE.U32 R4, R0, UR8, R4 ;  /* 0x0000000800047c25 */ /* 0x000fc6000f8e0004 */
[----:B----4-:R-:W-:-:S03]  /*b5e0*/  IADD3 R4, P5, PT, R4, UR4, RZ ;  /* 0x0000000404047c10 */ /* 0x010fc6000ffbe0ff */
[----:B-1----:R-:W1:Y:S01]  /*b5f0*/  @!P1 LDS.U8 R9, [R6+0xc61] ;  /* 0x000c610006099984 */ /* 0x002e620000000000 */
[----:B------:R-:W-:-:S03]  /*b600*/  IADD3.X R5, PT, PT, R5, UR5, R3, P5, !PT ;  /* 0x0000000505057c10 */ /* 0x000fc6000affe403 */
[----:B---3--:R-:W3:Y:S04]  /*b610*/  @!P3 LDS.U8 R11, [R6+0xc62] ;  /* 0x000c6200060bb984 */ /* 0x008ee80000000000 */
[----:B------:R-:W4:Y:S04]  /*b620*/  @!P2 LDS.U8 R7, [R6+0xc60] ;  /* 0x000c60000607a984 */ /* 0x000f280000000000 */
[----:B--2---:R-:W2:Y:S04]  /*b630*/  @!P0 LDS.U8 R13, [R6+0xc63] ;  /* 0x000c6300060d8984 */ /* 0x004ea80000000000 */
[----:B-1----:R1:W-:Y:S04]  /*b640*/  @!P1 STG.E.U8 desc[UR14][R4.64+0x1], R9 ;  /* 0x0000010904009986 */ /* 0x0023e8000c10110e */
[----:B---3--:R1:W-:Y:S04]  /*b650*/  @!P3 STG.E.U8 desc[UR14][R4.64+0x2], R11 ;  /* 0x0000020b0400b986 */ /* 0x0083e8000c10110e */
[----:B----4-:R1:W-:Y:S04]  /*b660*/  @!P2 STG.E.U8 desc[UR14][R4.64], R7 ;  /* 0x000000070400a986 */ /* 0x0103e8000c10110e */
[----:B--2---:R1:W-:Y:S02]  /*b670*/  @!P0 STG.E.U8 desc[UR14][R4.64+0x3], R13 ;  /* 0x0000030d04008986 */ /* 0x0043e4000c10110e */
.L_x_128:
[----:B------:R-:W-:Y:S05]  /*b680*/  BSYNC.RECONVERGENT B0 ;  /* 0x0000000000007941 */ /* 0x000fea0003800200 */
.L_x_127:
[----:B------:R-:W-:Y:S04]  /*b690*/  BSSY.RECONVERGENT B0, `(.L_x_129) ;  /* 0x0000020000007945 */ /* 0x000fe80003800200 */
[----:B------:R-:W-:Y:S05]  /*b6a0*/  @P4 BRA `(.L_x_130) ;  /* 0x0000000000784947 */ /* 0x000fea0003800000 */
[C---:B-1--4-:R-:W-:Y:S01]  /*b6b0*/  IADD3 R4, P5, PT, R22.reuse, 0x3, RZ ;  /* 0x0000000316047810 */ /* 0x052fe20007fbe0ff */
[----:B------:R-:W1:Y:S01]  /*b6c0*/  LDCU.64 UR4, c[0x0][0x390] ;  /* 0x00007200ff0477ac */ /* 0x000e620008000a00 */
[C---:B------:R-:W-:Y:S01]  /*b6d0*/  IADD3 R0, P3, PT, R22.reuse, 0x1, RZ ;  /* 0x0000000116007810 */ /* 0x040fe20007f7e0ff */
[--C-:B------:R-:W-:Y:S01]  /*b6e0*/  IMAD.MOV.U32 R5, RZ, RZ, R23.reuse ;  /* 0x000000ffff057224 */ /* 0x100fe200078e0017 */
        /* <DEDUP_REMOVED lines=9> */
[----:B------:R-:W-:Y:S01]  /*b780*/  ISETP.GE.U32.AND.EX P2, PT, R3, UR9, PT, P2 ;  /* 0x0000000903007c0c */ /* 0x000fe2000bf46120 */
[----:B------:R-:W-:Y:S01]  /*b790*/  IMAD R3, R10, UR8, RZ ;  /* 0x000000080a037c24 */ /* 0x000fe2000f8e02ff */
[----:B------:R-:W-:Y:S01]  /*b7a0*/  ISETP.GE.U32.AND.EX P1, PT, R4, UR9, PT, P1 ;  /* 0x0000000904007c0c */ /* 0x000fe2000bf26110 */
[----:B------:R-:W-:Y:S01]  /*b7b0*/  IMAD.MOV.U32 R4, RZ, RZ, R22 ;  /* 0x000000ffff047224 */ /* 0x000fe200078e0016 */
[----:B------:R-:W-:Y:S01]  /*b7c0*/  ISETP.GE.U32.AND.EX P3, PT, R23, UR9, PT, P3 ;  /* 0x0000000917007c0c */ /* 0x000fe2000bf66130 */
[C---:B------:R-:W-:Y:S02]  /*b7d0*/  IMAD R3, R2.reuse, UR9, R3 ;  /* 0x0000000902037c24 */ /* 0x040fe4000f8e0203 */
[----:B------:R-:W-:-:S04]  /*b7e0*/  IMAD.WIDE.U32 R4, R2, UR8, R4 ;  /* 0x0000000802047c25 */ /* 0x000fc8000f8e0004 */
[----:B------:R-:W4:Y:S01]  /*b7f0*/  @!P0 LDS.U8 R9, [R6+0xe71] ;  /* 0x000e710006098984 */ /* 0x000f220000000000 */
[----:B-1----:R-:W-:-:S03]  /*b800*/  IADD3 R2, P4, PT, R4, UR4, RZ ;  /* 0x0000000404027c10 */ /* 0x002fc6000ff9e0ff */
[----:B---3--:R-:W1:Y:S01]  /*b810*/  @!P2 LDS.U8 R11, [R6+0xe72] ;  /* 0x000e7200060ba984 */ /* 0x008e620000000000 */
[----:B------:R-:W-:-:S03]  /*b820*/  IADD3.X R3, PT, PT, R5, UR5, R3, P4, !PT ;  /* 0x0000000505037c10 */ /* 0x000fc6000a7fe403 */
[----:B--2---:R-:W2:Y:S04]  /*b830*/  @!P1 LDS.U8 R13, [R6+0xe73] ;  /* 0x000e7300060d9984 */ /* 0x004ea80000000000 */
[----:B------:R-:W3:Y:S04]  /*b840*/  @!P3 LDS.U8 R7, [R6+0xe70] ;  /* 0x000e70000607b984 */ /* 0x000ee80000000000 */
[----:B----4-:R4:W-:Y:S04]  /*b850*/  @!P0 STG.E.U8 desc[UR14][R2.64+0x1], R9 ;  /* 0x0000010902008986 */ /* 0x0109e8000c10110e */
[----:B-1----:R4:W-:Y:S04]  /*b860*/  @!P2 STG.E.U8 desc[UR14][R2.64+0x2], R11 ;  /* 0x0000020b0200a986 */ /* 0x0029e8000c10110e */
[----:B--2---:R4:W-:Y:S04]  /*b870*/  @!P1 STG.E.U8 desc[UR14][R2.64+0x3], R13 ;  /* 0x0000030d02009986 */ /* 0x0049e8000c10110e */
[----:B---3--:R4:W-:Y:S02]  /*b880*/  @!P3 STG.E.U8 desc[UR14][R2.64], R7 ;  /* 0x000000070200b986 */ /* 0x0089e4000c10110e */
.L_x_130:
[----:B------:R-:W-:Y:S05]  /*b890*/  BSYNC.RECONVERGENT B0 ;  /* 0x0000000000007941 */ /* 0x000fea0003800200 */
.L_x_129:
[----:B------:R-:W-:Y:S06]  /*b8a0*/  BAR.SYNC.DEFER_BLOCKING 0x0 ;  /* 0x0000000000007b1d */ /* 0x000fec0000010000 */
[----:B------:R-:W-:Y:S05]  /*b8b0*/  EXIT ;  /* 0x000000000000794d */ /* 0x000fea0003800000 */
        .weak           $__internal_0_$__cuda_sm20_div_u64
        .type           $__internal_0_$__cuda_sm20_div_u64,@function
        .size           $__internal_0_$__cuda_sm20_div_u64,(.L_x_420 - $__internal_0_$__cuda_sm20_div_u64)
$__internal_0_$__cuda_sm20_div_u64:
[----:B------:R-:W-:Y:S02]  /*b8c0*/  UMOV UR8, UR6 ;  /* 0x0000000600087c82 */ /* 0x000fe40008000000 */
[----:B------:R-:W0:Y:S08]  /*b8d0*/  I2F.U64.RP R0, UR8 ;  /* 0x0000000800007d12 */ /* 0x000e300008309000 */
[----:B0-----:R-:W0:Y:S02]  /*b8e0*/  MUFU.RCP R0, R0 ;  /* 0x0000000000007308 */ /* 0x001e240000001000 */
[----:B0-----:R-:W-:-:S06]  /*b8f0*/  VIADD R2, R0, 0x1ffffffe ;  /* 0x1ffffffe00027836 */ /* 0x001fcc0000000000 */
[----:B------:R-:W0:Y:S02]  /*b900*/  F2I.U64.TRUNC R2, R2 ;  /* 0x0000000200027311 */ /* 0x000e24000020d800 */
[----:B0-----:R-:W-:Y:S01]  /*b910*/  R2UR UR4, R2 ;  /* 0x00000000020472ca */ /* 0x001fe200000e0000 */
[----:B------:R-:W-:Y:S01]  /*b920*/  IMAD.MOV.U32 R2, RZ, RZ, R4 ;  /* 0x000000ffff027224 */ /* 0x000fe200078e0004 */
[----:B------:R-:W-:Y:S01]  /*b930*/  R2UR UR5, R3 ;  /* 0x00000000030572ca */ /* 0x000fe200000e0000 */
[----:B------:R-:W-:-:S10]  /*b940*/  IMAD.MOV.U32 R3, RZ, RZ, 0x0 ;  /* 0x00000000ff037424 */ /* 0x000fd400078e00ff */
[----:B------:R-:W-:-:S04]  /*b950*/  UIMAD.WIDE.U32 UR10, UR4, UR6, URZ ;  /* 0x00000006040a72a5 */ /* 0x000fc8000f8e00ff */
[----:B------:R-:W-:Y:S02]  /*b960*/  UIADD3 UR12, UP0, UPT, URZ, -UR10, URZ ;  /* 0x8000000aff0c7290 */ /* 0x000fe4000ff1e0ff */
[----:B------:R-:W-:Y:S02]  /*b970*/  UIMAD UR8, UR4, UR9, UR11 ;  /* 0x00000009040872a4 */ /* 0x000fe4000f8e020b */
[----:B------:R-:W-:Y:S02]  /*b980*/  UIMAD.WIDE.U32 UR10, UR4, UR12, URZ ;  /* 0x0000000c040a72a5 */ /* 0x000fe4000f8e00ff */
[----:B------:R-:W-:-:S04]  /*b990*/  UIMAD UR8, UR5, UR6, UR8 ;  /* 0x00000006050872a4 */ /* 0x000fc8000f8e0208 */
[----:B------:R-:W-:Y:S01]  /*b9a0*/  UIADD3.X UR8, UPT, UPT, URZ, ~UR8, URZ, UP0, !UPT ;  /* 0x80000008ff087290 */ /* 0x000fe200087fe4ff */
[----:B------:R-:W-:Y:S01]  /*b9b0*/  UMOV UR10, UR11 ;  /* 0x0000000b000a7c82 */ /* 0x000fe20008000000 */
[----:B------:R-:W-:Y:S02]  /*b9c0*/  UMOV UR11, UR4 ;  /* 0x00000004000b7c82 */ /* 0x000fe40008000000 */
[----:B------:R-:W-:-:S04]  /*b9d0*/  UIMAD.WIDE.U32 UR10, UP0, UR4, UR8, UR10 ;  /* 0x00000008040a72a5 */ /* 0x000fc8000f80000a */
[----:B------:R-:W-:Y:S02]  /*b9e0*/  UIMAD.WIDE.U32 UR10, UP1, UR5, UR12, UR10 ;  /* 0x0000000c050a72a5 */ /* 0x000fe4000f82000a */
[----:B------:R-:W-:Y:S02]  /*b9f0*/  UIMAD.WIDE.U32 UR12, UR5, UR8, URZ ;  /* 0x00000008050c72a5 */ /* 0x000fe4000f8e00ff */
[----:B------:R-:W-:-:S04]  /*ba00*/  UIMAD UR8, UR5, UR8, URZ ;  /* 0x00000008050872a4 */ /* 0x000fc8000f8e02ff */
[----:B------:R-:W-:Y:S02]  /*ba10*/  UIADD3 UR11, UP2, UPT, UR8, UR11, URZ ;  /* 0x0000000b080b7290 */ /* 0x000fe4000ff5e0ff */
[----:B------:R-:W-:Y:S02]  /*ba20*/  UIADD3.X UR8, UPT, UPT, UR13, UR5, URZ, UP0, !UPT ;  /* 0x000000050d087290 */ /* 0x000fe400087fe4ff */
[----:B------:R-:W-:Y:S02]  /*ba30*/  UIMAD.WIDE.U32 UR4, UR11, UR6, URZ ;  /* 0x000000060b0472a5 */ /* 0x000fe4000f8e00ff */
[----:B------:R-:W-:Y:S02]  /*ba40*/  UIADD3.X UR8, UPT, UPT, URZ, URZ, UR8, UP2, UP1 ;  /* 0x000000ffff087290 */ /* 0x000fe400097e2408 */
[----:B------:R-:W-:Y:S02]  /*ba50*/  UIADD3 UR4, UP0, UPT, URZ, -UR4, URZ ;  /* 0x80000004ff047290 */ /* 0x000fe4000ff1e0ff */
[----:B------:R-:W-:-:S02]  /*ba60*/  UIMAD UR5, UR11, UR9, UR5 ;  /* 0x000000090b0572a4 */ /* 0x000fc4000f8e0205 */
[----:B------:R-:W-:Y:S02]  /*ba70*/  UIMAD.WIDE.U32 UR12, UR11, UR4, URZ ;  /* 0x000000040b0c72a5 */ /* 0x000fe4000f8e00ff */
[----:B------:R-:W-:-:S04]  /*ba80*/  UIMAD UR5, UR8, UR6, UR5 ;  /* 0x00000006080572a4 */ /* 0x000fc8000f8e0205 */
[----:B------:R-:W-:Y:S01]  /*ba90*/  UIADD3.X UR5, UPT, UPT, URZ, ~UR5, URZ, UP0, !UPT ;  /* 0x80000005ff057290 */ /* 0x000fe200087fe4ff */
[----:B------:R-:W-:-:S03]  /*baa0*/  UMOV UR10, UR13 ;  /* 0x0000000d000a7c82 */ /* 0x000fc60008000000 */
[----:B------:R-:W-:Y:S02]  /*bab0*/  UIMAD.WIDE.U32 UR10, UP0, UR11, UR5, UR10 ;  /* 0x000000050b0a72a5 */ /* 0x000fe4000f80000a */
[----:B------:R-:W-:Y:S02]  /*bac0*/  UIMAD UR12, UR8, UR5, URZ ;  /* 0x00000005080c72a4 */ /* 0x000fe4000f8e02ff */
[----:B------:R-:W-:Y:S02]  /*bad0*/  UIMAD.WIDE.U32 UR10, UP1, UR8, UR4, UR10 ;  /* 0x00000004080a72a5 */ /* 0x000fe4000f82000a */
[----:B------:R-:W-:Y:S02]  /*bae0*/  UIMAD.WIDE.U32 UR4, UR8, UR5, URZ ;  /* 0x00000005080472a5 */ /* 0x000fe4000f8e00ff */
[----:B------:R-:W-:Y:S02]  /*baf0*/  UIADD3 UR12, UP2, UPT, UR12, UR11, URZ ;  /* 0x0000000b0c0c7290 */ /* 0x000fe4000ff5e0ff */
[----:B------:R-:W-:-:S02]  /*bb00*/  UIADD3.X UR8, UPT, UPT, UR5, UR8, URZ, UP0, !UPT ;  /* 0x0000000805087290 */ /* 0x000fc400087fe4ff */
[----:B------:R-:W-:Y:S01]  /*bb10*/  UIMAD.WIDE.U32 UR10, UR12, UR7, URZ ;  /* 0x000000070c0a72a5 */ /* 0x000fe2000f8e00ff */
[----:B------:R-:W-:Y:S01]  /*bb20*/  UMOV UR5, URZ ;  /* 0x000000ff00057c82 */ /* 0x000fe20008000000 */
[----:B------:R-:W-:-:S05]  /*bb30*/  UIADD3.X UR8, UPT, UPT, URZ, URZ, UR8, UP2, UP1 ;  /* 0x000000ffff087290 */ /* 0x000fca00097e2408 */
[----:B------:R-:W-:Y:S02]  /*bb40*/  UMOV UR4, UR11 ;  /* 0x0000000b00047c82 */ /* 0x000fe40008000000 */
[----:B------:R-:W-:-:S04]  /*bb50*/  UIMAD.WIDE.U32 UR4, URZ, UR12, UR4 ;  /* 0x0000000cff0472a5 */ /* 0x000fc8000f8e0004 */
[----:B------:R-:W-:-:S04]  /*bb60*/  UIMAD.WIDE.U32 UR4, UP0, UR8, UR7, UR4 ;  /* 0x00000007080472a5 */ /* 0x000fc8000f800004 */
[----:B------:R-:W-:Y:S02]  /*bb70*/  UIADD3 UR10, UP1, UPT, URZ, UR5, URZ ;  /* 0x00000005ff0a7290 */ /* 0x000fe4000ff3e0ff */
[----:B------:R-:W-:Y:S02]  /*bb80*/  UIADD3.X UR8, UPT, UPT, URZ, URZ, URZ, UP0, !UPT ;  /* 0x000000ffff087290 */ /* 0x000fe400087fe4ff */
[----:B------:R-:W-:Y:S02]  /*bb90*/  UIMAD.WIDE.U32 UR4, UR10, UR6, URZ ;  /* 0x000000060a0472a5 */ /* 0x000fe4000f8e00ff */
[----:B------:R-:W-:Y:S02]  /*bba0*/  UIADD3.X UR8, UPT, UPT, URZ, UR8, URZ, UP1, !UPT ;  /* 0x00000008ff087290 */ /* 0x000fe40008ffe4ff */
[----:B------:R-:W-:Y:S02]  /*bbb0*/  UIMAD UR5, UR10, UR9, UR5 ;  /* 0x000000090a0572a4 */ /* 0x000fe4000f8e0205 */
[----:B------:R-:W-:-:S02]  /*bbc0*/  UIADD3 UR13, UP1, UPT, -UR4, UR7, URZ ;  /* 0x00000007040d7290 */ /* 0x000fc4000ff3e1ff */
[----:B------:R-:W-:Y:S02]  /*bbd0*/  UIMAD UR5, UR8, UR6, UR5 ;  /* 0x00000006080572a4 */ /* 0x000fe4000f8e0205 */
[----:B------:R-:W-:Y:S02]  /*bbe0*/  UISETP.GE.U32.AND UP0, UPT, UR13, UR6, UPT ;  /* 0x000000060d00728c */ /* 0x000fe4000bf06070 */
[----:B------:R-:W-:Y:S02]  /*bbf0*/  UIADD3.X UR16, UPT, UPT, URZ, ~UR5, URZ, UP1, !UPT ;  /* 0x80000005ff107290 */ /* 0x000fe40008ffe4ff */
[----:B------:R-:W-:Y:S02]  /*bc00*/  UIADD3 UR11, UP2, UPT, -UR6, UR13, URZ ;  /* 0x0000000d060b7290 */ /* 0x000fe4000ff5e1ff */
[----:B------:R-:W-:Y:S02]  /*bc10*/  UIADD3 UR4, UP1, UPT, UR10, 0x1, URZ ;  /* 0x000000010a047890 */ /* 0x000fe4000ff3e0ff */
[----:B------:R-:W-:-:S02]  /*bc20*/  UISETP.GE.U32.AND.EX UP0, UPT, UR16, UR9, UPT, UP0 ;  /* 0x000000091000728c */ /* 0x000fc4000bf06100 */
[----:B------:R-:W-:Y:S02]  /*bc30*/  UIADD3.X UR12, UPT, UPT, ~UR9, UR16, URZ, UP2, !UPT ;  /* 0x00000010090c7290 */ /* 0x000fe400097fe5ff */
[----:B------:R-:W-:Y:S02]  /*bc40*/  UIADD3.X UR5, UPT, UPT, URZ, UR8, URZ, UP1, !UPT ;  /* 0x00000008ff057290 */ /* 0x000fe40008ffe4ff */
[----:B------:R-:W-:Y:S02]  /*bc50*/  USEL UR11, UR11, UR13, UP0 ;  /* 0x0000000d0b0b7287 */ /* 0x000fe40008000000 */
[----:B------:R-:W-:Y:S02]  /*bc60*/  USEL UR4, UR4, UR10, UP0 ;  /* 0x0000000a04047287 */ /* 0x000fe40008000000 */
[----:B------:R-:W-:Y:S02]  /*bc70*/  USEL UR12, UR12, UR16, UP0 ;  /* 0x000000100c0c7287 */ /* 0x000fe40008000000 */
[----:B------:R-:W-:-:S02]  /*bc80*/  USEL UR5, UR5, UR8, UP0 ;  /* 0x0000000805057287 */ /* 0x000fc40008000000 */
[----:B------:R-:W-:Y:S02]  /*bc90*/  UISETP.GE.U32.AND UP0, UPT, UR11, UR6, UPT ;  /* 0x000000060b00728c */ /* 0x000fe4000bf06070 */
[----:B------:R-:W-:Y:S02]  /*bca0*/  UIADD3 UR8, UP2, UPT, UR4, 0x1, URZ ;  /* 0x0000000104087890 */ /* 0x000fe4000ff5e0ff */
[----:B------:R-:W-:Y:S02]  /*bcb0*/  UISETP.NE.U32.AND UP1, UPT, UR6, URZ, UPT ;  /* 0x000000ff0600728c */ /* 0x000fe4000bf25070 */
[----:B------:R-:W-:Y:S02]  /*bcc0*/  UISETP.GE.U32.AND.EX UP0, UPT, UR12, UR9, UPT, UP0 ;  /* 0x000000090c00728c */ /* 0x000fe4000bf06100 */
[----:B------:R-:W-:Y:S02]  /*bcd0*/  UIADD3.X UR10, UPT, UPT, URZ, UR5, URZ, UP2, !UPT ;  /* 0x00000005ff0a7290 */ /* 0x000fe400097fe4ff */
[----:B------:R-:W-:-:S02]  /*bce0*/  UISETP.NE.AND.EX UP1, UPT, UR9, URZ, UPT, UP1 ;  /* 0x000000ff0900728c */ /* 0x000fc4000bf25310 */
[----:B------:R-:W-:Y:S02]  /*bcf0*/  USEL UR8, UR8, UR4, UP0 ;  /* 0x0000000408087287 */ /* 0x000fe40008000000 */
[----:B------:R-:W-:Y:S02]  /*bd00*/  USEL UR10, UR10, UR5, UP0 ;  /* 0x000000050a0a7287 */ /* 0x000fe40008000000 */
[----:B------:R-:W-:Y:S02]  /*bd10*/  USEL UR8, UR8, 0xffffffff, UP1 ;  /* 0xffffffff08087887 */ /* 0x000fe40008800000 */
[----:B------:R-:W-:Y:S01]  /*bd20*/  USEL UR10, UR10, 0xffffffff, UP1 ;  /* 0xffffffff0a0a7887 */ /* 0x000fe20008800000 */
[----:B------:R-:W-:Y:S11]  /*bd30*/  RET.REL.NODEC R2 `(_ZN18transformer_engine45_GLOBAL__N__233fe513_12_transpose_cu_974b958524transpose_general_kernelILm4ELm4E13__nv_fp8_e4m3EEvPKT1_PKfPS3_mm) ;  /* 0xffffff4002b07950 */ /* 0x000ff60003c3ffff */
.L_x_131:
[----:B------:R-:W-:-:S00]  /*bd40*/  BRA `(.L_x_131) ;  /* 0xfffffffc00fc7947 */ /* 0x000fc0000383ffff */
[----:B------:R-:W-:-:S00]  /*bd50*/  NOP ;  /* 0x0000000000007918 */ /* 0x000fc00000000000 */
        /* <DEDUP_REMOVED lines=10> */
.L_x_420:


//--------------------- .text._ZN18transformer_engine45_GLOBAL__N__233fe513_12_transpose_cu_974b958524transpose_general_kernelILm4ELm4E13__nv_fp8_e5m2EEvPKT1_PKfPS3_mm --------------------------
	.section	.text._ZN18transformer_engine45_GLOBAL__N__233fe513_12_transpose_cu_974b958524transpose_general_kernelILm4ELm4E13__nv_fp8_e5m2EEvPKT1_PKfPS3_mm,"ax",@progbits
	.align	128
.text._ZN18transformer_engine45_GLOBAL__N__233fe513_12_transpose_cu_974b958524transpose_general_kernelILm4ELm4E13__nv_fp8_e5m2EEvPKT1_PKfPS3_mm:
        .type           _ZN18transformer_engine45_GLOBAL__N__233fe513_12_transpose_cu_974b958524transpose_general_kernelILm4ELm4E13__nv_fp8_e5m2EEvPKT1_PKfPS3_mm,@function
        .size           _ZN18transformer_engine45_GLOBAL__N__233fe513_12_transpose_cu_974b958524transpose_general_kernelILm4ELm4E13__nv_fp8_e5m2EEvPKT1_PKfPS3_mm,(.L_x_422 - _ZN18transformer_engine45_GLOBAL__N__233fe513_12_transpose_cu_974b958524transpose_general_kernelILm4ELm4E13__nv_fp8_e5m2EEvPKT1_PKfPS3_mm)
        .other          _ZN18transformer_engine45_GLOBAL__N__233fe513_12_transpose_cu_974b958524transpose_general_kernelILm4ELm4E13__nv_fp8_e5m2EEvPKT1_PKfPS3_mm,@"STO_CUDA_ENTRY STV_DEFAULT"
_ZN18transformer_engine45_GLOBAL__N__233fe513_12_transpose_cu_974b958524transpose_general_kernelILm4ELm4E13__nv_fp8_e5m2EEvPKT1_PKfPS3_mm:
        /* <DEDUP_REMOVED lines=10> */
.L_x_132:
        /* <DEDUP_REMOVED lines=36> */
.L_x_133:
[----:B------:R-:W-:-:S07]  /*02e0*/  MOV R4, 0x300 ;  /* 0x0000030000047802 */ /* 0x000fce0000000f00 */
[----:B------:R-:W-:Y:S05]  /*02f0*/  CALL.REL.NOINC `($__internal_1_$__cuda_sm20_div_u64) ;  /* 0x000000b400707944 */ /* 0x000fea0003c00000 */
        /* <DEDUP_REMOVED lines=11> */
.L_x_134:
[----:B------:R-:W0:Y:S01]  /*03b0*/  LDCU.64 UR8, c[0x0][0x3a0] ;  /* 0x00007400ff0877ac */ /* 0x000e220008000a00 */
[C---:B------:R-:W-:Y:S01]  /*03c0*/  SHF.L.U64.HI R38, R37.reuse, 0x2, RZ ;  /* 0x0000000225267819 */ /* 0x040fe200000102ff */
[----:B------:R-:W-:Y:S01]  /*03d0*/  IMAD.SHL.U32 R37, R37, 0x4, RZ ;  /* 0x0000000425257824 */ /* 0x000fe200078e00ff */
[C---:B------:R-:W-:Y:S01]  /*03e0*/  SHF.L.U64.HI R0, R44.reuse, 0x2, RZ ;  /* 0x000000022c007819 */ /* 0x040fe200000102ff */
[----:B------:R-:W-:Y:S01]  /*03f0*/  USHF.L.U64.HI UR6, UR7, 0x7, UR6 ;  /* 0x0000000707067899 */ /* 0x000fe20008010206 */
[----:B------:R-:W-:Y:S01]  /*0400*/  F2FP.SATFINITE.E5M2.F32.PACK_AB_MERGE_C R3, RZ, RZ, RZ ;  /* 0x000000ffff03723e */ /* 0x000fe200048060ff */
        /* <DEDUP_REMOVED lines=60> */
.L_x_136:
[----:B------:R-:W-:Y:S05]  /*07d0*/  BSYNC.RECONVERGENT B0 ;  /* 0x0000000000007941 */ /* 0x000fea0003800200 */
.L_x_135:
        /* <DEDUP_REMOVED lines=33> */
.L_x_138:
[----:B------:R-:W-:Y:S05]  /*09f0*/  BSYNC.RECONVERGENT B0 ;  /* 0x0000000000007941 */ /* 0x000fea0003800200 */
.L_x_137:
        /* <DEDUP_REMOVED lines=38> */
.L_x_140:
[----:B------:R-:W-:Y:S05]  /*0c60*/  BSYNC.RECONVERGENT B0 ;  /* 0x0000000000007941 */ /* 0x000fea0003800200 */
.L_x_139:
        /* <DEDUP_REMOVED lines=50> */
.L_x_142:
[----:B------:R-:W-:Y:S05]  /*0f90*/  BSYNC.RECONVERGENT B0 ;  /* 0x0000000000007941 */ /* 0x000fea0003800200 */
.L_x_141:
        /* <DEDUP_REMOVED lines=51> */
.L_x_144:
[----:B------:R-:W-:Y:S05]  /*12d0*/  BSYNC.RECONVERGENT B0 ;  /* 0x0000000000007941 */ /* 0x000fea0003800200 */
.L_x_143:
        /* <DEDUP_REMOVED lines=52> */
.L_x_146:
[----:B------:R-:W-:Y:S05]  /*1620*/  BSYNC.RECONVERGENT B0 ;  /* 0x0000000000007941 */ /* 0x000fea0003800200 */
.L_x_145:
        /* <DEDUP_REMOVED lines=38> */
.L_x_148:
[----:B------:R-:W-:Y:S05]  /*1890*/  BSYNC.RECONVERGENT B0 ;  /* 0x0000000000007941 */ /* 0x000fea0003800200 */
.L_x_147:
        /* <DEDUP_REMOVED lines=51> */
.L_x_150:
[----:B------:R-:W-:Y:S05]  /*1bd0*/  BSYNC.RECONVERGENT B0 ;  /* 0x0000000000007941 */ /* 0x000fea0003800200 */
.L_x_149:
        /* <DEDUP_REMOVED lines=51> */
.L_x_152:
[----:B------:R-:W-:Y:S05]  /*1f10*/  BSYNC.RECONVERGENT B0 ;  /* 0x0000000000007941 */ /* 0x000fea0003800200 */
.L_x_151:
        /* <DEDUP_REMOVED lines=52> */
.L_x_154:
[----:B------:R-:W-:Y:S05]  /*2260*/  BSYNC.RECONVERGENT B0 ;  /* 0x0000000000007941 */ /* 0x000fea0003800200 */
.L_x_153:
        /* <DEDUP_REMOVED lines=38> */
.L_x_156:
[----:B------:R-:W-:Y:S05]  /*24d0*/  BSYNC.RECONVERGENT B0 ;  /* 0x0000000000007941 */ /* 0x000fea0003800200 */
.L_x_155:
        /* <DEDUP_REMOVED lines=51> */
.L_x_158:
[----:B------:R-:W-:Y:S05]  /*2810*/  BSYNC.RECONVERGENT B0 ;  /* 0x0000000000007941 */ /* 0x000fea0003800200 */
.L_x_157:
        /* <DEDUP_REMOVED lines=51> */
.L_x_160:
[----:B------:R-:W-:Y:S05]  /*2b50*/  BSYNC.RECONVERGENT B0 ;  /* 0x0000000000007941 */ /* 0x000fea0003800200 */
.L_x_159:
        /* <DEDUP_REMOVED lines=52> */
.L_x_162:
[----:B------:R-:W-:Y:S05]  /*2ea0*/  BSYNC.RECONVERGENT B0 ;  /* 0x0000000000007941 */ /* 0x000fea0003800200 */
.L_x_161:
        /* <DEDUP_REMOVED lines=38> */
.L_x_164:
[----:B------:R-:W-:Y:S05]  /*3110*/  BSYNC.RECONVERGENT B0 ;  /* 0x0000000000007941 */ /* 0x000fea0003800200 */
.L_x_163:
        /* <DEDUP_REMOVED lines=51> */
.L_x_166:
[----:B------:R-:W-:Y:S05]  /*3450*/  BSYNC.RECONVERGENT B0 ;  /* 0x0000000000007941 */ /* 0x000fea0003800200 */
.L_x_165:
        /* <DEDUP_REMOVED lines=51> */
.L_x_168:
[----:B------:R-:W-:Y:S05]  /*3790*/  BSYNC.RECONVERGENT B0 ;  /* 0x0000000000007941 */ /* 0x000fea0003800200 */
.L_x_167:
        /* <DEDUP_REMOVED lines=52> */
.L_x_170:
[----:B------:R-:W-:Y:S05]  /*3ae0*/  BSYNC.RECONVERGENT B0 ;  /* 0x0000000000007941 */ /* 0x000fea0003800200 */
.L_x_169:
        /* <DEDUP_REMOVED lines=38> */
.L_x_172:
[----:B------:R-:W-:Y:S05]  /*3d50*/  BSYNC.RECONVERGENT B0 ;  /* 0x0000000000007941 */ /* 0x000fea0003800200 */
.L_x_171:
        /* <DEDUP_REMOVED lines=50> */
.L_x_174:
[----:B------:R-:W-:Y:S05]  /*4080*/  BSYNC.RECONVERGENT B0 ;  /* 0x0000000000007941 */ /* 0x000fea0003800200 */
.L_x_173:
        /* <DEDUP_REMOVED lines=56> */
.L_x_176:
[----:B------:R-:W-:Y:S05]  /*4410*/  BSYNC.RECONVERGENT B0 ;  /* 0x0000000000007941 */ /* 0x000fea0003800200 */
.L_x_175:
        /* <DEDUP_REMOVED lines=39> */
.L_x_178:
[----:B------:R-:W-:Y:S05]  /*4690*/  BSYNC.RECONVERGENT B0 ;  /* 0x0000000000007941 */ /* 0x000fea0003800200 */
.L_x_177:
        /* <DEDUP_REMOVED lines=49> */
.L_x_180:
[----:B------:R-:W-:Y:S05]  /*49b0*/  BSYNC.RECONVERGENT B0 ;  /* 0x0000000000007941 */ /* 0x000fea0003800200 */
.L_x_179:
        /* <DEDUP_REMOVED lines=51> */
.L_x_182:
[----:B------:R-:W-:Y:S05]  /*4cf0*/  BSYNC.RECONVERGENT B0 ;  /* 0x0000000000007941 */ /* 0x000fea0003800200 */
.L_x_181:
        /* <DEDUP_REMOVED lines=51> */
.L_x_184:
[----:B------:R-:W-:Y:S05]  /*5030*/  BSYNC.RECONVERGENT B0 ;  /* 0x0000000000007941 */ /* 0x000fea0003800200 */
.L_x_183:
        /* <DEDUP_REMOVED lines=45> */
.L_x_186:
[----:B------:R-:W-:Y:S05]  /*5310*/  BSYNC.RECONVERGENT B0 ;  /* 0x0000000000007941 */ /* 0x000fea0003800200 */
.L_x_185:
        /* <DEDUP_REMOVED lines=49> */
.L_x_188:
[----:B------:R-:W-:Y:S05]  /*5630*/  BSYNC.RECONVERGENT B0 ;  /* 0x0000000000007941 */ /* 0x000fea0003800200 */
.L_x_187:
        /* <DEDUP_REMOVED lines=53> */
.L_x_190:
[----:B------:R-:W-:Y:S05]  /*5990*/  BSYNC.RECONVERGENT B0 ;  /* 0x0000000000007941 */ /* 0x000fea0003800200 */
.L_x_189:
        /* <DEDUP_REMOVED lines=53> */
.L_x_192:
[----:B------:R-:W-:Y:S05]  /*5cf0*/  BSYNC.RECONVERGENT B0 ;  /* 0x0000000000007941 */ /* 0x000fea0003800200 */
.L_x_191:
        /* <DEDUP_REMOVED lines=66> */
.L_x_194:
[----:B------:R-:W-:Y:S05]  /*6120*/  BSYNC.RECONVERGENT B0 ;  /* 0x0000000000007941 */ /* 0x000fea0003800200 */
.L_x_193:
        /* <DEDUP_REMOVED lines=84> */
.L_x_196:
[----:B------:R-:W-:Y:S05]  /*6670*/  BSYNC.RECONVERGENT B0 ;  /* 0x0000000000007941 */ /* 0x000fea0003800200 */
.L_x_195:
        /* <DEDUP_REMOVED lines=61> */
.L_x_198:
[----:B------:R-:W-:Y:S05]  /*6a50*/  BSYNC.RECONVERGENT B0 ;  /* 0x0000000000007941 */ /* 0x000fea0003800200 */
.L_x_197:
        /* <DEDUP_REMOVED lines=64> */
.L_x_200:
[----:B------:R-:W-:Y:S05]  /*6e60*/  BSYNC.RECONVERGENT B0 ;  /* 0x0000000000007941 */ /* 0x000fea0003800200 */
.L_x_199:
        /* <DEDUP_REMOVED lines=36> */
.L_x_202:
[----:B------:R-:W-:Y:S05]  /*70b0*/  BSYNC.RECONVERGENT B0 ;  /* 0x0000000000007941 */ /* 0x000fea0003800200 */
.L_x_201:
        /* <DEDUP_REMOVED lines=36> */
.L_x_204:
[----:B------:R-:W-:Y:S05]  /*7300*/  BSYNC.RECONVERGENT B0 ;  /* 0x0000000000007941 */ /* 0x000fea0003800200 */
.L_x_203:
        /* <DEDUP_REMOVED lines=36> */
.L_x_206:
[----:B------:R-:W-:Y:S05]  /*7550*/  BSYNC.RECONVERGENT B0 ;  /* 0x0000000000007941 */ /* 0x000fea0003800200 */
.L_x_205:
        /* <DEDUP_REMOVED lines=36> */
.L_x_208:
[----:B------:R-:W-:Y:S05]  /*77a0*/  BSYNC.RECONVERGENT B0 ;  /* 0x0000000000007941 */ /* 0x000fea0003800200 */
.L_x_207:
        /* <DEDUP_REMOVED lines=36> */
.L_x_210:
[----:B------:R-:W-:Y:S05]  /*79f0*/  BSYNC.RECONVERGENT B0 ;  /* 0x0000000000007941 */ /* 0x000fea0003800200 */
.L_x_209:
        /* <DEDUP_REMOVED lines=36> */
.L_x_212:
[----:B------:R-:W-:Y:S05]  /*7c40*/  BSYNC.RECONVERGENT B0 ;  /* 0x0000000000007941 */ /* 0x000fea0003800200 */
.L_x_211:
        /* <DEDUP_REMOVED lines=36> */
.L_x_214:
[----:B------:R-:W-:Y:S05]  /*7e90*/  BSYNC.RECONVERGENT B0 ;  /* 0x0000000000007941 */ /* 0x000fea0003800200 */
.L_x_213:
        /* <DEDUP_REMOVED lines=54> */
.L_x_216:
[----:B------:R-:W-:Y:S05]  /*8200*/  BSYNC.RECONVERGENT B0 ;  /* 0x0000000000007941 */ /* 0x000fea0003800200 */
.L_x_215:
        /* <DEDUP_REMOVED lines=32> */
.L_x_218:
[----:B------:R-:W-:Y:S05]  /*8410*/  BSYNC.RECONVERGENT B0 ;  /* 0x0000000000007941 */ /* 0x000fea0003800200 */
.L_x_217:
        /* <DEDUP_REMOVED lines=32> */
.L_x_220:
[----:B------:R-:W-:Y:S05]  /*8620*/  BSYNC.RECONVERGENT B0 ;  /* 0x0000000000007941 */ /* 0x000fea0003800200 */
.L_x_219:
        /* <DEDUP_REMOVED lines=59> */
.L_x_222:
[----:B------:R-:W-:Y:S05]  /*89e0*/  BSYNC.RECONVERGENT B0 ;  /* 0x0000000000007941 */ /* 0x000fea0003800200 */
.L_x_221:
        /* <DEDUP_REMOVED lines=32> */
.L_x_224:
[----:B------:R-:W-:Y:S05]  /*8bf0*/  BSYNC.RECONVERGENT B0 ;  /* 0x0000000000007941 */ /* 0x000fea0003800200 */
.L_x_223:
        /* <DEDUP_REMOVED lines=32> */
.L_x_226:
[----:B------:R-:W-:Y:S05]  /*8e00*/  BSYNC.RECONVERGENT B0 ;  /* 0x0000000000007941 */ /* 0x000fea0003800200 */
.L_x_225:
        /* <DEDUP_REMOVED lines=32> */
.L_x_228:
[----:B------:R-:W-:Y:S05]  /*9010*/  BSYNC.RECONVERGENT B0 ;  /* 0x0000000000007941 */ /* 0x000fea0003800200 */
.L_x_227:
        /* <DEDUP_REMOVED lines=32> */
.L_x_230:
[----:B------:R-:W-:Y:S05]  /*9220*/  BSYNC.RECONVERGENT B0 ;  /* 0x0000000000007941 */ /* 0x000fea0003800200 */
.L_x_229:
        /* <DEDUP_REMOVED lines=48> */
.L_x_232:
[----:B------:R-:W-:Y:S05]  /*9530*/  BSYNC.RECONVERGENT B0 ;  /* 0x0000000000007941 */ /* 0x000fea0003800200 */
.L_x_231:
        /* <DEDUP_REMOVED lines=32> */
.L_x_234:
[----:B------:R-:W-:Y:S05]  /*9740*/  BSYNC.RECONVERGENT B0 ;  /* 0x0000000000007941 */ /* 0x000fea0003800200 */
.L_x_233:
        /* <DEDUP_REMOVED lines=62> */
.L_x_236:
[----:B------:R-:W-:Y:S05]  /*9b30*/  BSYNC.RECONVERGENT B0 ;  /* 0x0000000000007941 */ /* 0x000fea0003800200 */
.L_x_235:
        /* <DEDUP_REMOVED lines=32> */
.L_x_238:
[----:B------:R-:W-:Y:S05]  /*9d40*/  BSYNC.RECONVERGENT B0 ;  /* 0x0000000000007941 */ /* 0x000fea0003800200 */
.L_x_237:
        /* <DEDUP_REMOVED lines=32> */
.L_x_240:
[----:B------:R-:W-:Y:S05]  /*9f50*/  BSYNC.RECONVERGENT B0 ;  /* 0x0000000000007941 */ /* 0x000fea0003800200 */
.L_x_239:
        /* <DEDUP_REMOVED lines=32> */
.L_x_242:
[----:B------:R-:W-:Y:S05]  /*a160*/  BSYNC.RECONVERGENT B0 ;  /* 0x0000000000007941 */ /* 0x000fea0003800200 */
.L_x_241:
        /* <DEDUP_REMOVED lines=32> */
.L_x_244:
[----:B------:R-:W-:Y:S05]  /*a370*/  BSYNC.RECONVERGENT B0 ;  /* 0x0000000000007941 */ /* 0x000fea0003800200 */
.L_x_243:
        /* <DEDUP_REMOVED lines=32> */
.L_x_246:
[----:B------:R-:W-:Y:S05]  /*a580*/  BSYNC.RECONVERGENT B0 ;  /* 0x0000000000007941 */ /* 0x000fea0003800200 */
.L_x_245:
        /* <DEDUP_REMOVED lines=47> */
.L_x_248:
[----:B------:R-:W-:Y:S05]  /*a880*/  BSYNC.RECONVERGENT B0 ;  /* 0x0000000000007941 */ /* 0x000fea0003800200 */
.L_x_247:
        /* <DEDUP_REMOVED lines=58> */
.L_x_250:
[----:B------:R-:W-:Y:S05]  /*ac30*/  BSYNC.RECONVERGENT B0 ;  /* 0x0000000000007941 */ /* 0x000fea0003800200 */
.L_x_249:
        /* <DEDUP_REMOVED lines=32> */
.L_x_252:
[----:B------:R-:W-:Y:S05]  /*ae40*/  BSYNC.RECONVERGENT B0 ;  /* 0x0000000000007941 */ /* 0x000fea0003800200 */
.L_x_251:
        /* <DEDUP_REMOVED lines=32> */
.L_x_254:
[----:B------:R-:W-:Y:S05]  /*b050*/  BSYNC.RECONVERGENT B0 ;  /* 0x0000000000007941 */ /* 0x000fea0003800200 */
.L_x_253:
        /* <DEDUP_REMOVED lines=32> */
.L_x_256:
[----:B------:R-:W-:Y:S05]  /*b260*/  BSYNC.RECONVERGENT B0 ;  /* 0x0000000000007941 */ /* 0x000fea0003800200 */
.L_x_255:
        /* <DEDUP_REMOVED lines=32> */
.L_x_258:
[----:B------:R-:W-:Y:S05]  /*b470*/  BSYNC.RECONVERGENT B0 ;  /* 0x0000000000007941 */ /* 0x000fea0003800200 */
.L_x_257:
        /* <DEDUP_REMOVED lines=32> */
.L_x_260:
[----:B------:R-:W-:Y:S05]  /*b680*/  BSYNC.RECONVERGENT B0 ;  /* 0x0000000000007941 */ /* 0x000fea0003800200 */
.L_x_259:
        /* <DEDUP_REMOVED lines=32> */
.L_x_262:
[----:B------:R-:W-:Y:S05]  /*b890*/  BSYNC.RECONVERGENT B0 ;  /* 0x0000000000007941 */ /* 0x000fea0003800200 */
.L_x_261:
[----:B------:R-:W-:Y:S06]  /*b8a0*/  BAR.SYNC.DEFER_BLOCKING 0x0 ;  /* 0x0000000000007b1d */ /* 0x000fec0000010000 */
[----:B------:R-:W-:Y:S05]  /*b8b0*/  EXIT ;  /* 0x000000000000794d */ /* 0x000fea0003800000 */
        .weak           $__internal_1_$__cuda_sm20_div_u64
        .type           $__internal_1_$__cuda_sm20_div_u64,@function
        .size           $__internal_1_$__cuda_sm20_div_u64,(.L_x_422 - $__internal_1_$__cuda_sm20_div_u64)
$__internal_1_$__cuda_sm20_div_u64:
        /* <DEDUP_REMOVED lines=71> */
[----:B------:R-:W-:Y:S11]  /*bd30*/  RET.REL.NODEC R2 `(_ZN18transformer_engine45_GLOBAL__N__233fe513_12_transpose_cu_974b958524transpose_general_kernelILm4ELm4E13__nv_fp8_e5m2EEvPKT1_PKfPS3_mm) ;  /* 0xffffff4002b07950 */ /* 0x000ff60003c3ffff */
.L_x_263:
        /* <DEDUP_REMOVED lines=12> */
.L_x_422:


//--------------------- .text._ZN18transformer_engine45_GLOBAL__N__233fe513_12_transpose_cu_974b958524transpose_general_kernelILm4ELm4E13__nv_bfloat16EEvPKT1_PKfPS3_mm --------------------------
	.section	.text._ZN18transformer_engine45_GLOBAL__N__233fe513_12_transpose_cu_974b958524transpose_general_kernelILm4ELm4E13__nv_bfloat16EEvPKT1_PKfPS3_mm,"ax",@progbits
	.align	128
.text._ZN18transformer_engine45_GLOBAL__N__233fe513_12_transpose_cu_974b958524transpose_general_kernelILm4ELm4E13__nv_bfloat16EEvPKT1_PKfPS3_mm:
        .type           _ZN18transformer_engine45_GLOBAL__N__233fe513_12_transpose_cu_974b958524transpose_general_kernelILm4ELm4E13__nv_bfloat16EEvPKT1_PKfPS3_mm,@function
        .size           _ZN18transformer_engine45_GLOBAL__N__233fe513_12_transpose_cu_974b958524transpose_general_kernelILm4ELm4E13__nv_bfloat16EEvPKT1_PKfPS3_mm,(.L_x_424 - _ZN18transformer_engine45_GLOBAL__N__233fe513_12_transpose_cu_974b958524transpose_general_kernelILm4ELm4E13__nv_bfloat16EEvPKT1_PKfPS3_mm)
        .other          _ZN18transformer_engine45_GLOBAL__N__233fe513_12_transpose_cu_974b958524transpose_general_kernelILm4ELm4E13__nv_bfloat16EEvPKT1_PKfPS3_mm,@"STO_CUDA_ENTRY STV_DEFAULT"
_ZN18transformer_engine45_GLOBAL__N__233fe513_12_transpose_cu_974b958524transpose_general_kernelILm4ELm4E13__nv_bfloat16EEvPKT1_PKfPS3_mm:
        /* <DEDUP_REMOVED lines=10> */
.L_x_264:
        /* <DEDUP_REMOVED lines=36> */
.L_x_265:
[----:B------:R-:W-:-:S07]  /*02e0*/  MOV R4, 0x300 ;  /* 0x0000030000047802 */ /* 0x000fce0000000f00 */
[----:B------:R-:W-:Y:S05]  /*02f0*/  CALL.REL.NOINC `($__internal_2_$__cuda_sm20_div_u64) ;  /* 0x0000003800c47944 */ /* 0x000fea0003c00000 */
        /* <DEDUP_REMOVED lines=11> */
.L_x_266:
[----:B------:R-:W0:Y:S01]  /*03b0*/  S2R R3, SR_CgaCtaId ;  /* 0x0000000000037919 */ /* 0x000e220000008800 */
[----:B------:R-:W1:Y:S01]  /*03c0*/  LDCU.64 UR8, c[0x0][0x3a0] ;  /* 0x00007400ff0877ac */ /* 0x000e620008000a00 */
[C---:B------:R-:W-:Y:S01]  /*03d0*/  IMAD.SHL.U32 R21, R29.reuse, 0x2, RZ ;  /* 0x000000021d157824 */ /* 0x040fe200078e00ff */
[----:B------:R-:W-:Y:S01]  /*03e0*/  SHF.L.U64.HI R29, R29, 0x1, RZ ;  /* 0x000000011d1d7819 */ /* 0x000fe200000102ff */
[----:B------:R-:W2:Y:S01]  /*03f0*/  S2R R26, SR_TID.X ;  /* 0x00000000001a7919 */ /* 0x000ea20000002100 */
[----:B------:R-:W-:Y:S01]  /*0400*/  USHF.L.U64.HI UR6, UR7, 0x6, UR6 ;  /* 0x0000000607067899 */ /* 0x000fe20008010206 */
[----:B------:R-:W-:Y:S01]  /*0410*/  MOV R0, 0x400 ;  /* 0x0000040000007802 */ /* 0x000fe20000000f00 */
[----:B------:R-:W-:Y:S01]  /*0420*/  USHF.L.U32 UR7, UR7, 0x6, URZ ;  /* 0x0000000607077899 */ /* 0x000fe200080006ff */
[C---:B------:R-:W-:Y:S01]  /*0430*/  SHF.L.U64.HI R8, R16.reuse, 0x1, RZ ;  /* 0x0000000110087819 */ /* 0x040fe200000102ff */
[----:B------:R-:W-:Y:S01]  /*0440*/  USHF.L.U64.HI UR5, UR4, 0x6, UR5 ;  /* 0x0000000604057899 */ /* 0x000fe20008010205 */
[----:B------:R-:W-:Y:S01]  /*0450*/  IMAD.SHL.U32 R16, R16, 0x2, RZ ;  /* 0x0000000210107824 */ /* 0x000fe200078e00ff */
[----:B------:R-:W-:Y:S01]  /*0460*/  LOP3.LUT R29, R29, UR6, RZ, 0xfc, !PT ;  /* 0x000000061d1d7c12 */ /* 0x000fe2000f8efcff */
[----:B------:R-:W-:Y:S01]  /*0470*/  USHF.L.U32 UR4, UR4, 0x6, URZ ;  /* 0x0000000604047899 */ /* 0x000fe200080006ff */
[----:B------:R-:W-:Y:S01]  /*0480*/  LOP3.LUT R21, R21, UR7, RZ, 0xfc, !PT ;  /* 0x0000000715157c12 */ /* 0x000fe2000f8efcff */
[----:B------:R-:W-:Y:S01]  /*0490*/  BSSY.RECONVERGENT B0, `(.L_x_267) ;  /* 0x0000027000007945 */ /* 0x000fe20003800200 */
[----:B------:R-:W-:-:S02]  /*04a0*/  PRMT R2, RZ, 0x7610, R2 ;  /* 0x00007610ff027816 */ /* 0x000fc40000000002 */
[C---:B------:R-:W-:Y:S02]  /*04b0*/  IADD3 R7, P2, PT, R21.reuse, 0x1, RZ ;  /* 0x0000000115077810 */ /* 0x040fe40007f5e0ff */
[----:B-1----:R-:W-:Y:S02]  /*04c0*/  ISETP.GE.U32.AND P1, PT, R21, UR8, PT ;  /* 0x0000000815007c0c */ /* 0x002fe4000bf26070 */
[----:B------:R-:W-:Y:S01]  /*04d0*/  ISETP.GE.U32.AND P0, PT, R7, UR8, PT ;  /* 0x0000000807007c0c */ /* 0x000fe2000bf06070 */
[----:B------:R-:W-:Y:S01]  /*04e0*/  IMAD.X R13, RZ, RZ, R29, P2 ;  /* 0x000000ffff0d7224 */ /* 0x000fe200010e061d */
[----:B------:R-:W-:Y:S02]  /*04f0*/  ISETP.GE.U32.AND.EX P1, PT, R29, UR9, PT, P1 ;  /* 0x000000091d007c0c */ /* 0x000fe4000bf26110 */
[----:B------:R-:W-:Y:S02]  /*0500*/  PRMT R5, RZ, 0x7610, R5 ;  /* 0x00007610ff057816 */ /* 0x000fe40000000005 */
[----:B------:R-:W-:-:S02]  /*0510*/  IADD3 R6, P3, PT, R21, 0x8, RZ ;  /* 0x0000000815067810 */ /* 0x000fc40007f7e0ff */
[----:B------:R-:W-:Y:S02]  /*0520*/  ISETP.GE.U32.AND.EX P0, PT, R13, UR9, PT, P0 ;  /* 0x000000090d007c0c */ /* 0x000fe4000bf06100 */
[----:B------:R-:W-:Y:S02]  /*0530*/  PRMT R12, RZ, 0x7610, R12 ;  /* 0x00007610ff0c7816 */ /* 0x000fe4000000000c */
[----:B0-----:R-:W-:Y:S02]  /*0540*/  LEA R30, R3, R0, 0x18 ;  /* 0x00000000031e7211 */ /* 0x001fe400078ec0ff */
[----:B------:R-:W-:Y:S02]  /*0550*/  PRMT R0, RZ, 0x7610, R0 ;  /* 0x00007610ff007816 */ /* 0x000fe40000000000 */
[C---:B--2---:R-:W-:Y:S02]  /*0560*/  LOP3.LUT R27, R26.reuse, 0x1f, RZ, 0xc0, !PT ;  /* 0x0000001f1a1b7812 */ /* 0x044fe400078ec0ff */
[----:B------:R-:W-:-:S02]  /*0570*/  SHF.R.U64 R26, R26, 0x5, RZ ;  /* 0x000000051a1a7819 */ /* 0x000fc400000012ff */
[----:B------:R-:W-:Y:S01]  /*0580*/  PRMT R3, RZ, 0x7610, R3 ;  /* 0x00007610ff037816 */ /* 0x000fe20000000003 */
[----:B------:R-:W-:Y:S01]  /*0590*/  IMAD R30, R27, 0x84, R30 ;  /* 0x000000841b1e7824 */ /* 0x000fe200078e021e */
[----:B------:R-:W-:Y:S02]  /*05a0*/  LOP3.LUT R16, R16, UR4, RZ, 0xfc, !PT ;  /* 0x0000000410107c12 */ /* 0x000fe4000f8efcff */
[----:B------:R-:W-:Y:S01]  /*05b0*/  LOP3.LUT R17, R8, UR5, RZ, 0xfc, !PT ;  /* 0x0000000508117c12 */ /* 0x000fe2000f8efcff */
[----:B------:R-:W-:Y:S01]  /*05c0*/  IMAD R4, R26, 0x4, R30 ;  /* 0x000000041a047824 */ /* 0x000fe200078e021e */
[----:B------:R-:W-:Y:S06]  /*05d0*/  @P1 BRA `(.L_x_268) ;  /* 0x0000000000481947 */ /* 0x000fec0003800000 */
[----:B------:R-:W0:Y:S01]  /*05e0*/  LDCU.64 UR10, c[0x0][0x398] ;  /* 0x00007300ff0a77ac */ /* 0x000e220008000a00 */
[----:B------:R-:W-:Y:S01]  /*05f0*/  IADD3 R2, P4, PT, R16, 0x1, RZ ;  /* 0x0000000110027810 */ /* 0x000fe20007f9e0ff */
[----:B------:R-:W1:Y:S04]  /*0600*/  LDCU.64 UR12, c[0x0][0x380] ;  /* 0x00007000ff0c77ac */ /* 0x000e680008000a00 */
[--C-:B------:R-:W-:Y:S01]  /*0610*/  IMAD.X R8, RZ, RZ, R17.reuse, P4 ;  /* 0x000000ffff087224 */ /* 0x100fe200020e0611 */
[----:B0-----:R-:W-:Y:S01]  /*0620*/  ISETP.GE.U32.AND P2, PT, R2, UR10, PT ;  /* 0x0000000a02007c0c */ /* 0x001fe2000bf46070 */
[----:B------:R-:W-:Y:S01]  /*0630*/  IMAD R2, R29, UR10, RZ ;  /* 0x0000000a1d027c24 */ /* 0x000fe2000f8e02ff */
[----:B------:R-:W-:Y:S01]  /*0640*/  ISETP.GE.U32.AND P1, PT, R16, UR10, PT ;  /* 0x0000000a10007c0c */ /* 0x000fe2000bf26070 */
[----:B------:R-:W-:Y:S01]  /*0650*/  IMAD.WIDE.U32 R10, R21, UR10, R16 ;  /* 0x0000000a150a7c25 */ /* 0x000fe2000f8e0010 */
[----:B------:R-:W-:-:S02]  /*0660*/  ISETP.GE.U32.AND.EX P2, PT, R8, UR11, PT, P2 ;  /* 0x0000000b08007c0c */ /* 0x000fc4000bf46120 */
[----:B------:R-:W-:Y:S01]  /*0670*/  ISETP.GE.U32.AND.EX P1, PT, R17, UR11, PT, P1 ;  /* 0x0000000b11007c0c */ /* 0x000fe2000bf26110 */
[--C-:B------:R-:W-:Y:S01]  /*0680*/  IMAD R5, R21, UR11, R2.reuse ;  /* 0x0000000b15057c24 */ /* 0x100fe2000f8e0202 */
[----:B-1----:R-:W-:Y:S02]  /*0690*/  LEA R8, P4, R10, UR12, 0x1 ;  /* 0x0000000c0a087c11 */ /* 0x002fe4000f8808ff */
[----:B------:R-:W-:Y:S01]  /*06a0*/  PRMT R2, RZ, 0x7610, R2 ;  /* 0x00007610ff027816 */ /* 0x000fe20000000002 */
[----:B------:R-:W-:-:S05]  /*06b0*/  IMAD.IADD R5, R11, 0x1, R5 ;  /* 0x000000010b057824 */ /* 0x000fca00078e0205 */
[--C-:B------:R-:W-:Y:S02]  /*06c0*/  LEA.HI.X R9, R10, UR13, R5.reuse, 0x1, P4 ;  /* 0x0000000d0a097c11 */ /* 0x100fe4000a0f0c05 */
[----:B------:R-:W-:-:S03]  /*06d0*/  PRMT R5, RZ, 0x7610, R5 ;  /* 0x00007610ff057816 */ /* 0x000fc60000000005 */
[----:B------:R0:W5:Y:S04]  /*06e0*/  @!P2 LDG.E.U16.CONSTANT R2, desc[UR14][R8.64+0x2] ;  /* 0x0000020e0802a981 */ /* 0x000168000c1e9500 */
[----:B------:R0:W5:Y:S02]  /*06f0*/  @!P1 LDG.E.U16.CONSTANT R5, desc[UR14][R8.64] ;  /* 0x0000000e08059981 */ /* 0x000164000c1e9500 */
.L_x_268:
[----:B------:R-:W-:Y:S05]  /*0700*/  BSYNC.RECONVERGENT B0 ;  /* 0x0000000000007941 */ /* 0x000fea0003800200 */
.L_x_267:
[----:B------:R-:W-:Y:S04]  /*0710*/  BSSY.RECONVERGENT B0, `(.L_x_269) ;  /* 0x0000016000007945 */ /* 0x000fe80003800200 */
[----:B------:R-:W-:Y:S05]  /*0720*/  @P0 BRA `(.L_x_270) ;  /* 0x0000000000500947 */ /* 0x000fea0003800000 */
[----:B------:R-:W1:Y:S01]  /*0730*/  LDCU.64 UR10, c[0x0][0x398] ;  /* 0x00007300ff0a77ac */ /* 0x000e620008000a00 */
[C---:B------:R-:W-:Y:S01]  /*0740*/  IADD3 R3, P2, PT, R16.reuse, 0x1, RZ ;  /* 0x0000000110037810 */ /* 0x040fe20007f5e0ff */
[----:B0-----:R-:W-:Y:S01]  /*0750*/  IMAD.MOV.U32 R8, RZ, RZ, R16 ;  /* 0x000000ffff087224 */ /* 0x001fe200078e0010 */
[----:B------:R-:W-:Y:S01]  /*0760*/  PRMT R12, RZ, 0x7610, R12 ;  /* 0x00007610ff0c7816 */ /* 0x000fe2000000000c */
[----:B------:R-:W0:Y:S01]  /*0770*/  LDCU.64 UR12, c[0x0][0x380] ;  /* 0x00007000ff0c77ac */ /* 0x000e220008000a00 */
[--C-:B------:R-:W-:Y:S02]  /*0780*/  IMAD.MOV.U32 R9, RZ, RZ, R17.reuse ;  /* 0x000000ffff097224 */ /* 0x100fe400078e0011 */
[----:B------:R-:W-:Y:S01]  /*0790*/  IMAD.X R10, RZ, RZ, R17, P2 ;  /* 0x000000ffff0a7224 */ /* 0x000fe200010e0611 */
[----:B-1----:R-:W-:Y:S01]  /*07a0*/  ISETP.GE.U32.AND P1, PT, R3, UR10, PT ;  /* 0x0000000a03007c0c */ /* 0x002fe2000bf26070 */
[----:B------:R-:W-:Y:S01]  /*07b0*/  IMAD R3, R13, UR10, RZ ;  /* 0x0000000a0d037c24 */ /* 0x000fe2000f8e02ff */
[----:B------:R-:W-:Y:S01]  /*07c0*/  ISETP.GE.U32.AND P0, PT, R16, UR10, PT ;  /* 0x0000000a10007c0c */ /* 0x000fe2000bf06070 */
[----:B------:R-:W-:Y:S01]  /*07d0*/  IMAD.WIDE.U32 R8, R7, UR10, R8 ;  /* 0x0000000a07087c25 */ /* 0x000fe2000f8e0008 */
[----:B------:R-:W-:-:S02]  /*07e0*/  ISETP.GE.U32.AND.EX P1, PT, R10, UR11, PT, P1 ;  /* 0x0000000b0a007c0c */ /* 0x000fc4000bf26110 */
[----:B------:R-:W-:Y:S01]  /*07f0*/  ISETP.GE.U32.AND.EX P0, PT, R17, UR11, PT, P0 ;  /* 0x0000000b11007c0c */ /* 0x000fe2000bf06100 */
[----:B------:R-:W-:Y:S01]  /*0800*/  IMAD R3, R7, UR11, R3 ;  /* 0x0000000b07037c24 */ /* 0x000fe2000f8e0203 */
[----:B0-----:R-:W-:-:S03]  /*0810*/  LEA R10, P2, R8, UR12, 0x1 ;  /* 0x0000000c080a7c11 */ /* 0x001fc6000f8408ff */
[----:B------:R-:W-:-:S05]  /*0820*/  IMAD.IADD R3, R9, 0x1, R3 ;  /* 0x0000000109037824 */ /* 0x000fca00078e0203 */
[--C-:B------:R-:W-:Y:S02]  /*0830*/  LEA.HI.X R11, R8, UR13, R3.reuse, 0x1, P2 ;  /* 0x0000000d080b7c11 */ /* 0x100fe400090f0c03 */
[----:B------:R-:W-:-:S03]  /*0840*/  PRMT R3, RZ, 0x7610, R3 ;  /* 0x00007610ff037816 */ /* 0x000fc60000000003 */
[----:B------:R1:W5:Y:S04]  /*0850*/  @!P0 LDG.E.U16.CONSTANT R12, desc[UR14][R10.64] ;  /* 0x0000000e0a0c8981 */ /* 0x000368000c1e9500 */
[----:B------:R1:W5:Y:S02]  /*0860*/  @!P1 LDG.E.U16.CONSTANT R3, desc[UR14][R10.64+0x2] ;  /* 0x0000020e0a039981 */ /* 0x000364000c1e9500 */
.L_x_270:
[----:B------:R-:W-:Y:S05]  /*0870*/  BSYNC.RECONVERGENT B0 ;  /* 0x0000000000007941 */ /* 0x000fea0003800200 */
.L_x_269:
[----:B-----5:R-:W-:Y:S01]  /*0880*/  PRMT R7, R5, 0x5410, R12 ;  /* 0x0000541005077816 */ /* 0x020fe2000000000c */
[--C-:B------:R-:W-:Y:S01]  /*0890*/  IMAD.X R13, RZ, RZ, R29.reuse, P3 ;  /* 0x000000ffff0d7224 */ /* 0x100fe200018e061d */
[----:B------:R-:W-:Y:S01]  /*08a0*/  ISETP.GE.U32.AND P1, PT, R6, UR8, PT ;  /* 0x0000000806007c0c */ /* 0x000fe2000bf26070 */
[----:B------:R-:W-:Y:S01]  /*08b0*/  BSSY.RECONVERGENT B0, `(.L_x_271) ;  /* 0x000001f000007945 */ /* 0x000fe20003800200 */
[----:B0-----:R-:W-:Y:S01]  /*08c0*/  IADD3 R9, P2, PT, R21, 0x9, RZ ;  /* 0x0000000915097810 */ /* 0x001fe20007f5e0ff */
[----:B------:R0:W-:Y:S01]  /*08d0*/  STS [R4], R7 ;  /* 0x0000000704007388 */ /* 0x0001e20000000800 */
[----:B------:R-:W-:Y:S02]  /*08e0*/  ISETP.GE.U32.AND.EX P1, PT, R13, UR9, PT, P1 ;  /* 0x000000090d007c0c */ /* 0x000fe4000bf26110 */
[----:B------:R-:W-:Y:S01]  /*08f0*/  ISETP.GE.U32.AND P0, PT, R9, UR8, PT ;  /* 0x0000000809007c0c */ /* 0x000fe2000bf06070 */
[----:B------:R-:W-:Y:S01]  /*0900*/  IMAD.X R14, RZ, RZ, R29, P2 ;  /* 0x000000ffff0e7224 */ /* 0x000fe200010e061d */
[----:B------:R-:W-:-:S02]  /*0910*/  IADD3 R8, P2, PT, R21, 0x10, RZ ;  /* 0x0000001015087810 */ /* 0x000fc40007f5e0ff */
[----:B------:R-:W-:Y:S02]  /*0920*/  PRMT R5, RZ, 0x7610, R5 ;  /* 0x00007610ff057816 */ /* 0x000fe40000000005 */
[----:B------:R-:W-:Y:S02]  /*0930*/  ISETP.GE.U32.AND.EX P0, PT, R14, UR9, PT, P0 ;  /* 0x000000090e007c0c */ /* 0x000fe4000bf06100 */
[----:B------:R-:W-:-:S03]  /*0940*/  PRMT R12, RZ, 0x7610, R12 ;  /* 0x00007610ff0c7816 */ /* 0x000fc6000000000c */
[----:B0-----:R-:W-:Y:S08]  /*0950*/  @P1 BRA `(.L_x_272) ;  /* 0x0000000000501947 */ /* 0x001ff00003800000 */
[----:B------:R-:W0:Y:S01]  /*0960*/  LDCU.64 UR10, c[0x0][0x398] ;  /* 0x00007300ff0a77ac */ /* 0x000e220008000a00 */
[C---:B------:R-:W-:Y:S01]  /*0970*/  IADD3 R5, P4, PT, R16.reuse, 0x1, RZ ;  /* 0x0000000110057810 */ /* 0x040fe20007f9e0ff */
[----:B-1----:R-:W-:Y:S01]  /*0980*/  IMAD.MOV.U32 R10, RZ, RZ, R16 ;  /* 0x000000ffff0a7224 */ /* 0x002fe200078e0010 */
[----:B------:R-:W-:Y:S01]  /*0990*/  PRMT R12, RZ, 0x7610, R12 ;  /* 0x00007610ff0c7816 */ /* 0x000fe2000000000c */
[----:B------:R-:W1:Y:S01]  /*09a0*/  LDCU.64 UR12, c[0x0][0x380] ;  /* 0x00007000ff0c77ac */ /* 0x000e620008000a00 */
[--C-:B------:R-:W-:Y:S02]  /*09b0*/  IMAD.MOV.U32 R11, RZ, RZ, R17.reuse ;  /* 0x000000ffff0b7224 */ /* 0x100fe400078e0011 */
[----:B------:R-:W-:Y:S01]  /*09c0*/  IMAD.X R7, RZ, RZ, R17, P4 ;  /* 0x000000ffff077224 */ /* 0x000fe200020e0611 */
[----:B0-----:R-:W-:Y:S01]  /*09d0*/  ISETP.GE.U32.AND P3, PT, R5, UR10, PT ;  /* 0x0000000a05007c0c */ /* 0x001fe2000bf66070 */
[----:B------:R-:W-:Y:S01]  /*09e0*/  IMAD R5, R13, UR10, RZ ;  /* 0x0000000a0d057c24 */ /* 0x000fe2000f8e02ff */
[----:B------:R-:W-:Y:S01]  /*09f0*/  ISETP.GE.U32.AND P1, PT, R16, UR10, PT ;  /* 0x0000000a10007c0c */ /* 0x000fe2000bf26070 */
[----:B------:R-:W-:Y:S01]  /*0a00*/  IMAD.WIDE.U32 R10, R6, UR10, R10 ;  /* 0x0000000a060a7c25 */ /* 0x000fe2000f8e000a */
[----:B------:R-:W-:-:S02]  /*0a10*/  ISETP.GE.U32.AND.EX P3, PT, R7, UR11, PT, P3 ;  /* 0x0000000b07007c0c */ /* 0x000fc4000bf66130 */
[----:B------:R-:W-:Y:S01]  /*0a20*/  ISETP.GE.U32.AND.EX P1, PT, R17, UR11, PT, P1 ;  /* 0x0000000b11007c0c */ /* 0x000fe2000bf26110 */
[----:B------:R-:W-:Y:S01]  /*0a30*/  IMAD R5, R6, UR11, R5 ;  /* 0x0000000b06057c24 */ /* 0x000fe2000f8e0205 */
[----:B-1----:R-:W-:-:S03]  /*0a40*/  LEA R6, P4, R10, UR12, 0x1 ;  /* 0x0000000c0a067c11 */ /* 0x002fc6000f8808ff */
[----:B------:R-:W-:-:S05]  /*0a50*/  IMAD.IADD R5, R11, 0x1, R5 ;  /* 0x000000010b057824 */ /* 0x000fca00078e0205 */
[--C-:B------:R-:W-:Y:S02]  /*0a60*/  LEA.HI.X R7, R10, UR13, R5.reuse, 0x1, P4 ;  /* 0x0000000d0a077c11 */ /* 0x100fe4000a0f0c05 */
[----:B------:R-:W-:-:S03]  /*0a70*/  PRMT R5, RZ, 0x7610, R5 ;  /* 0x00007610ff057816 */ /* 0x000fc60000000005 */
[----:B------:R0:W5:Y:S04]  /*0a80*/  @!P1 LDG.E.U16.CONSTANT R12, desc[UR14][R6.64] ;  /* 0x0000000e060c9981 */ /* 0x000168000c1e9500 */
[----:B------:R0:W5:Y:S02]  /*0a90*/  @!P3 LDG.E.U16.CONSTANT R5, desc[UR14][R6.64+0x2] ;  /* 0x0000020e0605b981 */ /* 0x000164000c1e9500 */
.L_x_272:
[----:B------:R-:W-:Y:S05]  /*0aa0*/  BSYNC.RECONVERGENT B0 ;  /* 0x0000000000007941 */ /* 0x000fea0003800200 */
.L_x_271:
[----:B------:R-:W-:Y:S01]  /*0ab0*/  BSSY.RECONVERGENT B0, `(.L_x_273) ;  /* 0x0000018000007945 */ /* 0x000fe20003800200 */
[----:B0-----:R-:W-:Y:S02]  /*0ac0*/  PRMT R6, RZ, 0x7610, R6 ;  /* 0x00007610ff067816 */ /* 0x001fe40000000006 */
[----:B------:R-:W-:Y:S01]  /*0ad0*/  PRMT R7, RZ, 0x7610, R7 ;  /* 0x00007610ff077816 */ /* 0x000fe20000000007 */
[----:B------:R-:W-:Y:S06]  /*0ae0*/  @P0 BRA `(.L_x_274) ;  /* 0x0000000000500947 */ /* 0x000fec0003800000 */
[----:B------:R-:W0:Y:S01]  /*0af0*/  LDCU.64 UR10, c[0x0][0x398] ;  /* 0x00007300ff0a77ac */ /* 0x000e220008000a00 */
[----:B-1----:R-:W-:Y:S01]  /*0b00*/  IADD3 R10, P3, PT, R16, 0x1, RZ ;  /* 0x00000001100a7810 */ /* 0x002fe20007f7e0ff */
[----:B------:R-:W-:Y:S01]  /*0b10*/  IMAD.MOV.U32 R6, RZ, RZ, R16 ;  /* 0x000000ffff067224 */ /* 0x000fe200078e0010 */
        /* <DEDUP_REMOVED lines=13> */
[----:B------:R-:W-:Y:S02]  /*0bf0*/  PRMT R7, RZ, 0x7610, R7 ;  /* 0x00007610ff077816 */ /* 0x000fe40000000007 */
[----:B------:R-:W-:-:S04]  /*0c00*/  PRMT R6, RZ, 0x7610, R6 ;  /* 0x00007610ff067816 */ /* 0x000fc80000000006 */
[----:B------:R0:W5:Y:S04]  /*0c10*/  @!P0 LDG.E.U16.CONSTANT R7, desc[UR14][R10.64] ;  /* 0x0000000e0a078981 */ /* 0x000168000c1e9500 */
[----:B------:R0:W5:Y:S02]  /*0c20*/  @!P1 LDG.E.U16.CONSTANT R6, desc[UR14][R10.64+0x2] ;  /* 0x0000020e0a069981 */ /* 0x000164000c1e9500 */
.L_x_274:
[----:B------:R-:W-:Y:S05]  /*0c30*/  BSYNC.RECONVERGENT B0 ;  /* 0x0000000000007941 */ /* 0x000fea0003800200 */
.L_x_273:
[----:B-----5:R-:W-:Y:S01]  /*0c40*/  PRMT R9, R12, 0x5410, R7 ;  /* 0x000054100c097816 */ /* 0x020fe20000000007 */
[--C-:B------:R-:W-:Y:S01]  /*0c50*/  IMAD.X R14, RZ, RZ, R29.reuse, P2 ;  /* 0x000000ffff0e7224 */ /* 0x100fe200010e061d */
[----:B------:R-:W-:Y:S01]  /*0c60*/  ISETP.GE.U32.AND P1, PT, R8, UR8, PT ;  /* 0x0000000808007c0c */ /* 0x000fe2000bf26070 */
[----:B------:R-:W-:Y:S01]  /*0c70*/  BSSY.RECONVERGENT B0, `(.L_x_275) ;  /* 0x000001e000007945 */ /* 0x000fe20003800200 */
[----:B------:R-:W-:Y:S01]  /*0c80*/  IADD3 R12, P3, PT, R21, 0x11, RZ ;  /* 0x00000011150c7810 */ /* 0x000fe20007f7e0ff */
[----:B------:R2:W-:Y:S01]  /*0c90*/  STS [R4+0x10], R9 ;  /* 0x0000100904007388 */ /* 0x0005e20000000800 */
[----:B------:R-:W-:Y:S02]  /*0ca0*/  ISETP.GE.U32.AND.EX P1, PT, R14, UR9, PT, P1 ;  /* 0x000000090e007c0c */ /* 0x000fe4000bf26110 */
[----:B------:R-:W-:Y:S01]  /*0cb0*/  ISETP.GE.U32.AND P0, PT, R12, UR8, PT ;  /* 0x000000080c007c0c */ /* 0x000fe2000bf06070 */
[----:B------:R-:W-:Y:S01]  /*0cc0*/  IMAD.X R15, RZ, RZ, R29, P3 ;  /* 0x000000ffff0f7224 */ /* 0x000fe200018e061d */
[----:B------:R-:W-:-:S02]  /*0cd0*/  PRMT R7, RZ, 0x7610, R7 ;  /* 0x00007610ff077816 */ /* 0x000fc40000000007 */
[----:B------:R-:W-:Y:S02]  /*0ce0*/  PRMT R13, RZ, 0x7610, R13 ;  /* 0x00007610ff0d7816 */ /* 0x000fe4000000000d */
[----:B------:R-:W-:-:S05]  /*0cf0*/  ISETP.GE.U32.AND.EX P0, PT, R15, UR9, PT, P0 ;  /* 0x000000090f007c0c */ /* 0x000fca000bf06100 */
[----:B--2---:R-:W-:Y:S08]  /*0d00*/  @P1 BRA `(.L_x_276) ;  /* 0x0000000000501947 */ /* 0x004ff00003800000 */
[----:B------:R-:W2:Y:S01]  /*0d10*/  LDCU.64 UR10, c[0x0][0x398] ;  /* 0x00007300ff0a77ac */ /* 0x000ea20008000a00 */
[----:B------:R-:W-:Y:S01]  /*0d20*/  IADD3 R7, P3, PT, R16, 0x1, RZ ;  /* 0x0000000110077810 */ /* 0x000fe20007f7e0ff */
[----:B01----:R-:W-:Y:S01]  /*0d30*/  IMAD.MOV.U32 R10, RZ, RZ, R16 ;  /* 0x000000ffff0a7224 */ /* 0x003fe200078e0010 */
[----:B------:R-:W-:Y:S01]  /*0d40*/  PRMT R13, RZ, 0x7610, R13 ;  /* 0x00007610ff0d7816 */ /* 0x000fe2000000000d */
[----:B------:R-:W0:Y:S01]  /*0d50*/  LDCU.64 UR12, c[0x0][0x380] ;  /* 0x00007000ff0c77ac */ /* 0x000e220008000a00 */
[--C-:B------:R-:W-:Y:S02]  /*0d60*/  IMAD.MOV.U32 R11, RZ, RZ, R17.reuse ;  /* 0x000000ffff0b7224 */ /* 0x100fe400078e0011 */
[----:B------:R-:W-:Y:S01]  /*0d70*/  IMAD.X R9, RZ, RZ, R17, P3 ;  /* 0x000000ffff097224 */ /* 0x000fe200018e0611 */
[----:B--2---:R-:W-:Y:S01]  /*0d80*/  ISETP.GE.U32.AND P2, PT, R7, UR10, PT ;  /* 0x0000000a07007c0c */ /* 0x004fe2000bf46070 */
        /* <DEDUP_REMOVED lines=12> */
.L_x_276:
[----:B------:R-:W-:Y:S05]  /*0e50*/  BSYNC.RECONVERGENT B0 ;  /* 0x0000000000007941 */ /* 0x000fea0003800200 */
.L_x_275:
[----:B------:R-:W-:Y:S01]  /*0e60*/  BSSY.RECONVERGENT B0, `(.L_x_277) ;  /* 0x0000018000007945 */ /* 0x000fe20003800200 */
[----:B--2---:R-:W-:Y:S02]  /*0e70*/  PRMT R8, RZ, 0x7610, R8 ;  /* 0x00007610ff087816 */ /* 0x004fe40000000008 */
[----:B------:R-:W-:Y:S01]  /*0e80*/  PRMT R14, RZ, 0x7610, R14 ;  /* 0x00007610ff0e7816 */ /* 0x000fe2000000000e */
[----:B------:R-:W-:Y:S06]  /*0e90*/  @P0 BRA `(.L_x_278) ;  /* 0x0000000000500947 */ /* 0x000fec0003800000 */
[----:B------:R-:W2:Y:S01]  /*0ea0*/  LDCU.64 UR10, c[0x0][0x398] ;  /* 0x00007300ff0a77ac */ /* 0x000ea20008000a00 */
[----:B01----:R-:W-:Y:S01]  /*0eb0*/  IADD3 R10, P2, PT, R16, 0x1, RZ ;  /* 0x00000001100a7810 */ /* 0x003fe20007f5e0ff */
[----:B------:R-:W-:Y:S01]  /*0ec0*/  IMAD.MOV.U32 R8, RZ, RZ, R16 ;  /* 0x000000ffff087224 */ /* 0x000fe200078e0010 */
[----:B------:R-:W-:Y:S01]  /*0ed0*/  PRMT R14, RZ, 0x7610, R14 ;  /* 0x00007610ff0e7816 */ /* 0x000fe2000000000e */
[----:B------:R-:W0:Y:S01]  /*0ee0*/  LDCU.64 UR12, c[0x0][0x380] ;  /* 0x00007000ff0c77ac */ /* 0x000e220008000a00 */
[--C-:B------:R-:W-:Y:S02]  /*0ef0*/  IMAD.MOV.U32 R9, RZ, RZ, R17.reuse ;  /* 0x000000ffff097224 */ /* 0x100fe400078e0011 */
[----:B--2---:R-:W-:Y:S01]  /*0f00*/  IMAD R11, R15, UR10, RZ ;  /* 0x0000000a0f0b7c24 */ /* 0x004fe2000f8e02ff */
[----:B------:R-:W-:Y:S01]  /*0f10*/  ISETP.GE.U32.AND P1, PT, R10, UR10, PT ;  /* 0x0000000a0a007c0c */ /* 0x000fe2000bf26070 */
[----:B------:R-:W-:Y:S01]  /*0f20*/  IMAD.X R10, RZ, RZ, R17, P2 ;  /* 0x000000ffff0a7224 */ /* 0x000fe200010e0611 */
[----:B------:R-:W-:Y:S01]  /*0f30*/  ISETP.GE.U32.AND P0, PT, R16, UR10, PT ;  /* 0x0000000a10007c0c */ /* 0x000fe2000bf06070 */
[----:B------:R-:W-:-:S03]  /*0f40*/  IMAD.WIDE.U32 R8, R12, UR10, R8 ;  /* 0x0000000a0c087c25 */ /* 0x000fc6000f8e0008 */
[----:B------:R-:W-:Y:S01]  /*0f50*/  ISETP.GE.U32.AND.EX P0, PT, R17, UR11, PT, P0 ;  /* 0x0000000b11007c0c */ /* 0x000fe2000bf06100 */
[----:B------:R-:W-:Y:S01]  /*0f60*/  IMAD R11, R12, UR11, R11 ;  /* 0x0000000b0c0b7c24 */ /* 0x000fe2000f8e020b */
[----:B------:R-:W-:Y:S02]  /*0f70*/  ISETP.GE.U32.AND.EX P1, PT, R10, UR11, PT, P1 ;  /* 0x0000000b0a007c0c */ /* 0x000fe4000bf26110 */
[----:B0-----:R-:W-:Y:S01]  /*0f80*/  LEA R10, P2, R8, UR12, 0x1 ;  /* 0x0000000c080a7c11 */ /* 0x001fe2000f8408ff */
[----:B------:R-:W-:-:S05]  /*0f90*/  IMAD.IADD R9, R9, 0x1, R11 ;  /* 0x0000000109097824 */ /* 0x000fca00078e020b */
[----:B------:R-:W-:Y:S02]  /*0fa0*/  LEA.HI.X R11, R8, UR13, R9, 0x1, P2 ;  /* 0x0000000d080b7c11 */ /* 0x000fe400090f0c09 */
[----:B------:R-:W-:-:S03]  /*0fb0*/  PRMT R8, RZ, 0x7610, R8 ;  /* 0x00007610ff087816 */ /* 0x000fc60000000008 */
[----:B------:R2:W5:Y:S04]  /*0fc0*/  @!P0 LDG.E.U16.CONSTANT R14, desc[UR14][R10.64] ;  /* 0x0000000e0a0e8981 */ /* 0x000568000c1e9500 */
[----:B------:R2:W5:Y:S02]  /*0fd0*/  @!P1 LDG.E.U16.CONSTANT R8, desc[UR14][R10.64+0x2] ;  /* 0x0000020e0a089981 */ /* 0x000564000c1e9500 */
.L_x_278:
[----:B------:R-:W-:Y:S05]  /*0fe0*/  BSYNC.RECONVERGENT B0 ;  /* 0x0000000000007941 */ /* 0x000fea0003800200 */
.L_x_277:
[----:B-----5:R-:W-:Y:S01]  /*0ff0*/  PRMT R13, R13, 0x5410, R14 ;  /* 0x000054100d0d7816 */ /* 0x020fe2000000000e */
[----:B------:R-:W-:Y:S01]  /*1000*/  BSSY.RECONVERGENT B0, `(.L_x_279) ;  /* 0x0000021000007945 */ /* 0x000fe20003800200 */
[C---:B012---:R-:W-:Y:S02]  /*1010*/  IADD3 R10, P2, PT, R21.reuse, 0x18, RZ ;  /* 0x00000018150a7810 */ /* 0x047fe40007f5e0ff */
[----:B------:R-:W-:Y:S01]  /*1020*/  IADD3 R15, P3, PT, R21, 0x19, RZ ;  /* 0x00000019150f7810 */ /* 0x000fe20007f7e0ff */
[----:B------:R0:W-:Y:S01]  /*1030*/  STS [R4+0x20], R13 ;  /* 0x0000200d04007388 */ /* 0x0001e20000000800 */
[----:B------:R-:W-:Y:S01]  /*1040*/  ISETP.GE.U32.AND P1, PT, R10, UR8, PT ;  /* 0x000000080a007c0c */ /* 0x000fe2000bf26070 */
[--C-:B------:R-:W-:Y:S01]  /*1050*/  IMAD.X R11, RZ, RZ, R29.reuse, P2 ;  /* 0x000000ffff0b7224 */ /* 0x100fe200010e061d */
[----:B------:R-:W-:Y:S01]  /*1060*/  ISETP.GE.U32.AND P0, PT, R15, UR8, PT ;  /* 0x000000080f007c0c */ /* 0x000fe2000bf06070 */
[----:B------:R-:W-:Y:S01]  /*1070*/  IMAD.X R18, RZ, RZ, R29, P3 ;  /* 0x000000ffff127224 */ /* 0x000fe200018e061d */
[----:B------:R-:W-:-:S02]  /*1080*/  PRMT R9, RZ, 0x7610, R9 ;  /* 0x00007610ff097816 */ /* 0x000fc40000000009 */
[----:B------:R-:W-:Y:S02]  /*1090*/  ISETP.GE.U32.AND.EX P1, PT, R11, UR9, PT, P1 ;  /* 0x000000090b007c0c */ /* 0x000fe4000bf26110 */
[----:B------:R-:W-:Y:S02]  /*10a0*/  ISETP.GE.U32.AND.EX P0, PT, R18, UR9, PT, P0 ;  /* 0x0000000912007c0c */ /* 0x000fe4000bf06100 */
[----:B------:R-:W-:-:S09]  /*10b0*/  PRMT R14, RZ, 0x7610, R14 ;  /* 0x00007610ff0e7816 */ /* 0x000fd2000000000e */
[----:B0-----:R-:W-:Y:S05]  /*10c0*/  @P1 BRA `(.L_x_280) ;  /* 0x0000000000501947 */ /* 0x001fea0003800000 */
[----:B------:R-:W0:Y:S01]  /*10d0*/  LDCU.64 UR10, c[0x0][0x398] ;  /* 0x00007300ff0a77ac */ /* 0x000e220008000a00 */
[C---:B------:R-:W-:Y:S01]  /*10e0*/  IADD3 R9, P3, PT, R16.reuse, 0x1, RZ ;  /* 0x0000000110097810 */ /* 0x040fe20007f7e0ff */
[----:B------:R-:W-:Y:S01]  /*10f0*/  IMAD.MOV.U32 R12, RZ, RZ, R16 ;  /* 0x000000ffff0c7224 */ /* 0x000fe200078e0010 */
[----:B------:R-:W-:Y:S01]  /*1100*/  PRMT R14, RZ, 0x7610, R14 ;  /* 0x00007610ff0e7816 */ /* 0x000fe2000000000e */
[----:B------:R-:W1:Y:S01]  /*1110*/  LDCU.64 UR12, c[0x0][0x380] ;  /* 0x00007000ff0c77ac */ /* 0x000e620008000a00 */
[--C-:B------:R-:W-:Y:S01]  /*1120*/  IMAD.MOV.U32 R13, RZ, RZ, R17.reuse ;  /* 0x000000ffff0d7224 */ /* 0x100fe200078e0011 */
[----:B0-----:R-:W-:Y:S01]  /*1130*/  ISETP.GE.U32.AND P2, PT, R9, UR10, PT ;  /* 0x0000000a09007c0c */ /* 0x001fe2000bf46070 */
[----:B------:R-:W-:Y:S01]  /*1140*/  IMAD R9, R11, UR10, RZ ;  /* 0x0000000a0b097c24 */ /* 0x000fe2000f8e02ff */
[----:B------:R-:W-:Y:S01]  /*1150*/  ISETP.GE.U32.AND P1, PT, R16, UR10, PT ;  /* 0x0000000a10007c0c */ /* 0x000fe2000bf26070 */
[----:B------:R-:W-:Y:S02]  /*1160*/  IMAD.X R11, RZ, RZ, R17, P3 ;  /* 0x000000ffff0b7224 */ /* 0x000fe400018e0611 */
        /* <DEDUP_REMOVED lines=10> */
.L_x_280:
[----:B------:R-:W-:Y:S05]  /*1210*/  BSYNC.RECONVERGENT B0 ;  /* 0x0000000000007941 */ /* 0x000fea0003800200 */
.L_x_279:
[----:B------:R-:W-:Y:S01]  /*1220*/  BSSY.RECONVERGENT B0, `(.L_x_281) ;  /* 0x0000018000007945 */ /* 0x000fe20003800200 */
[----:B0-----:R-:W-:Y:S02]  /*1230*/  PRMT R10, RZ, 0x7610, R10 ;  /* 0x00007610ff0a7816 */ /* 0x001fe4000000000a */
[----:B------:R-:W-:Y:S01]  /*1240*/  PRMT R11, RZ, 0x7610, R11 ;  /* 0x00007610ff0b7816 */ /* 0x000fe2000000000b */
[----:B------:R-:W-:Y:S06]  /*1250*/  @P0 BRA `(.L_x_282) ;  /* 0x0000000000500947 */ /* 0x000fec0003800000 */
[----:B------:R-:W0:Y:S01]  /*1260*/  LDCU.64 UR10, c[0x0][0x398] ;  /* 0x00007300ff0a77ac */ /* 0x000e220008000a00 */
[----:B------:R-:W-:Y:S01]  /*1270*/  IADD3 R12, P2, PT, R16, 0x1, RZ ;  /* 0x00000001100c7810 */ /* 0x000fe20007f5e0ff */
        /* <DEDUP_REMOVED lines=18> */
.L_x_282:
[----:B------:R-:W-:Y:S05]  /*13a0*/  BSYNC.RECONVERGENT B0 ;  /* 0x0000000000007941 */ /* 0x000fea0003800200 */
.L_x_281:
[----:B0----5:R-:W-:Y:S01]  /*13b0*/  PRMT R13, R14, 0x5410, R11 ;  /* 0x000054100e0d7816 */ /* 0x021fe2000000000b */
[----:B------:R-:W-:Y:S01]  /*13c0*/  BSSY.RECONVERGENT B0, `(.L_x_283) ;  /* 0x0000021000007945 */ /* 0x000fe20003800200 */
[C---:B------:R-:W-:Y:S02]  /*13d0*/  IADD3 R12, P2, PT, R21.reuse, 0x20, RZ ;  /* 0x00000020150c7810 */ /* 0x040fe40007f5e0ff */
        /* <DEDUP_REMOVED lines=12> */
[----:B------:R-:W-:Y:S01]  /*14a0*/  IADD3 R11, P3, PT, R16, 0x1, RZ ;  /* 0x00000001100b7810 */ /* 0x000fe20007f7e0ff */
[----:B------:R-:W-:Y:S01]  /*14b0*/  IMAD.MOV.U32 R14, RZ, RZ, R16 ;  /* 0x000000ffff0e7224 */ /* 0x000fe200078e0010 */
        /* <DEDUP_REMOVED lines=17> */
.L_x_284:
[----:B------:R-:W-:Y:S05]  /*15d0*/  BSYNC.RECONVERGENT B0 ;  /* 0x0000000000007941 */ /* 0x000fea0003800200 */
.L_x_283:
        /* <DEDUP_REMOVED lines=9> */
[----:B0-----:R-:W-:Y:S01]  /*1670*/  IMAD R18, R18, UR10, RZ ;  /* 0x0000000a12127c24 */ /* 0x001fe2000f8e02ff */
[----:B------:R-:W-:Y:S01]  /*1680*/  ISETP.GE.U32.AND P1, PT, R14, UR10, PT ;  /* 0x0000000a0e007c0c */ /* 0x000fe2000bf26070 */
[----:B------:R-:W-:Y:S01]  /*1690*/  IMAD.X R14, RZ, RZ, R17, P2 ;  /* 0x000000ffff0e7224 */ /* 0x000fe200010e0611 */
[----:B------:R-:W-:Y:S01]  /*16a0*/  ISETP.GE.U32.AND P0, PT, R16, UR10, PT ;  /* 0x0000000a10007c0c */ /* 0x000fe2000bf06070 */
[----:B------:R-:W-:-:S03]  /*16b0*/  IMAD.WIDE.U32 R12, R19, UR10, R12 ;  /* 0x0000000a130c7c25 */ /* 0x000fc6000f8e000c */
[----:B------:R-:W-:Y:S01]  /*16c0*/  ISETP.GE.U32.AND.EX P0, PT, R17, UR11, PT, P0 ;  /* 0x0000000b11007c0c */ /* 0x000fe2000bf06100 */
[----:B------:R-:W-:Y:S01]  /*16d0*/  IMAD R19, R19, UR11, R18 ;  /* 0x0000000b13137c24 */ /* 0x000fe2000f8e0212 */
[----:B------:R-:W-:Y:S02]  /*16e0*/  ISETP.GE.U32.AND.EX P1, PT, R14, UR11, PT, P1 ;  /* 0x0000000b0e007c0c */ /* 0x000fe4000bf26110 */
[----:B-1----:R-:W-:Y:S01]  /*16f0*/  LEA R14, P2, R12, UR12, 0x1 ;  /* 0x0000000c0c0e7c11 */ /* 0x002fe2000f8408ff */
[----:B------:R-:W-:-:S05]  /*1700*/  IMAD.IADD R13, R13, 0x1, R19 ;  /* 0x000000010d0d7824 */ /* 0x000fca00078e0213 */
[--C-:B------:R-:W-:Y:S02]  /*1710*/  LEA.HI.X R15, R12, UR13, R13.reuse, 0x1, P2 ;  /* 0x0000000d0c0f7c11 */ /* 0x100fe400090f0c0d */
[----:B------:R-:W-:Y:S02]  /*1720*/  PRMT R13, RZ, 0x7610, R13 ;  /* 0x00007610ff0d7816 */ /* 0x000fe4000000000d */
[----:B------:R-:W-:-:S04]  /*1730*/  PRMT R12, RZ, 0x7610, R12 ;  /* 0x00007610ff0c7816 */ /* 0x000fc8000000000c */
[----:B------:R0:W5:Y:S04]  /*1740*/  @!P0 LDG.E.U16.CONSTANT R13, desc[UR14][R14.64] ;  /* 0x0000000e0e0d8981 */ /* 0x000168000c1e9500 */
[----:B------:R0:W5:Y:S02]  /*1750*/  @!P1 LDG.E.U16.CONSTANT R12, desc[UR14][R14.64+0x2] ;  /* 0x0000020e0e0c9981 */ /* 0x000164000c1e9500 */
.L_x_286:
[----:B------:R-:W-:Y:S05]  /*1760*/  BSYNC.RECONVERGENT B0 ;  /* 0x0000000000007941 */ /* 0x000fea0003800200 */
.L_x_285:
        /* <DEDUP_REMOVED lines=34> */
.L_x_288:
[----:B------:R-:W-:Y:S05]  /*1990*/  BSYNC.RECONVERGENT B0 ;  /* 0x0000000000007941 */ /* 0x000fea0003800200 */
.L_x_287:
        /* <DEDUP_REMOVED lines=24> */
.L_x_290:
[----:B------:R-:W-:Y:S05]  /*1b20*/  BSYNC.RECONVERGENT B0 ;  /* 0x0000000000007941 */ /* 0x000fea0003800200 */
.L_x_289:
[----:B-----5:R-:W-:Y:S01]  /*1b30*/  PRMT R23, R22, 0x5410, R15 ;  /* 0x0000541016177816 */ /* 0x020fe2000000000f */
[----:B------:R-:W1:Y:S01]  /*1b40*/  LDCU.64 UR16, c[0x0][0x398] ;  /* 0x00007300ff1077ac */ /* 0x000e620008000a00 */
[C---:B0-----:R-:W-:Y:S01]  /*1b50*/  IADD3 R19, P3, PT, R21.reuse, 0x30, RZ ;  /* 0x0000003015137810 */ /* 0x041fe20007f7e0ff */
[----:B------:R-:W-:Y:S01]  /*1b60*/  BSSY.RECONVERGENT B0, `(.L_x_291) ;  /* 0x0000029000007945 */ /* 0x000fe20003800200 */
[----:B------:R-:W-:Y:S01]  /*1b70*/  IADD3 R35, P1, PT, R21, 0x31, RZ ;  /* 0x0000003115237810 */ /* 0x000fe20007f3e0ff */
[----:B------:R0:W-:Y:S01]  /*1b80*/  STS [R4+0x50], R23 ;  /* 0x0000501704007388 */ /* 0x0001e20000000800 */
[----:B------:R-:W-:Y:S01]  /*1b90*/  ISETP.GE.U32.AND P0, PT, R19, UR8, PT ;  /* 0x0000000813007c0c */ /* 0x000fe2000bf06070 */
[--C-:B------:R-:W-:Y:S01]  /*1ba0*/  IMAD.X R18, RZ, RZ, R29.reuse, P3 ;  /* 0x000000ffff127224 */ /* 0x100fe200018e061d */
[C---:B------:R-:W-:Y:S01]  /*1bb0*/  IADD3 R31, P5, PT, R21.reuse, 0x38, RZ ;  /* 0x00000038151f7810 */ /* 0x040fe20007fbe0ff */
[----:B------:R-:W-:Y:S01]  /*1bc0*/  IMAD.X R34, RZ, RZ, R29, P1 ;  /* 0x000000ffff227224 */ /* 0x000fe200008e061d */
[----:B------:R-:W-:-:S02]  /*1bd0*/  IADD3 R28, P6, PT, R21, 0x39, RZ ;  /* 0x00000039151c7810 */ /* 0x000fc40007fde0ff */
[----:B------:R-:W-:Y:S01]  /*1be0*/  ISETP.GE.U32.AND.EX P0, PT, R18, UR9, PT, P0 ;  /* 0x0000000912007c0c */ /* 0x000fe2000bf06100 */
[--C-:B------:R-:W-:Y:S01]  /*1bf0*/  IMAD.X R33, RZ, RZ, R29.reuse, P5 ;  /* 0x000000ffff217224 */ /* 0x100fe200028e061d */
[----:B------:R-:W-:Y:S01]  /*1c00*/  ISETP.GE.U32.AND P2, PT, R35, UR8, PT ;  /* 0x0000000823007c0c */ /* 0x000fe2000bf46070 */
[----:B------:R-:W-:Y:S01]  /*1c10*/  IMAD.X R29, RZ, RZ, R29, P6 ;  /* 0x000000ffff1d7224 */ /* 0x000fe200030e061d */
[----:B------:R-:W-:Y:S02]  /*1c20*/  ISETP.GE.U32.AND P3, PT, R31, UR8, PT ;  /* 0x000000081f007c0c */ /* 0x000fe4000bf66070 */
[----:B------:R-:W-:Y:S02]  /*1c30*/  ISETP.GE.U32.AND P1, PT, R28, UR8, PT ;  /* 0x000000081c007c0c */ /* 0x000fe4000bf26070 */
[----:B------:R-:W-:Y:S02]  /*1c40*/  LEA R15, P4, R26, UR4, 0x1 ;  /* 0x000000041a0f7c11 */ /* 0x000fe4000f8808ff */
[----:B------:R-:W-:-:S02]  /*1c50*/  ISETP.GE.U32.AND.EX P2, PT, R34, UR9, PT, P2 ;  /* 0x0000000922007c0c */ /* 0x000fc4000bf46120 */
[----:B------:R-:W-:Y:S02]  /*1c60*/  ISETP.GE.U32.AND.EX P3, PT, R33, UR9, PT, P3 ;  /* 0x0000000921007c0c */ /* 0x000fe4000bf66130 */
[----:B------:R-:W-:Y:S02]  /*1c70*/  ISETP.GE.U32.AND.EX P1, PT, R29, UR9, PT, P1 ;  /* 0x000000091d007c0c */ /* 0x000fe4000bf26110 */
[----:B------:R-:W-:Y:S02]  /*1c80*/  PRMT R22, RZ, 0x7610, R22 ;  /* 0x00007610ff167816 */ /* 0x000fe40000000016 */
[----:B------:R-:W-:Y:S01]  /*1c90*/  PRMT R21, RZ, 0x7610, R21 ;  /* 0x00007610ff157816 */ /* 0x000fe20000000015 */
[----:B01----:R-:W-:Y:S08]  /*1ca0*/  @P0 BRA `(.L_x_292) ;  /* 0x0000000000500947 */ /* 0x003ff00003800000 */
[----:B------:R-:W0:Y:S01]  /*1cb0*/  LDCU.64 UR10, c[0x0][0x398] ;  /* 0x00007300ff0a77ac */ /* 0x000e220008000a00 */
[----:B------:R-:W-:Y:S01]  /*1cc0*/  IADD3 R22, P6, PT, R16, 0x1, RZ ;  /* 0x0000000110167810 */ /* 0x000fe20007fde0ff */
[----:B------:R-:W-:Y:S01]  /*1cd0*/  IMAD.MOV.U32 R20, RZ, RZ, R16 ;  /* 0x000000ffff147224 */ /* 0x000fe200078e0010 */
        /* <DEDUP_REMOVED lines=10> */
[----:B-1----:R-:W-:Y:S02]  /*1d80*/  LEA R18, P6, R20, UR12, 0x1 ;  /* 0x0000000c14127c11 */ /* 0x002fe4000f8c08ff */
[----:B------:R-:W-:Y:S01]  /*1d90*/  PRMT R22, RZ, 0x7610, R22 ;  /* 0x00007610ff167816 */ /* 0x000fe20000000016 */
[----:B------:R-:W-:Y:S01]  /*1da0*/  IMAD.IADD R19, R21, 0x1, R19 ;  /* 0x0000000115137824 */ /* 0x000fe200078e0213 */
[----:B------:R-:W-:-:S04]  /*1db0*/  PRMT R21, RZ, 0x7610, R21 ;  /* 0x00007610ff157816 */ /* 0x000fc80000000015 */
[----:B------:R-:W-:-:S05]  /*1dc0*/  LEA.HI.X R19, R20, UR13, R19, 0x1, P6 ;  /* 0x0000000d14137c11 */ /* 0x000fca000b0f0c13 */
[----:B------:R0:W5:Y:S04]  /*1dd0*/  @!P0 LDG.E.U16.CONSTANT R21, desc[UR14][R18.64] ;  /* 0x0000000e12158981 */ /* 0x000168000c1e9500 */
[----:B------:R0:W5:Y:S02]  /*1de0*/  @!P5 LDG.E.U16.CONSTANT R22, desc[UR14][R18.64+0x2] ;  /* 0x0000020e1216d981 */ /* 0x000164000c1e9500 */
.L_x_292:
[----:B------:R-:W-:Y:S05]  /*1df0*/  BSYNC.RECONVERGENT B0 ;  /* 0x0000000000007941 */ /* 0x000fea0003800200 */
.L_x_291:
[----:B------:R-:W-:Y:S01]  /*1e00*/  BSSY.RECONVERGENT B0, `(.L_x_293) ;  /* 0x0000018000007945 */ /* 0x000fe20003800200 */
[----:B------:R-:W-:Y:S02]  /*1e10*/  PRMT R23, RZ, 0x7610, R23 ;  /* 0x00007610ff177816 */ /* 0x000fe40000000017 */
[----:B------:R-:W-:Y:S01]  /*1e20*/  PRMT R32, RZ, 0x7610, R32 ;  /* 0x00007610ff207816 */ /* 0x000fe20000000020 */
[----:B------:R-:W-:Y:S06]  /*1e30*/  @P2 BRA `(.L_x_294) ;  /* 0x0000000000502947 */ /* 0x000fec0003800000 */
[----:B------:R-:W1:Y:S01]  /*1e40*/  LDCU.64 UR10, c[0x0][0x398] ;  /* 0x00007300ff0a77ac */ /* 0x000e620008000a00 */
[----:B0-----:R-:W-:Y:S01]  /*1e50*/  IADD3 R18, P5, PT, R16, 0x1, RZ ;  /* 0x0000000110127810 */ /* 0x001fe20007fbe0ff */
[----:B------:R-:W-:Y:S01]  /*1e60*/  IMAD.MOV.U32 R24, RZ, RZ, R16 ;  /* 0x000000ffff187224 */ /* 0x000fe200078e0010 */
[----:B------:R-:W-:Y:S01]  /*1e70*/  PRMT R32, RZ, 0x7610, R32 ;  /* 0x00007610ff207816 */ /* 0x000fe20000000020 */
[----:B------:R-:W0:Y:S01]  /*1e80*/  LDCU.64 UR12, c[0x0][0x380] ;  /* 0x00007000ff0c77ac */ /* 0x000e220008000a00 */
[----:B------:R-:W-:Y:S01]  /*1e90*/  IMAD.MOV.U32 R25, RZ, RZ, R17 ;  /* 0x000000ffff197224 */ /* 0x000fe200078e0011 */
[----:B------:R-:W-:Y:S02]  /*1ea0*/  PRMT R23, RZ, 0x7610, R23 ;  /* 0x00007610ff177816 */ /* 0x000fe40000000017 */
[----:B-1----:R-:W-:Y:S01]  /*1eb0*/  ISETP.GE.U32.AND P2, PT, R18, UR10, PT ;  /* 0x0000000a12007c0c */ /* 0x002fe2000bf46070 */
[----:B------:R-:W-:Y:S01]  /*1ec0*/  IMAD R34, R34, UR10, RZ ;  /* 0x0000000a22227c24 */ /* 0x000fe2000f8e02ff */
[----:B------:R-:W-:Y:S01]  /*1ed0*/  ISETP.GE.U32.AND P0, PT, R16, UR10, PT ;  /* 0x0000000a10007c0c */ /* 0x000fe2000bf06070 */
[----:B------:R-:W-:-:S02]  /*1ee0*/  IMAD.X R18, RZ, RZ, R17, P5 ;  /* 0x000000ffff127224 */ /* 0x000fc400028e0611 */
[----:B------:R-:W-:Y:S01]  /*1ef0*/  IMAD.WIDE.U32 R24, R35, UR10, R24 ;  /* 0x0000000a23187c25 */ /* 0x000fe2000f8e0018 */
[----:B------:R-:W-:Y:S02]  /*1f00*/  ISETP.GE.U32.AND.EX P0, PT, R17, UR11, PT, P0 ;  /* 0x0000000b11007c0c */ /* 0x000fe4000bf06100 */
[----:B------:R-:W-:Y:S01]  /*1f10*/  ISETP.GE.U32.AND.EX P2, PT, R18, UR11, PT, P2 ;  /* 0x0000000b12007c0c */ /* 0x000fe2000bf46120 */
[----:B------:R-:W-:Y:S01]  /*1f20*/  IMAD R19, R35, UR11, R34 ;  /* 0x0000000b23137c24 */ /* 0x000fe2000f8e0222 */
[----:B0-----:R-:W-:-:S03]  /*1f30*/  LEA R18, P5, R24, UR12, 0x1 ;  /* 0x0000000c18127c11 */ /* 0x001fc6000f8a08ff */
[----:B------:R-:W-:-:S05]  /*1f40*/  IMAD.IADD R19, R25, 0x1, R19 ;  /* 0x0000000119137824 */ /* 0x000fca00078e0213 */
[----:B------:R-:W-:-:S05]  /*1f50*/  LEA.HI.X R19, R24, UR13, R19, 0x1, P5 ;  /* 0x0000000d18137c11 */ /* 0x000fca000a8f0c13 */
[----:B------:R1:W5:Y:S04]  /*1f60*/  @!P0 LDG.E.U16.CONSTANT R32, desc[UR14][R18.64] ;  /* 0x0000000e12208981 */ /* 0x000368000c1e9500 */
[----:B------:R1:W5:Y:S02]  /*1f70*/  @!P2 LDG.E.U16.CONSTANT R23, desc[UR14][R18.64+0x2] ;  /* 0x0000020e1217a981 */ /* 0x000364000c1e9500 */
.L_x_294:
[----:B------:R-:W-:Y:S05]  /*1f80*/  BSYNC.RECONVERGENT B0 ;  /* 0x0000000000007941 */ /* 0x000fea0003800200 */
.L_x_293:
[----:B------:R-:W-:Y:S01]  /*1f90*/  BSSY.RECONVERGENT B0, `(.L_x_295) ;  /* 0x0000018000007945 */ /* 0x000fe20003800200 */
[----:B------:R-:W-:Y:S02]  /*1fa0*/  PRMT R25, RZ, 0x7610, R25 ;  /* 0x00007610ff197816 */ /* 0x000fe40000000019 */
[----:B------:R-:W-:Y:S01]  /*1fb0*/  PRMT R20, RZ, 0x7610, R20 ;  /* 0x00007610ff147816 */ /* 0x000fe20000000014 */
[----:B------:R-:W-:Y:S06]  /*1fc0*/  @P3 BRA `(.L_x_296) ;  /* 0x0000000000503947 */ /* 0x000fec0003800000 */
[----:B------:R-:W2:Y:S01]  /*1fd0*/  LDCU.64 UR10, c[0x0][0x398] ;  /* 0x00007300ff0a77ac */ /* 0x000ea20008000a00 */
[----:B01----:R-:W-:Y:S01]  /*1fe0*/  IADD3 R18, P3, PT, R16, 0x1, RZ ;  /* 0x0000000110127810 */ /* 0x003fe20007f7e0ff */
[----:B------:R-:W-:Y:S01]  /*1ff0*/  IMAD.MOV.U32 R24, RZ, RZ, R16 ;  /* 0x000000ffff187224 */ /* 0x000fe200078e0010 */
        /* <DEDUP_REMOVED lines=10> */
[----:B0-----:R-:W-:Y:S02]  /*20a0*/  LEA R18, P3, R24, UR12, 0x1 ;  /* 0x0000000c18127c11 */ /* 0x001fe4000f8608ff */
[----:B------:R-:W-:Y:S01]  /*20b0*/  PRMT R20, RZ, 0x7610, R20 ;  /* 0x00007610ff147816 */ /* 0x000fe20000000014 */
[----:B------:R-:W-:Y:S01]  /*20c0*/  IMAD.IADD R19, R25, 0x1, R19 ;  /* 0x0000000119137824 */ /* 0x000fe200078e0213 */
[----:B------:R-:W-:-:S04]  /*20d0*/  PRMT R25, RZ, 0x7610, R25 ;  /* 0x00007610ff197816 */ /* 0x000fc80000000019 */
[----:B------:R-:W-:-:S05]  /*20e0*/  LEA.HI.X R19, R24, UR13, R19, 0x1, P3 ;  /* 0x0000000d18137c11 */ /* 0x000fca00098f0c13 */
[----:B------:R2:W5:Y:S04]  /*20f0*/  @!P0 LDG.E.U16.CONSTANT R20, desc[UR14][R18.64] ;  /* 0x0000000e12148981 */ /* 0x000568000c1e9500 */
[----:B------:R2:W5:Y:S02]  /*2100*/  @!P2 LDG.E.U16.CONSTANT R25, desc[UR14][R18.64+0x2] ;  /* 0x0000020e1219a981 */ /* 0x000564000c1e9500 */
.L_x_296:
[----:B------:R-:W-:Y:S05]  /*2110*/  BSYNC.RECONVERGENT B0 ;  /* 0x0000000000007941 */ /* 0x000fea0003800200 */
.L_x_295:
[----:B------:R-:W-:Y:S01]  /*2120*/  BSSY.RECONVERGENT B0, `(.L_x_297) ;  /* 0x0000017000007945 */ /* 0x000fe20003800200 */
[----:B------:R-:W-:Y:S01]  /*2130*/  IMAD R31, R27, -0x80, R30 ;  /* 0xffffff801b1f7824 */ /* 0x000fe200078e021e */
[----:B012---:R-:W-:Y:S02]  /*2140*/  PRMT R19, RZ, 0x7610, R19 ;  /* 0x00007610ff137816 */ /* 0x007fe40000000013 */
[----:B------:R-:W-:Y:S05]  /*2150*/  @P1 BRA `(.L_x_298) ;  /* 0x00000000004c1947 */ /* 0x000fea0003800000 */
[----:B------:R-:W0:Y:S01]  /*2160*/  LDCU.64 UR10, c[0x0][0x398] ;  /* 0x00007300ff0a77ac */ /* 0x000e220008000a00 */
[----:B------:R-:W-:Y:S01]  /*2170*/  IADD3 R18, P2, PT, R16, 0x1, RZ ;  /* 0x0000000110127810 */ /* 0x000fe20007f5e0ff */
[--C-:B------:R-:W-:Y:S01]  /*2180*/  IMAD.MOV.U32 R19, RZ, RZ, R17.reuse ;  /* 0x000000ffff137224 */ /* 0x100fe200078e0011 */
[----:B------:R-:W1:Y:S02]  /*2190*/  LDCU.64 UR12, c[0x0][0x380] ;  /* 0x00007000ff0c77ac */ /* 0x000e640008000a00 */
[----:B0-----:R-:W-:Y:S01]  /*21a0*/  ISETP.GE.U32.AND P1, PT, R18, UR10, PT ;  /* 0x0000000a12007c0c */ /* 0x001fe2000bf26070 */
[----:B------:R-:W-:Y:S01]  /*21b0*/  IMAD.MOV.U32 R18, RZ, RZ, R16 ;  /* 0x000000ffff127224 */ /* 0x000fe200078e0010 */
[----:B------:R-:W-:Y:S01]  /*21c0*/  ISETP.GE.U32.AND P0, PT, R16, UR10, PT ;  /* 0x0000000a10007c0c */ /* 0x000fe2000bf06070 */
[----:B------:R-:W-:Y:S02]  /*21d0*/  IMAD R29, R29, UR10, RZ ;  /* 0x0000000a1d1d7c24 */ /* 0x000fe4000f8e02ff */
[----:B------:R-:W-:Y:S01]  /*21e0*/  IMAD.X R16, RZ, RZ, R17, P2 ;  /* 0x000000ffff107224 */ /* 0x000fe200010e0611 */
[----:B------:R-:W-:Y:S01]  /*21f0*/  ISETP.GE.U32.AND.EX P0, PT, R17, UR11, PT, P0 ;  /* 0x0000000b11007c0c */ /* 0x000fe2000bf06100 */
[----:B------:R-:W-:-:S03]  /*2200*/  IMAD.WIDE.U32 R18, R28, UR10, R18 ;  /* 0x0000000a1c127c25 */ /* 0x000fc6000f8e0012 */
[----:B------:R-:W-:Y:S01]  /*2210*/  ISETP.GE.U32.AND.EX P1, PT, R16, UR11, PT, P1 ;  /* 0x0000000b10007c0c */ /* 0x000fe2000bf26110 */
[----:B------:R-:W-:Y:S01]  /*2220*/  IMAD R29, R28, UR11, R29 ;  /* 0x0000000b1c1d7c24 */ /* 0x000fe2000f8e021d */
[----:B-1----:R-:W-:-:S03]  /*2230*/  LEA R16, P2, R18, UR12, 0x1 ;  /* 0x0000000c12107c11 */ /* 0x002fc6000f8408ff */
[----:B------:R-:W-:Y:S01]  /*2240*/  IMAD.IADD R17, R19, 0x1, R29 ;  /* 0x0000000113117824 */ /* 0x000fe200078e021d */
[----:B------:R-:W-:-:S04]  /*2250*/  PRMT R19, RZ, 0x7610, R19 ;  /* 0x00007610ff137816 */ /* 0x000fc80000000013 */
[----:B------:R-:W-:-:S05]  /*2260*/  LEA.HI.X R17, R18, UR13, R17, 0x1, P2 ;  /* 0x0000000d12117c11 */ /* 0x000fca00090f0c11 */
[----:B------:R0:W5:Y:S04]  /*2270*/  @!P0 LDG.E.U16.CONSTANT R19, desc[UR14][R16.64] ;  /* 0x0000000e10138981 */ /* 0x000168000c1e9500 */
[----:B------:R0:W5:Y:S02]  /*2280*/  @!P1 LDG.E.U16.CONSTANT R0, desc[UR14][R16.64+0x2] ;  /* 0x0000020e10009981 */ /* 0x000164000c1e9500 */
.L_x_298:
[----:B------:R-:W-:Y:S05]  /*2290*/  BSYNC.RECONVERGENT B0 ;  /* 0x0000000000007941 */ /* 0x000fea0003800200 */
.L_x_297:
[C---:B------:R-:W-:Y:S01]  /*22a0*/  IMAD R24, R26.reuse, 0x84, R31 ;  /* 0x000000841a187824 */ /* 0x040fe200078e021f */
[----:B------:R-:W-:Y:S01]  /*22b0*/  ISETP.GE.U32.AND P1, PT, R15, UR16, PT ;  /* 0x000000100f007c0c */ /* 0x000fe2000bf26070 */
[----:B------:R-:W-:Y:S01]  /*22c0*/  BSSY.RECONVERGENT B0, `(.L_x_299) ;  /* 0x0000025000007945 */ /* 0x000fe20003800200 */
[----:B------:R-:W-:Y:S02]  /*22d0*/  LEA.HI.X R26, R26, UR5, RZ, 0x1, P4 ;  /* 0x000000051a1a7c11 */ /* 0x000fe4000a0f0cff */
[----:B0-----:R-:W-:Y:S02]  /*22e0*/  LEA R16, P0, R27, UR7, 0x1 ;  /* 0x000000071b107c11 */ /* 0x001fe4000f8008ff */
[----:B------:R-:W-:Y:S02]  /*22f0*/  ISETP.GE.U32.AND.EX P4, PT, R26, UR17, PT, P1 ;  /* 0x000000111a007c0c */ /* 0x000fe4000bf86110 */
[----:B-----5:R-:W-:Y:S02]  /*2300*/  PRMT R21, R21, 0x5410, R32 ;  /* 0x0000541015157816 */ /* 0x020fe40000000020 */
[----:B------:R-:W-:-:S02]  /*2310*/  PRMT R19, R20, 0x5410, R19 ;  /* 0x0000541014137816 */ /* 0x000fc40000000013 */
[----:B------:R-:W-:Y:S01]  /*2320*/  LEA.HI.X R17, R27, UR6, RZ, 0x1, P0 ;  /* 0x000000061b117c11 */ /* 0x000fe200080f0cff */
[----:B------:R0:W-:Y:S01]  /*2330*/  STS [R4+0x60], R21 ;  /* 0x0000601504007388 */ /* 0x0001e20000000800 */
[C---:B------:R-:W-:Y:S02]  /*2340*/  IADD3 R35, P0, PT, R15.reuse, 0x8, RZ ;  /* 0x000000080f237810 */ /* 0x040fe40007f1e0ff */
[C---:B------:R-:W-:Y:S01]  /*2350*/  IADD3 R30, P6, PT, R15.reuse, 0x10, RZ ;  /* 0x000000100f1e7810 */ /* 0x040fe20007fde0ff */
[----:B------:R0:W-:Y:S01]  /*2360*/  STS [R4+0x70], R19 ;  /* 0x0000701304007388 */ /* 0x0001e20000000800 */
[----:B------:R-:W-:Y:S01]  /*2370*/  BAR.SYNC.DEFER_BLOCKING 0x0 ;  /* 0x0000000000007b1d */ /* 0x000fe20000010000 */
[C---:B------:R-:W-:Y:S01]  /*2380*/  IADD3 R28, P5, PT, R15.reuse, 0x18, RZ ;  /* 0x000000180f1c7810 */ /* 0x040fe20007fbe0ff */
[--C-:B------:R-:W-:Y:S01]  /*2390*/  IMAD.X R34, RZ, RZ, R26.reuse, P0 ;  /* 0x000000ffff227224 */ /* 0x100fe200000e061a */
[----:B------:R-:W-:Y:S01]  /*23a0*/  IADD3 R33, P3, PT, R15, 0x20, RZ ;  /* 0x000000200f217810 */ /* 0x000fe20007f7e0ff */
[----:B------:R-:W-:Y:S01]  /*23b0*/  IMAD.X R31, RZ, RZ, R26, P6 ;  /* 0x000000ffff1f7224 */ /* 0x000fe200030e061a */
[----:B------:R-:W-:-:S02]  /*23c0*/  ISETP.GE.U32.AND P1, PT, R35, UR16, PT ;  /* 0x0000001023007c0c */ /* 0x000fc4000bf26070 */
[----:B------:R-:W-:Y:S02]  /*23d0*/  ISETP.GE.U32.AND P2, PT, R30, UR16, PT ;  /* 0x000000101e007c0c */ /* 0x000fe4000bf46070 */
[----:B------:R-:W-:Y:S01]  /*23e0*/  ISETP.GE.U32.AND P0, PT, R28, UR16, PT ;  /* 0x000000101c007c0c */ /* 0x000fe2000bf06070 */
[----:B0-----:R-:W-:-:S12]  /*23f0*/  @P4 BRA `(.L_x_300) ;  /* 0x0000000000444947 */ /* 0x001fd80003800000 */
[----:B------:R-:W0:Y:S01]  /*2400*/  LDCU.64 UR4, c[0x0][0x390] ;  /* 0x00007200ff0477ac */ /* 0x000e220008000a00 */
[----:B------:R-:W-:Y:S02]  /*2410*/  IMAD R18, R26, UR8, RZ ;  /* 0x000000081a127c24 */ /* 0x000fe4000f8e02ff */
[----:B------:R-:W-:-:S04]  /*2420*/  IMAD.WIDE.U32 R20, R15, UR8, R16 ;  /* 0x000000080f147c25 */ /* 0x000fc8000f8e0010 */
[----:B------:R-:W-:-:S04]  /*2430*/  IMAD R19, R15, UR9, R18 ;  /* 0x000000090f137c24 */ /* 0x000fc8000f8e0212 */
[----:B------:R-:W-:Y:S01]  /*2440*/  IMAD.IADD R19, R21, 0x1, R19 ;  /* 0x0000000115137824 */ /* 0x000fe200078e0213 */
[----:B0-----:R-:W-:-:S04]  /*2450*/  LEA R18, P4, R20, UR4, 0x1 ;  /* 0x0000000414127c11 */ /* 0x001fc8000f8808ff */
[----:B------:R-:W-:Y:S02]  /*2460*/  LEA.HI.X R19, R20, UR5, R19, 0x1, P4 ;  /* 0x0000000514137c11 */ /* 0x000fe4000a0f0c13 */
[----:B------:R-:W-:-:S04]  /*2470*/  IADD3 R20, P4, PT, R16, 0x1, RZ ;  /* 0x0000000110147810 */ /* 0x000fc80007f9e0ff */
[----:B------:R-:W-:Y:S01]  /*2480*/  ISETP.GE.U32.AND P6, PT, R20, UR8, PT ;  /* 0x0000000814007c0c */ /* 0x000fe2000bfc6070 */
[----:B------:R-:W-:Y:S01]  /*2490*/  IMAD.X R20, RZ, RZ, R17, P4 ;  /* 0x000000ffff147224 */ /* 0x000fe200020e0611 */
[----:B------:R-:W-:-:S04]  /*24a0*/  ISETP.GE.U32.AND P4, PT, R16, UR8, PT ;  /* 0x0000000810007c0c */ /* 0x000fc8000bf86070 */
[----:B------:R-:W-:Y:S02]  /*24b0*/  ISETP.GE.U32.AND.EX P4, PT, R17, UR9, PT, P4 ;  /* 0x0000000911007c0c */ /* 0x000fe4000bf86140 */
[----:B------:R-:W-:-:S11]  /*24c0*/  ISETP.GE.U32.AND.EX P6, PT, R20, UR9, PT, P6 ;  /* 0x0000000914007c0c */ /* 0x000fd6000bfc6160 */
[----:B------:R-:W0:Y:S04]  /*24d0*/  @!P4 LDS.U16 R21, [R24] ;  /* 0x000000001815c984 */ /* 0x000e280000000400 */
[----:B------:R-:W1:Y:S04]  /*24e0*/  @!P6 LDS.U16 R27, [R24+0x2] ;  /* 0x00000200181be984 */ /* 0x000e680000000400 */
[----:B0-----:R0:W-:Y:S04]  /*24f0*/  @!P4 STG.E.U16 desc[UR14][R18.64], R21 ;  /* 0x000000151200c986 */ /* 0x0011e8000c10150e */
[----:B-1----:R0:W-:Y:S02]  /*2500*/  @!P6 STG.E.U16 desc[UR14][R18.64+0x2], R27 ;  /* 0x0000021b1200e986 */ /* 0x0021e4000c10150e */
.L_x_300:
[----:B------:R-:W-:Y:S05]  /*2510*/  BSYNC.RECONVERGENT B0 ;  /* 0x0000000000007941 */ /* 0x000fea0003800200 */
.L_x_299:
[----:B------:R-:W-:Y:S01]  /*2520*/  ISETP.GE.U32.AND.EX P1, PT, R34, UR17, PT, P1 ;  /* 0x0000001122007c0c */ /* 0x000fe2000bf26110 */
[----:B------:R-:W-:Y:S01]  /*2530*/  IMAD.X R29, RZ, RZ, R26, P5 ;  /* 0x000000ffff1d7224 */ /* 0x000fe200028e061a */
[----:B------:R-:W-:Y:S01]  /*2540*/  BSSY.RECONVERGENT B0, `(.L_x_301) ;  /* 0x0000018000007945 */ /* 0x000fe20003800200 */
[----:B0-----:R-:W-:Y:S02]  /*2550*/  IADD3 R27, P4, PT, R15, 0x28, RZ ;  /* 0x000000280f1b7810 */ /* 0x001fe40007f9e0ff */
[----:B------:R-:W-:Y:S02]  /*2560*/  ISETP.GE.U32.AND.EX P2, PT, R31, UR17, PT, P2 ;  /* 0x000000111f007c0c */ /* 0x000fe4000bf46120 */
[----:B------:R-:W-:-:S06]  /*2570*/  ISETP.GE.U32.AND.EX P0, PT, R29, UR17, PT, P0 ;  /* 0x000000111d007c0c */ /* 0x000fcc000bf06100 */
[----:B------:R-:W-:Y:S07]  /*2580*/  @P1 BRA `(.L_x_302) ;  /* 0x00000000004c1947 */ /* 0x000fee0003800000 */
[C---:B------:R-:W-:Y:S01]  /*2590*/  IADD3 R18, P6, PT, R16.reuse, 0x1, RZ ;  /* 0x0000000110127810 */ /* 0x040fe20007fde0ff */
[----:B------:R-:W0:Y:S01]  /*25a0*/  LDCU.64 UR4, c[0x0][0x390] ;  /* 0x00007200ff0477ac */ /* 0x000e220008000a00 */
[----:B------:R-:W-:Y:S01]  /*25b0*/  ISETP.GE.U32.AND P1, PT, R16, UR8, PT ;  /* 0x0000000810007c0c */ /* 0x000fe2000bf26070 */
[----:B------:R-:W-:Y:S01]  /*25c0*/  IMAD R34, R34, UR8, RZ ;  /* 0x0000000822227c24 */ /* 0x000fe2000f8e02ff */
[----:B------:R-:W-:Y:S01]  /*25d0*/  ISETP.GE.U32.AND P5, PT, R18, UR8, PT ;  /* 0x0000000812007c0c */ /* 0x000fe2000bfa6070 */
[--C-:B------:R-:W-:Y:S01]  /*25e0*/  IMAD.X R18, RZ, RZ, R17.reuse, P6 ;  /* 0x000000ffff127224 */ /* 0x100fe200030e0611 */
[----:B------:R-:W-:Y:S01]  /*25f0*/  ISETP.GE.U32.AND.EX P1, PT, R17, UR9, PT, P1 ;  /* 0x0000000911007c0c */ /* 0x000fe2000bf26110 */
[----:B------:R-:W-:Y:S02]  /*2600*/  IMAD.MOV.U32 R20, RZ, RZ, R16 ;  /* 0x000000ffff147224 */ /* 0x000fe400078e0010 */
[----:B------:R-:W-:Y:S01]  /*2610*/  IMAD.MOV.U32 R21, RZ, RZ, R17 ;  /* 0x000000ffff157224 */ /* 0x000fe200078e0011 */
[----:B------:R-:W-:Y:S01]  /*2620*/  ISETP.GE.U32.AND.EX P5, PT, R18, UR9, PT, P5 ;  /* 0x0000000912007c0c */ /* 0x000fe2000bfa6150 */
[----:B------:R-:W-:-:S02]  /*2630*/  IMAD R19, R35, UR9, R34 ;  /* 0x0000000923137c24 */ /* 0x000fc4000f8e0222 */
[----:B------:R-:W-:-:S04]  /*2640*/  IMAD.WIDE.U32 R20, R35, UR8, R20 ;  /* 0x0000000823147c25 */ /* 0x000fc8000f8e0014 */
[----:B------:R-:W-:Y:S02]  /*2650*/  IMAD.IADD R19, R21, 0x1, R19 ;  /* 0x0000000115137824 */ /* 0x000fe400078e0213 */
[----:B------:R-:W1:Y:S01]  /*2660*/  @!P1 LDS.U16 R37, [R24+0x210] ;  /* 0x0002100018259984 */ /* 0x000e620000000400 */
[----:B0-----:R-:W-:-:S03]  /*2670*/  LEA R18, P6, R20, UR4, 0x1 ;  /* 0x0000000414127c11 */ /* 0x001fc6000f8c08ff */
[----:B------:R-:W0:Y:S01]  /*2680*/  @!P5 LDS.U16 R32, [R24+0x212] ;  /* 0x000212001820d984 */ /* 0x000e220000000400 */
[----:B------:R-:W-:-:S05]  /*2690*/  LEA.HI.X R19, R20, UR5, R19, 0x1, P6 ;  /* 0x0000000514137c11 */ /* 0x000fca000b0f0c13 */
[----:B-1----:R1:W-:Y:S04]  /*26a0*/  @!P1 STG.E.U16 desc[UR14][R18.64], R37 ;  /* 0x0000002512009986 */ /* 0x0023e8000c10150e */
[----:B0-----:R1:W-:Y:S02]  /*26b0*/  @!P5 STG.E.U16 desc[UR14][R18.64+0x2], R32 ;  /* 0x000002201200d986 */ /* 0x0013e4000c10150e */
.L_x_302:
[----:B------:R-:W-:Y:S05]  /*26c0*/  BSYNC.RECONVERGENT B0 ;  /* 0x0000000000007941 */ /* 0x000fea0003800200 */
.L_x_301:
[----:B------:R-:W-:Y:S04]  /*26d0*/  BSSY.RECONVERGENT B0, `(.L_x_303) ;  /* 0x0000015000007945 */ /* 0x000fe80003800200 */
[----:B------:R-:W-:Y:S05]  /*26e0*/  @P2 BRA `(.L_x_304) ;  /* 0x00000000004c2947 */ /* 0x000fea0003800000 */
[C---:B-1----:R-:W-:Y:S01]  /*26f0*/  IADD3 R18, P5, PT, R16.reuse, 0x1, RZ ;  /* 0x0000000110127810 */ /* 0x042fe20007fbe0ff */
[----:B------:R-:W0:Y:S01]  /*2700*/  LDCU.64 UR4, c[0x0][0x390] ;  /* 0x00007200ff0477ac */ /* 0x000e220008000a00 */
[----:B------:R-:W-:Y:S01]  /*2710*/  ISETP.GE.U32.AND P1, PT, R16, UR8, PT ;  /* 0x0000000810007c0c */ /* 0x000fe2000bf26070 */
[----:B------:R-:W-:Y:S01]  /*2720*/  IMAD R31, R31, UR8, RZ ;  /* 0x000000081f1f7c24 */ /* 0x000fe2000f8e02ff */
[----:B------:R-:W-:Y:S01]  /*2730*/  ISETP.GE.U32.AND P2, PT, R18, UR8, PT ;  /* 0x0000000812007c0c */ /* 0x000fe2000bf46070 */
[--C-:B------:R-:W-:Y:S01]  /*2740*/  IMAD.X R18, RZ, RZ, R17.reuse, P5 ;  /* 0x000000ffff127224 */ /* 0x100fe200028e0611 */
[----:B------:R-:W-:Y:S01]  /*2750*/  ISETP.GE.U32.AND.EX P1, PT, R17, UR9, PT, P1 ;  /* 0x0000000911007c0c */ /* 0x000fe2000bf26110 */
[----:B------:R-:W-:Y:S02]  /*2760*/  IMAD.MOV.U32 R19, RZ, RZ, R17 ;  /* 0x000000ffff137224 */ /* 0x000fe400078e0011 */
[----:B------:R-:W-:Y:S01]  /*2770*/  IMAD R31, R30, UR9, R31 ;  /* 0x000000091e1f7c24 */ /* 0x000fe2000f8e021f */
[----:B------:R-:W-:Y:S01]  /*2780*/  ISETP.GE.U32.AND.EX P2, PT, R18, UR9, PT, P2 ;  /* 0x0000000912007c0c */ /* 0x000fe2000bf46120 */
[----:B------:R-:W-:-:S04]  /*2790*/  IMAD.MOV.U32 R18, RZ, RZ, R16 ;  /* 0x000000ffff127224 */ /* 0x000fc800078e0010 */
[----:B------:R-:W-:-:S04]  /*27a0*/  IMAD.WIDE.U32 R18, R30, UR8, R18 ;  /* 0x000000081e127c25 */ /* 0x000fc8000f8e0012 */
[----:B------:R-:W1:Y:S01]  /*27b0*/  @!P1 LDS.U16 R37, [R24+0x420] ;  /* 0x0004200018259984 */ /* 0x000e620000000400 */
[----:B------:R-:W-:Y:S01]  /*27c0*/  IMAD.IADD R19, R19, 0x1, R31 ;  /* 0x0000000113137824 */ /* 0x000fe200078e021f */
[C---:B0-----:R-:W-:Y:S02]  /*27d0*/  LEA R20, P5, R18.reuse, UR4, 0x1 ;  /* 0x0000000412147c11 */ /* 0x041fe4000f8a08ff */
[----:B------:R-:W0:Y:S02]  /*27e0*/  @!P2 LDS.U16 R35, [R24+0x422] ;  /* 0x000422001823a984 */ /* 0x000e240000000400 */
[----:B------:R-:W-:-:S05]  /*27f0*/  LEA.HI.X R21, R18, UR5, R19, 0x1, P5 ;  /* 0x0000000512157c11 */ /* 0x000fca000a8f0c13 */
[----:B-1----:R2:W-:Y:S04]  /*2800*/  @!P1 STG.E.U16 desc[UR14][R20.64], R37 ;  /* 0x0000002514009986 */ /* 0x0025e8000c10150e */
[----:B0-----:R2:W-:Y:S02]  /*2810*/  @!P2 STG.E.U16 desc[UR14][R20.64+0x2], R35 ;  /* 0x000002231400a986 */ /* 0x0015e4000c10150e */
.L_x_304:
[----:B------:R-:W-:Y:S05]  /*2820*/  BSYNC.RECONVERGENT B0 ;  /* 0x0000000000007941 */ /* 0x000fea0003800200 */
.L_x_303:
[----:B------:R-:W-:Y:S04]  /*2830*/  BSSY.RECONVERGENT B0, `(.L_x_305) ;  /* 0x0000013000007945 */ /* 0x000fe80003800200 */
[----:B------:R-:W-:Y:S05]  /*2840*/  @P0 BRA `(.L_x_306) ;  /* 0x0000000000440947 */ /* 0x000fea0003800000 */
[C---:B-1----:R-:W-:Y:S01]  /*2850*/  IADD3 R18, P2, PT, R16.reuse, 0x1, RZ ;  /* 0x0000000110127810 */ /* 0x042fe20007f5e0ff */
[----:B------:R-:W0:Y:S01]  /*2860*/  LDCU.64 UR4, c[0x0][0x390] ;  /* 0x00007200ff0477ac */ /* 0x000e220008000a00 */
[----:B------:R-:W-:Y:S01]  /*2870*/  ISETP.GE.U32.AND P0, PT, R16, UR8, PT ;  /* 0x0000000810007c0c */ /* 0x000fe2000bf06070 */
[----:B------:R-:W-:Y:S01]  /*2880*/  IMAD R29, R29, UR8, RZ ;  /* 0x000000081d1d7c24 */ /* 0x000fe2000f8e02ff */
[----:B------:R-:W-:Y:S01]  /*2890*/  ISETP.GE.U32.AND P1, PT, R18, UR8, PT ;  /* 0x0000000812007c0c */ /* 0x000fe2000bf26070 */
[----:B------:R-:W-:Y:S01]  /*28a0*/  IMAD.X R18, RZ, RZ, R17, P2 ;  /* 0x000000ffff127224 */ /* 0x000fe200010e0611 */
[----:B------:R-:W-:Y:S01]  /*28b0*/  ISETP.GE.U32.AND.EX P0, PT, R17, UR9, PT, P0 ;  /* 0x0000000911007c0c */ /* 0x000fe2000bf06100 */
[C---:B------:R-:W-:Y:S02]  /*28c0*/  IMAD R19, R28.reuse, UR9, R29 ;  /* 0x000000091c137c24 */ /* 0x040fe4000f8e021d */
[----:B------:R-:W-:Y:S01]  /*28d0*/  IMAD.WIDE.U32 R28, R28, UR8, R16 ;  /* 0x000000081c1c7c25 */ /* 0x000fe2000f8e0010 */
[----:B------:R-:W-:-:S03]  /*28e0*/  ISETP.GE.U32.AND.EX P1, PT, R18, UR9, PT, P1 ;  /* 0x0000000912007c0c */ /* 0x000fc6000bf26110 */
[----:B------:R-:W-:-:S06]  /*28f0*/  IMAD.IADD R19, R29, 0x1, R19 ;  /* 0x000000011d137824 */ /* 0x000fcc00078e0213 */
[----:B--2---:R-:W1:Y:S01]  /*2900*/  @!P0 LDS.U16 R21, [R24+0x630] ;  /* 0x0006300018158984 */ /* 0x004e620000000400 */
[----:B0-----:R-:W-:-:S03]  /*2910*/  LEA R18, P2, R28, UR4, 0x1 ;  /* 0x000000041c127c11 */ /* 0x001fc6000f8408ff */
[----:B------:R-:W0:Y:S01]  /*2920*/  @!P1 LDS.U16 R31, [R24+0x632] ;  /* 0x00063200181f9984 */ /* 0x000e220000000400 */
[----:B------:R-:W-:-:S05]  /*2930*/  LEA.HI.X R19, R28, UR5, R19, 0x1, P2 ;  /* 0x000000051c137c11 */ /* 0x000fca00090f0c13 */
[----:B-1----:R3:W-:Y:S04]  /*2940*/  @!P0 STG.E.U16 desc[UR14][R18.64], R21 ;  /* 0x0000001512008986 */ /* 0x0027e8000c10150e */
[----:B0-----:R3:W-:Y:S02]  /*2950*/  @!P1 STG.E.U16 desc[UR14][R18.64+0x2], R31 ;  /* 0x0000021f12009986 */ /* 0x0017e4000c10150e */
.L_x_306:
[----:B------:R-:W-:Y:S05]  /*2960*/  BSYNC.RECONVERGENT B0 ;  /* 0x0000000000007941 */ /* 0x000fea0003800200 */
.L_x_305:
[--C-:B-1-3--:R-:W-:Y:S01]  /*2970*/  IMAD.X R18, RZ, RZ, R26.reuse, P3 ;  /* 0x000000ffff127224 */ /* 0x10afe200018e061a */
[----:B------:R-:W-:Y:S01]  /*2980*/  ISETP.GE.U32.AND P2, PT, R33, UR16, PT ;  /* 0x0000001021007c0c */ /* 0x000fe2000bf46070 */
[--C-:B------:R-:W-:Y:S01]  /*2990*/  IMAD.X R32, RZ, RZ, R26.reuse, P4 ;  /* 0x000000ffff207224 */ /* 0x100fe200020e061a */
[C---:B------:R-:W-:Y:S01]  /*29a0*/  IADD3 R28, P6, PT, R15.reuse, 0x30, RZ ;  /* 0x000000300f1c7810 */ /* 0x040fe20007fde0ff */
[----:B------:R-:W-:Y:S01]  /*29b0*/  BSSY.RECONVERGENT B0, `(.L_x_307) ;  /* 0x000001f000007945 */ /* 0x000fe20003800200 */
[----:B------:R-:W-:Y:S02]  /*29c0*/  ISETP.GE.U32.AND.EX P2, PT, R18, UR17, PT, P2 ;  /* 0x0000001112007c0c */ /* 0x000fe4000bf46120 */
        /* <DEDUP_REMOVED lines=8> */
[----:B------:R-:W-:Y:S01]  /*2a50*/  ISETP.GE.U32.AND.EX P3, PT, R31, UR17, PT, P3 ;  /* 0x000000111f007c0c */ /* 0x000fe2000bf66130 */
[----:B------:R-:W-:-:S12]  /*2a60*/  @P2 BRA `(.L_x_308) ;  /* 0x00000000004c2947 */ /* 0x000fd80003800000 */
[C---:B------:R-:W-:Y:S01]  /*2a70*/  IADD3 R19, P5, PT, R16.reuse, 0x1, RZ ;  /* 0x0000000110137810 */ /* 0x040fe20007fbe0ff */
[----:B------:R-:W0:Y:S01]  /*2a80*/  LDCU.64 UR4, c[0x0][0x390] ;  /* 0x00007200ff0477ac */ /* 0x000e220008000a00 */
[----:B------:R-:W-:Y:S01]  /*2a90*/  ISETP.GE.U32.AND P2, PT, R16, UR8, PT ;  /* 0x0000000810007c0c */ /* 0x000fe2000bf46070 */
[----:B------:R-:W-:Y:S01]  /*2aa0*/  IMAD R18, R18, UR8, RZ ;  /* 0x0000000812127c24 */ /* 0x000fe2000f8e02ff */
[----:B------:R-:W-:Y:S01]  /*2ab0*/  ISETP.GE.U32.AND P4, PT, R19, UR8, PT ;  /* 0x0000000813007c0c */ /* 0x000fe2000bf86070 */
[--C-:B------:R-:W-:Y:S01]  /*2ac0*/  IMAD.X R19, RZ, RZ, R17.reuse, P5 ;  /* 0x000000ffff137224 */ /* 0x100fe200028e0611 */
[----:B------:R-:W-:Y:S01]  /*2ad0*/  ISETP.GE.U32.AND.EX P2, PT, R17, UR9, PT, P2 ;  /* 0x0000000911007c0c */ /* 0x000fe2000bf46120 */
[----:B--2---:R-:W-:Y:S02]  /*2ae0*/  IMAD R21, R33, UR9, R18 ;  /* 0x0000000921157c24 */ /* 0x004fe4000f8e0212 */
[----:B------:R-:W-:Y:S01]  /*2af0*/  IMAD.MOV.U32 R18, RZ, RZ, R16 ;  /* 0x000000ffff127224 */ /* 0x000fe200078e0010 */
[----:B------:R-:W-:Y:S01]  /*2b00*/  ISETP.GE.U32.AND.EX P4, PT, R19, UR9, PT, P4 ;  /* 0x0000000913007c0c */ /* 0x000fe2000bf86140 */
[----:B------:R-:W-:-:S02]  /*2b10*/  IMAD.MOV.U32 R19, RZ, RZ, R17 ;  /* 0x000000ffff137224 */ /* 0x000fc400078e0011 */
[----:B------:R-:W-:-:S06]  /*2b20*/  IMAD.WIDE.U32 R18, R33, UR8, R18 ;  /* 0x0000000821127c25 */ /* 0x000fcc000f8e0012 */
[----:B------:R-:W1:Y:S01]  /*2b30*/  @!P2 LDS.U16 R37, [R24+0x840] ;  /* 0x000840001825a984 */ /* 0x000e620000000400 */
[----:B------:R-:W-:Y:S01]  /*2b40*/  IMAD.IADD R19, R19, 0x1, R21 ;  /* 0x0000000113137824 */ /* 0x000fe200078e0215 */
[C---:B0-----:R-:W-:Y:S02]  /*2b50*/  LEA R20, P5, R18.reuse, UR4, 0x1 ;  /* 0x0000000412147c11 */ /* 0x041fe4000f8a08ff */
[----:B------:R-:W0:Y:S02]  /*2b60*/  @!P4 LDS.U16 R35, [R24+0x842] ;  /* 0x000842001823c984 */ /* 0x000e240000000400 */
[----:B------:R-:W-:-:S05]  /*2b70*/  LEA.HI.X R21, R18, UR5, R19, 0x1, P5 ;  /* 0x0000000512157c11 */ /* 0x000fca000a8f0c13 */
[----:B-1----:R1:W-:Y:S04]  /*2b80*/  @!P2 STG.E.U16 desc[UR14][R20.64], R37 ;  /* 0x000000251400a986 */ /* 0x0023e8000c10150e */
[----:B0-----:R1:W-:Y:S02]  /*2b90*/  @!P4 STG.E.U16 desc[UR14][R20.64+0x2], R35 ;  /* 0x000002231400c986 */ /* 0x0013e4000c10150e */
.L_x_308:
[----:B------:R-:W-:Y:S05]  /*2ba0*/  BSYNC.RECONVERGENT B0 ;  /* 0x0000000000007941 */ /* 0x000fea0003800200 */
.L_x_307:
[----:B------:R-:W-:Y:S04]  /*2bb0*/  BSSY.RECONVERGENT B0, `(.L_x_309) ;  /* 0x0000015000007945 */ /* 0x000fe80003800200 */
[----:B------:R-:W-:Y:S05]  /*2bc0*/  @P1 BRA `(.L_x_310) ;  /* 0x00000000004c1947 */ /* 0x000fea0003800000 */
        /* <DEDUP_REMOVED lines=8> */
[----:B-12---:R-:W-:Y:S01]  /*2c50*/  IMAD R21, R27, UR9, R32 ;  /* 0x000000091b157c24 */ /* 0x006fe2000f8e0220 */
        /* <DEDUP_REMOVED lines=10> */
.L_x_310:
[----:B------:R-:W-:Y:S05]  /*2d00*/  BSYNC.RECONVERGENT B0 ;  /* 0x0000000000007941 */ /* 0x000fea0003800200 */
.L_x_309:
        /* <DEDUP_REMOVED lines=9> */
[----:B-123--:R-:W-:Y:S02]  /*2da0*/  IMAD.MOV.U32 R20, RZ, RZ, R16 ;  /* 0x000000ffff147224 */ /* 0x00efe400078e0010 */
        /* <DEDUP_REMOVED lines=11> */
.L_x_312:
[----:B------:R-:W-:Y:S05]  /*2e60*/  BSYNC.RECONVERGENT B0 ;  /* 0x0000000000007941 */ /* 0x000fea0003800200 */
.L_x_311:
[----:B------:R-:W-:Y:S04]  /*2e70*/  BSSY.RECONVERGENT B0, `(.L_x_313) ;  /* 0x0000015000007945 */ /* 0x000fe80003800200 */
[----:B------:R-:W-:Y:S05]  /*2e80*/  @P3 BRA `(.L_x_314) ;  /* 0x00000000004c3947 */ /* 0x000fea0003800000 */
[C---:B----4-:R-:W-:Y:S01]  /*2e90*/  IADD3 R18, P2, PT, R16.reuse, 0x1, RZ ;  /* 0x0000000110127810 */ /* 0x050fe20007f5e0ff */
[----:B------:R-:W0:Y:S01]  /*2ea0*/  LDCU.64 UR4, c[0x0][0x390] ;  /* 0x00007200ff0477ac */ /* 0x000e220008000a00 */
[----:B------:R-:W-:Y:S01]  /*2eb0*/  ISETP.GE.U32.AND P0, PT, R16, UR8, PT ;  /* 0x0000000810007c0c */ /* 0x000fe2000bf06070 */
[----:B-123--:R-:W-:Y:S01]  /*2ec0*/  IMAD.MOV.U32 R20, RZ, RZ, R16 ;  /* 0x000000ffff147224 */ /* 0x00efe200078e0010 */
[----:B------:R-:W-:Y:S01]  /*2ed0*/  ISETP.GE.U32.AND P1, PT, R18, UR8, PT ;  /* 0x0000000812007c0c */ /* 0x000fe2000bf26070 */
[--C-:B------:R-:W-:Y:S01]  /*2ee0*/  IMAD.X R18, RZ, RZ, R17.reuse, P2 ;  /* 0x000000ffff127224 */ /* 0x100fe200010e0611 */
[----:B------:R-:W-:Y:S01]  /*2ef0*/  ISETP.GE.U32.AND.EX P0, PT, R17, UR9, PT, P0 ;  /* 0x0000000911007c0c */ /* 0x000fe2000bf06100 */
[----:B------:R-:W-:-:S03]  /*2f00*/  IMAD.MOV.U32 R21, RZ, RZ, R17 ;  /* 0x000000ffff157224 */ /* 0x000fc600078e0011 */
[----:B------:R-:W-:Y:S01]  /*2f10*/  ISETP.GE.U32.AND.EX P1, PT, R18, UR9, PT, P1 ;  /* 0x0000000912007c0c */ /* 0x000fe2000bf26110 */
[----:B------:R-:W-:Y:S02]  /*2f20*/  IMAD R18, R31, UR8, RZ ;  /* 0x000000081f127c24 */ /* 0x000fe4000f8e02ff */
[----:B------:R-:W-:-:S04]  /*2f30*/  IMAD.WIDE.U32 R20, R29, UR8, R20 ;  /* 0x000000081d147c25 */ /* 0x000fc8000f8e0014 */
[----:B------:R-:W-:Y:S02]  /*2f40*/  IMAD R19, R29, UR9, R18 ;  /* 0x000000091d137c24 */ /* 0x000fe4000f8e0212 */
[----:B------:R-:W1:Y:S01]  /*2f50*/  @!P0 LDS.U16 R27, [R24+0xe70] ;  /* 0x000e7000181b8984 */ /* 0x000e620000000400 */
[C---:B0-----:R-:W-:Y:S01]  /*2f60*/  LEA R18, P2, R20.reuse, UR4, 0x1 ;  /* 0x0000000414127c11 */ /* 0x041fe2000f8408ff */
[----:B------:R-:W-:Y:S02]  /*2f70*/  IMAD.IADD R19, R21, 0x1, R19 ;  /* 0x0000000115137824 */ /* 0x000fe400078e0213 */
[----:B------:R-:W0:Y:S03]  /*2f80*/  @!P1 LDS.U16 R33, [R24+0xe72] ;  /* 0x000e720018219984 */ /* 0x000e260000000400 */
[----:B------:R-:W-:-:S05]  /*2f90*/  LEA.HI.X R19, R20, UR5, R19, 0x1, P2 ;  /* 0x0000000514137c11 */ /* 0x000fca00090f0c13 */
[----:B-1----:R1:W-:Y:S04]  /*2fa0*/  @!P0 STG.E.U16 desc[UR14][R18.64], R27 ;  /* 0x0000001b12008986 */ /* 0x0023e8000c10150e */
[----:B0-----:R1:W-:Y:S02]  /*2fb0*/  @!P1 STG.E.U16 desc[UR14][R18.64+0x2], R33 ;  /* 0x0000022112009986 */ /* 0x0013e4000c10150e */
.L_x_314:
[----:B------:R-:W-:Y:S05]  /*2fc0*/  BSYNC.RECONVERGENT B0 ;  /* 0x0000000000007941 */ /* 0x000fea0003800200 */
.L_x_313:
[----:B------:R-:W-:Y:S01]  /*2fd0*/  BAR.SYNC.DEFER_BLOCKING 0x0 ;  /* 0x0000000000007b1d */ /* 0x000fe20000010000 */
[----:B-1--4-:R-:W-:Y:S02]  /*2fe0*/  IADD3 R27, P0, PT, R15, 0x1, RZ ;  /* 0x000000010f1b7810 */ /* 0x012fe40007f1e0ff */
[----:B------:R-:W-:Y:S02]  /*2ff0*/  PRMT R19, R2, 0x5410, R3 ;  /* 0x0000541002137816 */ /* 0x000fe40000000003 */
[----:B------:R-:W-:Y:S01]  /*3000*/  ISETP.GE.U32.AND P2, PT, R27, UR16, PT ;  /* 0x000000101b007c0c */ /* 0x000fe2000bf46070 */
[----:B------:R-:W-:Y:S01]  /*3010*/  IMAD.X R2, RZ, RZ, R26, P0 ;  /* 0x000000ffff027224 */ /* 0x000fe200000e061a */
[----:B------:R-:W-:Y:S01]  /*3020*/  PRMT R25, R25, 0x5410, R0 ;  /* 0x0000541019197816 */ /* 0x000fe20000000000 */
[----:B------:R-:W-:Y:S01]  /*3030*/  BSSY.RECONVERGENT B0, `(.L_x_315) ;  /* 0x000002b000007945 */ /* 0x000fe20003800200 */
[----:B------:R-:W-:Y:S02]  /*3040*/  IADD3 R0, P3, PT, R15, 0x9, RZ ;  /* 0x000000090f007810 */ /* 0x000fe40007f7e0ff */
[----:B------:R-:W-:-:S02]  /*3050*/  ISETP.GE.U32.AND.EX P2, PT, R2, UR17, PT, P2 ;  /* 0x0000001102007c0c */ /* 0x000fc4000bf46120 */
[----:B--23--:R-:W-:Y:S02]  /*3060*/  PRMT R21, R5, 0x5410, R6 ;  /* 0x0000541005157816 */ /* 0x00cfe40000000006 */
[----:B------:R-:W-:Y:S02]  /*3070*/  PRMT R7, R7, 0x5410, R8 ;  /* 0x0000541007077816 */ /* 0x000fe40000000008 */
[----:B------:R-:W-:Y:S01]  /*3080*/  PRMT R9, R9, 0x5410, R10 ;  /* 0x0000541009097816 */ /* 0x000fe2000000000a */
[----:B------:R-:W-:Y:S01]  /*3090*/  IMAD.X R10, RZ, RZ, R26, P3 ;  /* 0x000000ffff0a7224 */ /* 0x000fe200018e061a */
[----:B------:R-:W-:Y:S02]  /*30a0*/  PRMT R11, R11, 0x5410, R12 ;  /* 0x000054100b0b7816 */ /* 0x000fe4000000000c */
[----:B------:R-:W-:Y:S02]  /*30b0*/  PRMT R13, R13, 0x5410, R14 ;  /* 0x000054100d0d7816 */ /* 0x000fe4000000000e */
[----:B------:R-:W-:Y:S01]  /*30c0*/  PRMT R23, R22, 0x5410, R23 ;  /* 0x0000541016177816 */ /* 0x000fe20000000017 */
[----:B------:R0:W-:Y:S01]  /*30d0*/  STS [R4], R19 ;  /* 0x0000001304007388 */ /* 0x0001e20000000800 */
[----:B------:R-:W-:-:S02]  /*30e0*/  ISETP.GE.U32.AND P1, PT, R0, UR16, PT ;  /* 0x0000001000007c0c */ /* 0x000fc4000bf26070 */
[C---:B------:R-:W-:Y:S01]  /*30f0*/  IADD3 R5, P0, PT, R15.reuse, 0x11, RZ ;  /* 0x000000110f057810 */ /* 0x040fe20007f1e0ff */
[----:B------:R0:W-:Y:S01]  /*3100*/  STS [R4+0x10], R21 ;  /* 0x0000101504007388 */ /* 0x0001e20000000800 */
[----:B------:R-:W-:Y:S02]  /*3110*/  IADD3 R3, P4, PT, R15, 0x19, RZ ;  /* 0x000000190f037810 */ /* 0x000fe40007f9e0ff */
[----:B------:R-:W-:Y:S01]  /*3120*/  ISETP.GE.U32.AND.EX P1, PT, R10, UR17, PT, P1 ;  /* 0x000000110a007c0c */ /* 0x000fe2000bf26110 */
        /* <DEDUP_REMOVED lines=21> */
[----:B------:R-:W1:Y:S01]  /*3280*/  @!P2 LDS.U16 R11, [R24] ;  /* 0x00000000180ba984 */ /* 0x000e620000000400 */
[----:B0-----:R-:W-:-:S03]  /*3290*/  LEA R8, P5, R6, UR4, 0x1 ;  /* 0x0000000406087c11 */ /* 0x001fc6000f8a08ff */
[----:B------:R-:W0:Y:S01]  /*32a0*/  @!P3 LDS.U16 R13, [R24+0x2] ;  /* 0x00000200180db984 */ /* 0x000e220000000400 */
[----:B------:R-:W-:-:S05]  /*32b0*/  LEA.HI.X R9, R6, UR5, R7, 0x1, P5 ;  /* 0x0000000506097c11 */ /* 0x000fca000a8f0c07 */
[----:B-1----:R1:W-:Y:S04]  /*32c0*/  @!P2 STG.E.U16 desc[UR14][R8.64], R11 ;  /* 0x0000000b0800a986 */ /* 0x0023e8000c10150e */
[----:B0-----:R1:W-:Y:S02]  /*32d0*/  @!P3 STG.E.U16 desc[UR14][R8.64+0x2], R13 ;  /* 0x0000020d0800b986 */ /* 0x0013e4000c10150e */
.L_x_316:
[----:B------:R-:W-:Y:S05]  /*32e0*/  BSYNC.RECONVERGENT B0 ;  /* 0x0000000000007941 */ /* 0x000fea0003800200 */
.L_x_315:
[----:B------:R-:W-:Y:S04]  /*32f0*/  BSSY.RECONVERGENT B0, `(.L_x_317) ;  /* 0x0000015000007945 */ /* 0x000fe80003800200 */
[----:B------:R-:W-:Y:S05]  /*3300*/  @P1 BRA `(.L_x_318) ;  /* 0x00000000004c1947 */ /* 0x000fea0003800000 */
[C---:B------:R-:W-:Y:S01]  /*3310*/  IADD3 R2, P3, PT, R16.reuse, 0x1, RZ ;  /* 0x0000000110027810 */ /* 0x040fe20007f7e0ff */
[----:B------:R-:W2:Y:S01]  /*3320*/  LDCU.64 UR4, c[0x0][0x390] ;  /* 0x00007200ff0477ac */ /* 0x000ea20008000a00 */
[----:B------:R-:W-:Y:S01]  /*3330*/  ISETP.GE.U32.AND P1, PT, R16, UR8, PT ;  /* 0x0000000810007c0c */ /* 0x000fe2000bf26070 */
[----:B01----:R-:W-:Y:S01]  /*3340*/  IMAD R9, R10, UR8, RZ ;  /* 0x000000080a097c24 */ /* 0x003fe2000f8e02ff */
        /* <DEDUP_REMOVED lines=9> */
[----:B------:R-:W0:Y:S01]  /*33e0*/  @!P1 LDS.U16 R11, [R24+0x210] ;  /* 0x00021000180b9984 */ /* 0x000e220000000400 */
[----:B--2---:R-:W-:-:S03]  /*33f0*/  LEA R8, P3, R6, UR4, 0x1 ;  /* 0x0000000406087c11 */ /* 0x004fc6000f8608ff */
[----:B------:R-:W1:Y:S01]  /*3400*/  @!P2 LDS.U16 R13, [R24+0x212] ;  /* 0x00021200180da984 */ /* 0x000e620000000400 */
[----:B------:R-:W-:-:S05]  /*3410*/  LEA.HI.X R9, R6, UR5, R7, 0x1, P3 ;  /* 0x0000000506097c11 */ /* 0x000fca00098f0c07 */
[----:B0-----:R2:W-:Y:S04]  /*3420*/  @!P1 STG.E.U16 desc[UR14][R8.64], R11 ;  /* 0x0000000b08009986 */ /* 0x0015e8000c10150e */
[----:B-1----:R2:W-:Y:S02]  /*3430*/  @!P2 STG.E.U16 desc[UR14][R8.64+0x2], R13 ;  /* 0x0000020d0800a986 */ /* 0x0025e4000c10150e */
.L_x_318:
[----:B------:R-:W-:Y:S05]  /*3440*/  BSYNC.RECONVERGENT B0 ;  /* 0x0000000000007941 */ /* 0x000fea0003800200 */
.L_x_317:
[--C-:B------:R-:W-:Y:S01]  /*3450*/  IMAD.X R10, RZ, RZ, R26.reuse, P0 ;  /* 0x000000ffff0a7224 */ /* 0x100fe200000e061a */
[----:B------:R-:W-:Y:S01]  /*3460*/  ISETP.GE.U32.AND P3, PT, R5, UR16, PT ;  /* 0x0000001005007c0c */ /* 0x000fe2000bf66070 */
[--C-:B------:R-:W-:Y:S01]  /*3470*/  IMAD.X R14, RZ, RZ, R26.reuse, P4 ;  /* 0x000000ffff0e7224 */ /* 0x100fe200020e061a */
[C---:B0-----:R-:W-:Y:S01]  /*3480*/  IADD3 R7, P5, PT, R15.reuse, 0x21, RZ ;  /* 0x000000210f077810 */ /* 0x041fe20007fbe0ff */
[----:B------:R-:W-:Y:S01]  /*3490*/  BSSY.RECONVERGENT B0, `(.L_x_319) ;  /* 0x0000027000007945 */ /* 0x000fe20003800200 */
[----:B------:R-:W-:Y:S02]  /*34a0*/  ISETP.GE.U32.AND.EX P3, PT, R10, UR17, PT, P3 ;  /* 0x000000110a007c0c */ /* 0x000fe4000bf66130 */
[C---:B------:R-:W-:Y:S01]  /*34b0*/  IADD3 R4, P1, PT, R15.reuse, 0x29, RZ ;  /* 0x000000290f047810 */ /* 0x040fe20007f3e0ff */
[--C-:B-12---:R-:W-:Y:S01]  /*34c0*/  IMAD.X R8, RZ, RZ, R26.reuse, P5 ;  /* 0x000000ffff087224 */ /* 0x106fe200028e061a */
[C---:B------:R-:W-:Y:S02]  /*34d0*/  IADD3 R0, P2, PT, R15.reuse, 0x31, RZ ;  /* 0x000000310f007810 */ /* 0x040fe40007f5e0ff */
        /* <DEDUP_REMOVED lines=9> */
[----:B------:R-:W-:Y:S02]  /*3570*/  ISETP.GE.U32.AND.EX P0, PT, R14, UR17, PT, P0 ;  /* 0x000000110e007c0c */ /* 0x000fe4000bf06100 */
[----:B------:R-:W-:Y:S02]  /*3580*/  ISETP.GE.U32.AND.EX P4, PT, R8, UR17, PT, P4 ;  /* 0x0000001108007c0c */ /* 0x000fe4000bf86140 */
[----:B------:R-:W-:Y:S02]  /*3590*/  ISETP.GE.U32.AND.EX P5, PT, R6, UR17, PT, P5 ;  /* 0x0000001106007c0c */ /* 0x000fe4000bfa6150 */
[----:B------:R-:W-:-:S02]  /*35a0*/  ISETP.GE.U32.AND.EX P1, PT, R2, UR17, PT, P1 ;  /* 0x0000001102007c0c */ /* 0x000fc4000bf26110 */
[----:B------:R-:W-:Y:S01]  /*35b0*/  ISETP.GE.U32.AND.EX P2, PT, R26, UR17, PT, P2 ;  /* 0x000000111a007c0c */ /* 0x000fe2000bf46120 */
[----:B------:R-:W-:-:S12]  /*35c0*/  @P3 BRA `(.L_x_320) ;  /* 0x00000000004c3947 */ /* 0x000fd80003800000 */
[----:B------:R-:W0:Y:S01]  /*35d0*/  LDCU.64 UR4, c[0x0][0x390] ;  /* 0x00007200ff0477ac */ /* 0x000e220008000a00 */
[----:B------:R-:W-:Y:S02]  /*35e0*/  IMAD R10, R10, UR8, RZ ;  /* 0x000000080a0a7c24 */ /* 0x000fe4000f8e02ff */
[----:B------:R-:W-:Y:S02]  /*35f0*/  IMAD.MOV.U32 R12, RZ, RZ, R16 ;  /* 0x000000ffff0c7224 */ /* 0x000fe400078e0010 */
[----:B------:R-:W-:Y:S02]  /*3600*/  IMAD.MOV.U32 R13, RZ, RZ, R17 ;  /* 0x000000ffff0d7224 */ /* 0x000fe400078e0011 */
[C---:B------:R-:W-:Y:S02]  /*3610*/  IMAD R9, R5.reuse, UR9, R10 ;  /* 0x0000000905097c24 */ /* 0x040fe4000f8e020a */
[----:B------:R-:W-:-:S04]  /*3620*/  IMAD.WIDE.U32 R12, R5, UR8, R12 ;  /* 0x00000008050c7c25 */ /* 0x000fc8000f8e000c */
[----:B------:R-:W-:Y:S01]  /*3630*/  IMAD.IADD R5, R13, 0x1, R9 ;  /* 0x000000010d057824 */ /* 0x000fe200078e0209 */
[----:B------:R-:W-:Y:S02]  /*3640*/  IADD3 R9, P3, PT, R16, 0x1, RZ ;  /* 0x0000000110097810 */ /* 0x000fe40007f7e0ff */
[----:B0-----:R-:W-:-:S04]  /*3650*/  LEA R10, P6, R12, UR4, 0x1 ;  /* 0x000000040c0a7c11 */ /* 0x001fc8000f8c08ff */
[----:B------:R-:W-:Y:S01]  /*3660*/  LEA.HI.X R11, R12, UR5, R5, 0x1, P6 ;  /* 0x000000050c0b7c11 */ /* 0x000fe2000b0f0c05 */
[----:B------:R-:W-:Y:S01]  /*3670*/  IMAD.X R5, RZ, RZ, R17, P3 ;  /* 0x000000ffff057224 */ /* 0x000fe200018e0611 */
[----:B------:R-:W-:Y:S02]  /*3680*/  ISETP.GE.U32.AND P6, PT, R16, UR8, PT ;  /* 0x0000000810007c0c */ /* 0x000fe4000bfc6070 */
[----:B------:R-:W-:Y:S02]  /*3690*/  ISETP.GE.U32.AND P3, PT, R9, UR8, PT ;  /* 0x0000000809007c0c */ /* 0x000fe4000bf66070 */
[----:B------:R-:W-:Y:S02]  /*36a0*/  ISETP.GE.U32.AND.EX P6, PT, R17, UR9, PT, P6 ;  /* 0x0000000911007c0c */ /* 0x000fe4000bfc6160 */
[----:B------:R-:W-:-:S11]  /*36b0*/  ISETP.GE.U32.AND.EX P3, PT, R5, UR9, PT, P3 ;  /* 0x0000000905007c0c */ /* 0x000fd6000bf66130 */
[----:B------:R-:W0:Y:S04]  /*36c0*/  @!P6 LDS.U16 R5, [R24+0x420] ;  /* 0x000420001805e984 */ /* 0x000e280000000400 */
[----:B------:R-:W1:Y:S04]  /*36d0*/  @!P3 LDS.U16 R9, [R24+0x422] ;  /* 0x000422001809b984 */ /* 0x000e680000000400 */
[----:B0-----:R0:W-:Y:S04]  /*36e0*/  @!P6 STG.E.U16 desc[UR14][R10.64], R5 ;  /* 0x000000050a00e986 */ /* 0x0011e8000c10150e */
[----:B-1----:R0:W-:Y:S02]  /*36f0*/  @!P3 STG.E.U16 desc[UR14][R10.64+0x2], R9 ;  /* 0x000002090a00b986 */ /* 0x0021e4000c10150e */
.L_x_320:
[----:B------:R-:W-:Y:S05]  /*3700*/  BSYNC.RECONVERGENT B0 ;  /* 0x0000000000007941 */ /* 0x000fea0003800200 */
.L_x_319:
[----:B------:R-:W-:Y:S04]  /*3710*/  BSSY.RECONVERGENT B0, `(.L_x_321) ;  /* 0x0000015000007945 */ /* 0x000fe80003800200 */
        /* <DEDUP_REMOVED lines=20> */
.L_x_322:
[----:B------:R-:W-:Y:S05]  /*3860*/  BSYNC.RECONVERGENT B0 ;  /* 0x0000000000007941 */ /* 0x000fea0003800200 */
.L_x_321:
[----:B------:R-:W-:Y:S04]  /*3870*/  BSSY.RECONVERGENT B0, `(.L_x_323) ;  /* 0x0000015000007945 */ /* 0x000fe80003800200 */
[----:B------:R-:W-:Y:S05]  /*3880*/  @P4 BRA `(.L_x_324) ;  /* 0x00000000004c4947 */ /* 0x000fea0003800000 */
[C---:B------:R-:W-:Y:S01]  /*3890*/  IADD3 R3, P4, PT, R16.reuse, 0x1, RZ ;  /* 0x0000000110037810 */ /* 0x040fe20007f9e0ff */
[----:B------:R-:W2:Y:S01]  /*38a0*/  LDCU.64 UR4, c[0x0][0x390] ;  /* 0x00007200ff0477ac */ /* 0x000ea20008000a00 */
[----:B------:R-:W-:Y:S01]  /*38b0*/  ISETP.GE.U32.AND P0, PT, R16, UR8, PT ;  /* 0x0000000810007c0c */ /* 0x000fe2000bf06070 */
[----:B0-----:R-:W-:Y:S01]  /*38c0*/  IMAD R10, R8, UR8, RZ ;  /* 0x00000008080a7c24 */ /* 0x001fe2000f8e02ff */
[----:B------:R-:W-:Y:S01]  /*38d0*/  ISETP.GE.U32.AND P3, PT, R3, UR8, PT ;  /* 0x0000000803007c0c */ /* 0x000fe2000bf66070 */
[--C-:B------:R-:W-:Y:S01]  /*38e0*/  IMAD.X R3, RZ, RZ, R17.reuse, P4 ;  /* 0x000000ffff037224 */ /* 0x100fe200020e0611 */
[----:B------:R-:W-:Y:S01]  /*38f0*/  ISETP.GE.U32.AND.EX P0, PT, R17, UR9, PT, P0 ;  /* 0x0000000911007c0c */ /* 0x000fe2000bf06100 */
[----:B------:R-:W-:Y:S02]  /*3900*/  IMAD.MOV.U32 R8, RZ, RZ, R16 ;  /* 0x000000ffff087224 */ /* 0x000fe400078e0010 */
[----:B-1----:R-:W-:Y:S01]  /*3910*/  IMAD.MOV.U32 R9, RZ, RZ, R17 ;  /* 0x000000ffff097224 */ /* 0x002fe200078e0011 */
        /* <DEDUP_REMOVED lines=10> */
.L_x_324:
[----:B------:R-:W-:Y:S05]  /*39c0*/  BSYNC.RECONVERGENT B0 ;  /* 0x0000000000007941 */ /* 0x000fea0003800200 */
.L_x_323:
[----:B------:R-:W-:Y:S04]  /*39d0*/  BSSY.RECONVERGENT B0, `(.L_x_325) ;  /* 0x0000015000007945 */ /* 0x000fe80003800200 */
[----:B------:R-:W-:Y:S05]  /*39e0*/  @P5 BRA `(.L_x_326) ;  /* 0x00000000004c5947 */ /* 0x000fea0003800000 */
[C---:B--2---:R-:W-:Y:S01]  /*39f0*/  IADD3 R3, P4, PT, R16.reuse, 0x1, RZ ;  /* 0x0000000110037810 */ /* 0x044fe20007f9e0ff */
        /* <DEDUP_REMOVED lines=18> */
.L_x_326:
[----:B------:R-:W-:Y:S05]  /*3b20*/  BSYNC.RECONVERGENT B0 ;  /* 0x0000000000007941 */ /* 0x000fea0003800200 */
.L_x_325:
[----:B------:R-:W-:Y:S04]  /*3b30*/  BSSY.RECONVERGENT B0, `(.L_x_327) ;  /* 0x0000015000007945 */ /* 0x000fe80003800200 */
[----:B------:R-:W-:Y:S05]  /*3b40*/  @P1 BRA `(.L_x_328) ;  /* 0x00000000004c1947 */ /* 0x000fea0003800000 */
[C---:B--23--:R-:W-:Y:S01]  /*3b50*/  IADD3 R3, P3, PT, R16.reuse, 0x1, RZ ;  /* 0x0000000110037810 */ /* 0x04cfe20007f7e0ff */
[----:B------:R-:W2:Y:S01]  /*3b60*/  LDCU.64 UR4, c[0x0][0x390] ;  /* 0x00007200ff0477ac */ /* 0x000ea20008000a00 */
[----:B------:R-:W-:Y:S01]  /*3b70*/  ISETP.GE.U32.AND P0, PT, R16, UR8, PT ;  /* 0x0000000810007c0c */ /* 0x000fe2000bf06070 */
[----:B01----:R-:W-:Y:S01]  /*3b80*/  IMAD R5, R2, UR8, RZ ;  /* 0x0000000802057c24 */ /* 0x003fe2000f8e02ff */
[----:B------:R-:W-:Y:S01]  /*3b90*/  ISETP.GE.U32.AND P1, PT, R3, UR8, PT ;  /* 0x0000000803007c0c */ /* 0x000fe2000bf26070 */
[----:B------:R-:W-:Y:S01]  /*3ba0*/  IMAD.X R3, RZ, RZ, R17, P3 ;  /* 0x000000ffff037224 */ /* 0x000fe200018e0611 */
[----:B------:R-:W-:Y:S01]  /*3bb0*/  ISETP.GE.U32.AND.EX P0, PT, R17, UR9, PT, P0 ;  /* 0x0000000911007c0c */ /* 0x000fe2000bf06100 */
[----:B------:R-:W-:Y:S02]  /*3bc0*/  IMAD.MOV.U32 R2, RZ, RZ, R16 ;  /* 0x000000ffff027224 */ /* 0x000fe400078e0010 */
[----:B------:R-:W-:Y:S01]  /*3bd0*/  IMAD R5, R0, UR9, R5 ;  /* 0x0000000900057c24 */ /* 0x000fe2000f8e0205 */
[----:B------:R-:W-:Y:S01]  /*3be0*/  ISETP.GE.U32.AND.EX P1, PT, R3, UR9, PT, P1 ;  /* 0x0000000903007c0c */ /* 0x000fe2000bf26110 */
[----:B------:R-:W-:-:S02]  /*3bf0*/  IMAD.MOV.U32 R3, RZ, RZ, R17 ;  /* 0x000000ffff037224 */ /* 0x000fc400078e0011 */
[----:B------:R-:W-:-:S06]  /*3c00*/  IMAD.WIDE.U32 R2, R0, UR8, R2 ;  /* 0x0000000800027c25 */ /* 0x000fcc000f8e0002 */
[----:B------:R-:W0:Y:S01]  /*3c10*/  @!P0 LDS.U16 R7, [R24+0xc60] ;  /* 0x000c600018078984 */ /* 0x000e220000000400 */
[----:B------:R-:W-:Y:S01]  /*3c20*/  IMAD.IADD R3, R3, 0x1, R5 ;  /* 0x0000000103037824 */ /* 0x000fe200078e0205 */
[C---:B--2---:R-:W-:Y:S02]  /*3c30*/  LEA R4, P3, R2.reuse, UR4, 0x1 ;  /* 0x0000000402047c11 */ /* 0x044fe4000f8608ff */
[----:B------:R-:W1:Y:S02]  /*3c40*/  @!P1 LDS.U16 R9, [R24+0xc62] ;  /* 0x000c620018099984 */ /* 0x000e640000000400 */
[----:B------:R-:W-:-:S05]  /*3c50*/  LEA.HI.X R5, R2, UR5, R3, 0x1, P3 ;  /* 0x0000000502057c11 */ /* 0x000fca00098f0c03 */
[----:B0-----:R4:W-:Y:S04]  /*3c60*/  @!P0 STG.E.U16 desc[UR14][R4.64], R7 ;  /* 0x0000000704008986 */ /* 0x0019e8000c10150e */
[----:B-1----:R4:W-:Y:S02]  /*3c70*/  @!P1 STG.E.U16 desc[UR14][R4.64+0x2], R9 ;  /* 0x0000020904009986 */ /* 0x0029e4000c10150e */
.L_x_328:
[----:B------:R-:W-:Y:S05]  /*3c80*/  BSYNC.RECONVERGENT B0 ;  /* 0x0000000000007941 */ /* 0x000fea0003800200 */
.L_x_327:
[----:B------:R-:W-:Y:S04]  /*3c90*/  BSSY.RECONVERGENT B0, `(.L_x_329) ;  /* 0x0000015000007945 */ /* 0x000fe80003800200 */
[----:B------:R-:W-:Y:S05]  /*3ca0*/  @P2 BRA `(.L_x_330) ;  /* 0x00000000004c2947 */ /* 0x000fea0003800000 */
[C---:B------:R-:W-:Y:S01]  /*3cb0*/  IADD3 R0, P2, PT, R16.reuse, 0x1, RZ ;  /* 0x0000000110007810 */ /* 0x040fe20007f5e0ff */
[----:B------:R-:W5:Y:S01]  /*3cc0*/  LDCU.64 UR4, c[0x0][0x390] ;  /* 0x00007200ff0477ac */ /* 0x000f620008000a00 */
[----:B------:R-:W-:Y:S01]  /*3cd0*/  ISETP.GE.U32.AND P0, PT, R16, UR8, PT ;  /* 0x0000000810007c0c */ /* 0x000fe2000bf06070 */
[----:B------:R-:W-:Y:S01]  /*3ce0*/  IMAD R26, R26, UR8, RZ ;  /* 0x000000081a1a7c24 */ /* 0x000fe2000f8e02ff */
[----:B------:R-:W-:Y:S01]  /*3cf0*/  ISETP.GE.U32.AND P1, PT, R0, UR8, PT ;  /* 0x0000000800007c0c */ /* 0x000fe2000bf26070 */
[--C-:B------:R-:W-:Y:S01]  /*3d00*/  IMAD.X R0, RZ, RZ, R17.reuse, P2 ;  /* 0x000000ffff007224 */ /* 0x100fe200010e0611 */
[----:B------:R-:W-:Y:S01]  /*3d10*/  ISETP.GE.U32.AND.EX P0, PT, R17, UR9, PT, P0 ;  /* 0x0000000911007c0c */ /* 0x000fe2000bf06100 */
[----:B------:R-:W-:Y:S02]  /*3d20*/  IMAD.MOV.U32 R2, RZ, RZ, R16 ;  /* 0x000000ffff027224 */ /* 0x000fe400078e0010 */
[----:B--23--:R-:W-:Y:S01]  /*3d30*/  IMAD.MOV.U32 R3, RZ, RZ, R17 ;  /* 0x000000ffff037224 */ /* 0x00cfe200078e0011 */
[----:B------:R-:W-:Y:S01]  /*3d40*/  ISETP.GE.U32.AND.EX P1, PT, R0, UR9, PT, P1 ;  /* 0x0000000900007c0c */ /* 0x000fe2000bf26110 */
[----:B01--4-:R-:W-:-:S02]  /*3d50*/  IMAD R5, R15, UR9, R26 ;  /* 0x000000090f057c24 */ /* 0x013fc4000f8e021a */
[----:B------:R-:W-:-:S04]  /*3d60*/  IMAD.WIDE.U32 R2, R15, UR8, R2 ;  /* 0x000000080f027c25 */ /* 0x000fc8000f8e0002 */
[----:B------:R-:W-:Y:S02]  /*3d70*/  IMAD.IADD R3, R3, 0x1, R5 ;  /* 0x0000000103037824 */ /* 0x000fe400078e0205 */
[----:B------:R-:W0:Y:S01]  /*3d80*/  @!P0 LDS.U16 R7, [R24+0xe70] ;  /* 0x000e700018078984 */ /* 0x000e220000000400 */
[----:B-----5:R-:W-:-:S03]  /*3d90*/  LEA R4, P2, R2, UR4, 0x1 ;  /* 0x0000000402047c11 */ /* 0x020fc6000f8408ff */
[----:B------:R-:W1:Y:S01]  /*3da0*/  @!P1 LDS.U16 R9, [R24+0xe72] ;  /* 0x000e720018099984 */ /* 0x000e620000000400 */
[----:B------:R-:W-:-:S05]  /*3db0*/  LEA.HI.X R5, R2, UR5, R3, 0x1, P2 ;  /* 0x0000000502057c11 */ /* 0x000fca00090f0c03 */
[----:B0-----:R0:W-:Y:S04]  /*3dc0*/  @!P0 STG.E.U16 desc[UR14][R4.64], R7 ;  /* 0x0000000704008986 */ /* 0x0011e8000c10150e */
[----:B-1----:R0:W-:Y:S02]  /*3dd0*/  @!P1 STG.E.U16 desc[UR14][R4.64+0x2], R9 ;  /* 0x0000020904009986 */ /* 0x0021e4000c10150e */
.L_x_330:
[----:B------:R-:W-:Y:S05]  /*3de0*/  BSYNC.RECONVERGENT B0 ;  /* 0x0000000000007941 */ /* 0x000fea0003800200 */
.L_x_329:
[----:B------:R-:W-:Y:S06]  /*3df0*/  BAR.SYNC.DEFER_BLOCKING 0x0 ;  /* 0x0000000000007b1d */ /* 0x000fec0000010000 */
[----:B------:R-:W-:Y:S05]  /*3e00*/  EXIT ;  /* 0x000000000000794d */ /* 0x000fea0003800000 */
        .weak           $__internal_2_$__cuda_sm20_div_u64
        .type           $__internal_2_$__cuda_sm20_div_u64,@function
        .size           $__internal_2_$__cuda_sm20_div_u64,(.L_x_424 - $__internal_2_$__cuda_sm20_div_u64)
$__internal_2_$__cuda_sm20_div_u64:
        /* <DEDUP_REMOVED lines=71> */
[----:B------:R-:W-:Y:S11]  /*4280*/  RET.REL.NODEC R2 `(_ZN18transformer_engine45_GLOBAL__N__233fe513_12_transpose_cu_974b958524transpose_general_kernelILm4ELm4E13__nv_bfloat16EEvPKT1_PKfPS3_mm) ;  /* 0xffffffbc025c7950 */ /* 0x000ff60003c3ffff */
.L_x_331:
        /* <DEDUP_REMOVED lines=15> */
.L_x_424:


//--------------------- .text._ZN18transformer_engine45_GLOBAL__N__233fe513_12_transpose_cu_974b958524transpose_general_kernelILm4ELm4E6__halfEEvPKT1_PKfPS3_mm --------------------------
	.section	.text._ZN18transformer_engine45_GLOBAL__N__233fe513_12_transpose_cu_974b958524transpose_general_kernelILm4ELm4E6__halfEEvPKT1_PKfPS3_mm,"ax",@progbits
	.align	128
.text._ZN18transformer_engine45_GLOBAL__N__233fe513_12_transpose_cu_974b958524transpose_general_kernelILm4ELm4E6__halfEEvPKT1_PKfPS3_mm:
        .type           _ZN18transformer_engine45_GLOBAL__N__233fe513_12_transpose_cu_974b958524transpose_general_kernelILm4ELm4E6__halfEEvPKT1_PKfPS3_mm,@function
        .size           _ZN18transformer_engine45_GLOBAL__N__233fe513_12_transpose_cu_974b958524transpose_general_kernelILm4ELm4E6__halfEEvPKT1_PKfPS3_mm,(.L_x_426 - _ZN18transformer_engine45_GLOBAL__N__233fe513_12_transpose_cu_974b958524transpose_general_kernelILm4ELm4E6__halfEEvPKT1_PKfPS3_mm)
        .other          _ZN18transformer_engine45_GLOBAL__N__233fe513_12_transpose_cu_974b958524transpose_general_kernelILm4ELm4E6__halfEEvPKT1_PKfPS3_mm,@"STO_CUDA_ENTRY STV_DEFAULT"
_ZN18transformer_engine45_GLOBAL__N__233fe513_12_transpose_cu_974b958524transpose_general_kernelILm4ELm4E6__halfEEvPKT1_PKfPS3_mm:
        /* <DEDUP_REMOVED lines=10> */
.L_x_332:
        /* <DEDUP_REMOVED lines=36> */
.L_x_333:
[----:B------:R-:W-:-:S07]  /*02e0*/  MOV R4, 0x300 ;  /* 0x0000030000047802 */ /* 0x000fce0000000f00 */
[----:B------:R-:W-:Y:S05]  /*02f0*/  CALL.REL.NOINC `($__internal_3_$__cuda_sm20_div_u64) ;  /* 0x0000003800c47944 */ /* 0x000fea0003c00000 */
        /* <DEDUP_REMOVED lines=11> */
.L_x_334:
        /* <DEDUP_REMOVED lines=53> */
.L_x_336:
[----:B------:R-:W-:Y:S05]  /*0700*/  BSYNC.RECONVERGENT B0 ;  /* 0x0000000000007941 */ /* 0x000fea0003800200 */
.L_x_335:
        /* <DEDUP_REMOVED lines=22> */
.L_x_338:
[----:B------:R-:W-:Y:S05]  /*0870*/  BSYNC.RECONVERGENT B0 ;  /* 0x0000000000007941 */ /* 0x000fea0003800200 */
.L_x_337:
        /* <DEDUP_REMOVED lines=34> */
.L_x_340:
[----:B------:R-:W-:Y:S05]  /*0aa0*/  BSYNC.RECONVERGENT B0 ;  /* 0x0000000000007941 */ /* 0x000fea0003800200 */
.L_x_339:
        /* <DEDUP_REMOVED lines=24> */
.L_x_342:
[----:B------:R-:W-:Y:S05]  /*0c30*/  BSYNC.RECONVERGENT B0 ;  /* 0x0000000000007941 */ /* 0x000fea0003800200 */
.L_x_341:
        /* <DEDUP_REMOVED lines=33> */
.L_x_344:
[----:B------:R-:W-:Y:S05]  /*0e50*/  BSYNC.RECONVERGENT B0 ;  /* 0x0000000000007941 */ /* 0x000fea0003800200 */
.L_x_343:
        /* <DEDUP_REMOVED lines=24> */
.L_x_346:
[----:B------:R-:W-:Y:S05]  /*0fe0*/  BSYNC.RECONVERGENT B0 ;  /* 0x0000000000007941 */ /* 0x000fea0003800200 */
.L_x_345:
        /* <DEDUP_REMOVED lines=34> */
.L_x_348:
[----:B------:R-:W-:Y:S05]  /*1210*/  BSYNC.RECONVERGENT B0 ;  /* 0x0000000000007941 */ /* 0x000fea0003800200 */
.L_x_347:
        /* <DEDUP_REMOVED lines=24> */
.L_x_350:
[----:B------:R-:W-:Y:S05]  /*13a0*/  BSYNC.RECONVERGENT B0 ;  /* 0x0000000000007941 */ /* 0x000fea0003800200 */
.L_x_349:
        /* <DEDUP_REMOVED lines=34> */
.L_x_352:
[----:B------:R-:W-:Y:S05]  /*15d0*/  BSYNC.RECONVERGENT B0 ;  /* 0x0000000000007941 */ /* 0x000fea0003800200 */
.L_x_351:
        /* <DEDUP_REMOVED lines=24> */
.L_x_354:
[----:B------:R-:W-:Y:S05]  /*1760*/  BSYNC.RECONVERGENT B0 ;  /* 0x0000000000007941 */ /* 0x000fea0003800200 */
.L_x_353:
        /* <DEDUP_REMOVED lines=34> */
.L_x_356:
[----:B------:R-:W-:Y:S05]  /*1990*/  BSYNC.RECONVERGENT B0 ;  /* 0x0000000000007941 */ /* 0x000fea0003800200 */
.L_x_355:
        /* <DEDUP_REMOVED lines=24> */
.L_x_358:
[----:B------:R-:W-:Y:S05]  /*1b20*/  BSYNC.RECONVERGENT B0 ;  /* 0x0000000000007941 */ /* 0x000fea0003800200 */
.L_x_357:
        /* <DEDUP_REMOVED lines=44> */
.L_x_360:
[----:B------:R-:W-:Y:S05]  /*1df0*/  BSYNC.RECONVERGENT B0 ;  /* 0x0000000000007941 */ /* 0x000fea0003800200 */
.L_x_359:
        /* <DEDUP_REMOVED lines=24> */
.L_x_362:
[----:B------:R-:W-:Y:S05]  /*1f80*/  BSYNC.RECONVERGENT B0 ;  /* 0x0000000000007941 */ /* 0x000fea0003800200 */
.L_x_361:
        /* <DEDUP_REMOVED lines=24> */
.L_x_364:
[----:B------:R-:W-:Y:S05]  /*2110*/  BSYNC.RECONVERGENT B0 ;  /* 0x0000000000007941 */ /* 0x000fea0003800200 */
.L_x_363:
        /* <DEDUP_REMOVED lines=23> */
.L_x_366:
[----:B------:R-:W-:Y:S05]  /*2290*/  BSYNC.RECONVERGENT B0 ;  /* 0x0000000000007941 */ /* 0x000fea0003800200 */
.L_x_365:
        /* <DEDUP_REMOVED lines=39> */
.L_x_368:
[----:B------:R-:W-:Y:S05]  /*2510*/  BSYNC.RECONVERGENT B0 ;  /* 0x0000000000007941 */ /* 0x000fea0003800200 */
.L_x_367:
        /* <DEDUP_REMOVED lines=26> */
.L_x_370:
[----:B------:R-:W-:Y:S05]  /*26c0*/  BSYNC.RECONVERGENT B0 ;  /* 0x0000000000007941 */ /* 0x000fea0003800200 */
.L_x_369:
        /* <DEDUP_REMOVED lines=21> */
.L_x_372:
[----:B------:R-:W-:Y:S05]  /*2820*/  BSYNC.RECONVERGENT B0 ;  /* 0x0000000000007941 */ /* 0x000fea0003800200 */
.L_x_371:
        /* <DEDUP_REMOVED lines=19> */
.L_x_374:
[----:B------:R-:W-:Y:S05]  /*2960*/  BSYNC.RECONVERGENT B0 ;  /* 0x0000000000007941 */ /* 0x000fea0003800200 */
.L_x_373:
        /* <DEDUP_REMOVED lines=35> */
.L_x_376:
[----:B------:R-:W-:Y:S05]  /*2ba0*/  BSYNC.RECONVERGENT B0 ;  /* 0x0000000000007941 */ /* 0x000fea0003800200 */
.L_x_375:
        /* <DEDUP_REMOVED lines=21> */
.L_x_378:
[----:B------:R-:W-:Y:S05]  /*2d00*/  BSYNC.RECONVERGENT B0 ;  /* 0x0000000000007941 */ /* 0x000fea0003800200 */
.L_x_377:
        /* <DEDUP_REMOVED lines=21> */
.L_x_380:
[----:B------:R-:W-:Y:S05]  /*2e60*/  BSYNC.RECONVERGENT B0 ;  /* 0x0000000000007941 */ /* 0x000fea0003800200 */
.L_x_379:
        /* <DEDUP_REMOVED lines=21> */
.L_x_382:
[----:B------:R-:W-:Y:S05]  /*2fc0*/  BSYNC.RECONVERGENT B0 ;  /* 0x0000000000007941 */ /* 0x000fea0003800200 */
.L_x_381:
        /* <DEDUP_REMOVED lines=49> */
.L_x_384:
[----:B------:R-:W-:Y:S05]  /*32e0*/  BSYNC.RECONVERGENT B0 ;  /* 0x0000000000007941 */ /* 0x000fea0003800200 */
.L_x_383:
        /* <DEDUP_REMOVED lines=21> */
.L_x_386:
[----:B------:R-:W-:Y:S05]  /*3440*/  BSYNC.RECONVERGENT B0 ;  /* 0x0000000000007941 */ /* 0x000fea0003800200 */
.L_x_385:
        /* <DEDUP_REMOVED lines=43> */
.L_x_388:
[----:B------:R-:W-:Y:S05]  /*3700*/  BSYNC.RECONVERGENT B0 ;  /* 0x0000000000007941 */ /* 0x000fea0003800200 */
.L_x_387:
        /* <DEDUP_REMOVED lines=21> */
.L_x_390:
[----:B------:R-:W-:Y:S05]  /*3860*/  BSYNC.RECONVERGENT B0 ;  /* 0x0000000000007941 */ /* 0x000fea0003800200 */
.L_x_389:
        /* <DEDUP_REMOVED lines=21> */
.L_x_392:
[----:B------:R-:W-:Y:S05]  /*39c0*/  BSYNC.RECONVERGENT B0 ;  /* 0x0000000000007941 */ /* 0x000fea0003800200 */
.L_x_391:
        /* <DEDUP_REMOVED lines=21> */
.L_x_394:
[----:B------:R-:W-:Y:S05]  /*3b20*/  BSYNC.RECONVERGENT B0 ;  /* 0x0000000000007941 */ /* 0x000fea0003800200 */
.L_x_393:
        /* <DEDUP_REMOVED lines=21> */
.L_x_396:
[----:B------:R-:W-:Y:S05]  /*3c80*/  BSYNC.RECONVERGENT B0 ;  /* 0x0000000000007941 */ /* 0x000fea0003800200 */
.L_x_395:
        /* <DEDUP_REMOVED lines=21> */
.L_x_398:
[----:B------:R-:W-:Y:S05]  /*3de0*/  BSYNC.RECONVERGENT B0 ;  /* 0x0000000000007941 */ /* 0x000fea0003800200 */
.L_x_397:
[----:B------:R-:W-:Y:S06]  /*3df0*/  BAR.SYNC.DEFER_BLOCKING 0x0 ;  /* 0x0000000000007b1d */ /* 0x000fec0000010000 */
[----:B------:R-:W-:Y:S05]  /*3e00*/  EXIT ;  /* 0x000000000000794d */ /* 0x000fea0003800000 */
        .weak           $__internal_3_$__cuda_sm20_div_u64
        .type           $__internal_3_$__cuda_sm20_div_u64,@function
        .size           $__internal_3_$__cuda_sm20_div_u64,(.L_x_426 - $__internal_3_$__cuda_sm20_div_u64)
$__internal_3_$__cuda_sm20_div_u64:
        /* <DEDUP_REMOVED lines=71> */
[----:B------:R-:W-:Y:S11]  /*4280*/  RET.REL.NODEC R2 `(_ZN18transformer_engine45_GLOBAL__N__233fe513_12_transpose_cu_974b958524transpose_general_kernelILm4ELm4E6__halfEEvPKT1_PKfPS3_mm) ;  /* 0xffffffbc025c7950 */ /* 0x000ff60003c3ffff */
.L_x_399:
        /* <DEDUP_REMOVED lines=15> */
.L_x_426:


//--------------------- .text._ZN18transformer_engine45_GLOBAL__N__233fe513_12_transpose_cu_974b958524transpose_general_kernelILm4ELm4EfEEvPKT1_PKfPS2_mm --------------------------
	.section	.text._ZN18transformer_engine45_GLOBAL__N__233fe513_12_transpose_cu_974b958524transpose_general_kernelILm4ELm4EfEEvPKT1_PKfPS2_mm,"ax",@progbits
	.align	128
.text._ZN18transformer_engine45_GLOBAL__N__233fe513_12_transpose_cu_974b958524transpose_general_kernelILm4ELm4EfEEvPKT1_PKfPS2_mm:
        .type           _ZN18transformer_engine45_GLOBAL__N__233fe513_12_transpose_cu_974b958524transpose_general_kernelILm4ELm4EfEEvPKT1_PKfPS2_mm,@function
        .size           _ZN18transformer_engine45_GLOBAL__N__233fe513_12_transpose_cu_974b958524transpose_general_kernelILm4ELm4EfEEvPKT1_PKfPS2_mm,(.L_x_428 - _ZN18transformer_engine45_GLOBAL__N__233fe513_12_transpose_cu_974b958524transpose_general_kernelILm4ELm4EfEEvPKT1_PKfPS2_mm)
        .other          _ZN18transformer_engine45_GLOBAL__N__233fe513_12_transpose_cu_974b958524transpose_general_kernelILm4ELm4EfEEvPKT1_PKfPS2_mm,@"STO_CUDA_ENTRY STV_DEFAULT"
_ZN18transformer_engine45_GLOBAL__N__233fe513_12_transpose_cu_974b958524transpose_general_kernelILm4ELm4EfEEvPKT1_PKfPS2_mm:
[----:B------:R-:W-:Y:S01]  /*0000*/  LDC R1, c[0x0][0x37c] ;  /* 0x0000df00ff017b82 */ /* 0x000fe20000000800 */
[----:B------:R-:W0:Y:S02]  /*0010*/  LDCU.64 UR4, c[0x0][0x388] ;  /* 0x00007100ff0477ac */ /* 0x000e240008000a00 */
[----:B0-----:R-:W-:-:S04]  /*0020*/  UISETP.NE.U32.AND UP0, UPT, UR4, URZ, UPT ;  /* 0x000000ff0400728c */ /* 0x001fc8000bf05070 */
[----:B------:R-:W-:Y:S01]  /*0030*/  UISETP.NE.AND.EX UP0, UPT, UR5, URZ, UPT, UP0 ;  /* 0x000000ff0500728c */ /* 0x000fe2000bf05300 */
[----:B------:R-:W0:Y:S08]  /*0040*/  LDCU.64 UR4, c[0x0][0x358] ;  /* 0x00006b00ff0477ac */ /* 0x000e300008000a00 */
[----:B------:R-:W-:Y:S05]  /*0050*/  BRA.U !UP0, `(.L_x_400) ;  /* 0x0000000108107547 */ /* 0x000fea000b800000 */
[----:B------:R-:W0:Y:S02]  /*0060*/  LDC.64 R2, c[0x0][0x388] ;  /* 0x0000e200ff027b82 */ /* 0x000e240000000a00 */
[----:B0-----:R-:W2:Y:S02]  /*0070*/  LDG.E R2, desc[UR4][R2.64] ;  /* 0x0000000402027981 */ /* 0x001ea4000c1e1900 */
[----:B--2---:R-:W-:-:S13]  /*0080*/  FSETP.NEU.AND P0, PT, R2, 1, PT ;  /* 0x3f8000000200780b */ /* 0x004fda0003f0d000 */
[----:B------:R-:W-:Y:S05]  /*0090*/  @!P0 EXIT ;  /* 0x000000000000894d */ /* 0x000fea0003800000 */
.L_x_400:
[----:B------:R-:W1:Y:S01]  /*00a0*/  LDC.64 R4, c[0x0][0x3a0] ;  /* 0x0000e800ff047b82 */ /* 0x000e620000000a00 */
[----:B------:R-:W2:Y:S07]  /*00b0*/  S2R R9, SR_TID.X ;  /* 0x0000000000097919 */ /* 0x000eae0000002100 */
[----:B------:R-:W3:Y:S01]  /*00c0*/  S2UR UR6, SR_CTAID.X ;  /* 0x00000000000679c3 */ /* 0x000ee20000002500 */
[----:B-1----:R-:W-:-:S05]  /*00d0*/  IADD3 R0, P0, PT, R4, 0x1f, RZ ;  /* 0x0000001f04007810 */ /* 0x002fca0007f1e0ff */
[----:B------:R-:W-:Y:S01]  /*00e0*/  IMAD.X R5, RZ, RZ, R5, P0 ;  /* 0x000000ffff057224 */ /* 0x000fe200000e0605 */
[----:B--2---:R-:W-:-:S04]  /*00f0*/  LOP3.LUT R2, R9, 0x1f, RZ, 0xc0, !PT ;  /* 0x0000001f09027812 */ /* 0x004fc800078ec0ff */
[--C-:B------:R-:W-:Y:S02]  /*0100*/  SHF.R.U32.HI R3, RZ, 0x5, R5.reuse ;  /* 0x00000005ff037819 */ /* 0x100fe40000011605 */
[----:B------:R-:W-:Y:S02]  /*0110*/  SHF.R.U64 R0, R0, 0x5, R5 ;  /* 0x0000000500007819 */ /* 0x000fe40000001205 */
[----:B------:R-:W-:Y:S02]  /*0120*/  LOP3.LUT P0, RZ, R3, 0x7ffffff, RZ, 0xc0, !PT ;  /* 0x07ffffff03ff7812 */ /* 0x000fe4000780c0ff */
[----:B------:R-:W-:-:S11]  /*0130*/  SHF.R.U64 R4, R9, 0x5, RZ ;  /* 0x0000000509047819 */ /* 0x000fd600000012ff */
[----:B---3--:R-:W-:Y:S05]  /*0140*/  @P0 BRA `(.L_x_401) ;  /* 0x00000000005c0947 */ /* 0x008fea0003800000 */
[----:B------:R-:W1:Y:S01]  /*0150*/  I2F.U32.RP R3, R0 ;  /* 0x0000000000037306 */ /* 0x000e620000209000 */
[----:B------:R-:W-:Y:S01]  /*0160*/  ISETP.NE.U32.AND P2, PT, R0, RZ, PT ;  /* 0x000000ff0000720c */ /* 0x000fe20003f45070 */
[----:B------:R-:W-:-:S06]  /*0170*/  IMAD.MOV.U32 R11, RZ, RZ, RZ ;  /* 0x000000ffff0b7224 */ /* 0x000fcc00078e00ff */
[----:B-1----:R-:W1:Y:S02]  /*0180*/  MUFU.RCP R3, R3 ;  /* 0x0000000300037308 */ /* 0x002e640000001000 */
[----:B-1----:R-:W-:Y:S02]  /*0190*/  VIADD R6, R3, 0xffffffe ;  /* 0x0ffffffe03067836 */ /* 0x002fe40000000000 */
[----:B------:R-:W-:-:S04]  /*01a0*/  IMAD.MOV.U32 R3, RZ, RZ, RZ ;  /* 0x000000ffff037224 */ /* 0x000fc800078e00ff */
[----:B------:R1:W2:Y:S02]  /*01b0*/  F2I.FTZ.U32.TRUNC.NTZ R7, R6 ;  /* 0x0000000600077305 */ /* 0x0002a4000021f000 */
[----:B-1----:R-:W-:Y:S02]  /*01c0*/  IMAD.MOV.U32 R6, RZ, RZ, RZ ;  /* 0x000000ffff067224 */ /* 0x002fe400078e00ff */
[----:B--2---:R-:W-:-:S04]  /*01d0*/  IMAD.MOV R5, RZ, RZ, -R7 ;  /* 0x000000ffff057224 */ /* 0x004fc800078e0a07 */
[----:B------:R-:W-:-:S04]  /*01e0*/  IMAD R5, R5, R0, RZ ;  /* 0x0000000005057224 */ /* 0x000fc800078e02ff */
[----:B------:R-:W-:-:S06]  /*01f0*/  IMAD.HI.U32 R7, R7, R5, R6 ;  /* 0x0000000507077227 */ /* 0x000fcc00078e0006 */
[----:B------:R-:W-:-:S05]  /*0200*/  IMAD.HI.U32 R10, R7, UR6, RZ ;  /* 0x00000006070a7c27 */ /* 0x000fca000f8e00ff */
[----:B------:R-:W-:-:S05]  /*0210*/  IADD3 R5, PT, PT, -R10, RZ, RZ ;  /* 0x000000ff0a057210 */ /* 0x000fca0007ffe1ff */
[----:B------:R-:W-:-:S05]  /*0220*/  IMAD R5, R0, R5, UR6 ;  /* 0x0000000600057e24 */ /* 0x000fca000f8e0205 */
[----:B------:R-:W-:-:S13]  /*0230*/  ISETP.GE.U32.AND P0, PT, R5, R0, PT ;  /* 0x000000000500720c */ /* 0x000fda0003f06070 */
[----:B------:R-:W-:Y:S02]  /*0240*/  @P0 IMAD.IADD R5, R5, 0x1, -R0 ;  /* 0x0000000105050824 */ /* 0x000fe400078e0a00 */
[----:B------:R-:W-:-:S03]  /*0250*/  @P0 VIADD R10, R10, 0x1 ;  /* 0x000000010a0a0836 */ /* 0x000fc60000000000 */
[----:B------:R-:W-:-:S13]  /*0260*/  ISETP.GE.U32.AND P1, PT, R5, R0, PT ;  /* 0x000000000500720c */ /* 0x000fda0003f26070 */
[----:B------:R-:W-:Y:S01]  /*0270*/  @P1 VIADD R10, R10, 0x1 ;  /* 0x000000010a0a1836 */ /* 0x000fe20000000000 */
[----:B------:R-:W-:-:S04]  /*0280*/  @!P2 LOP3.LUT R10, RZ, R0, RZ, 0x33, !PT ;  /* 0x00000000ff0aa212 */ /* 0x000fc800078e33ff */
[----:B------:R-:W-:-:S05]  /*0290*/  IADD3 R5, PT, PT, -R10, RZ, RZ ;  /* 0x000000ff0a057210 */ /* 0x000fca0007ffe1ff */
[----:B------:R-:W-:Y:S01]  /*02a0*/  IMAD R6, R0, R5, UR6 ;  /* 0x0000000600067e24 */ /* 0x000fe2000f8e0205 */
[----:B------:R-:W-:Y:S06]  /*02b0*/  BRA `(.L_x_402) ;  /* 0x0000000000287947 */ /* 0x000fec0003800000 */
.L_x_401:
[----:B------:R-:W-:-:S07]  /*02c0*/  MOV R6, 0x2e0 ;  /* 0x000002e000067802 */ /* 0x000fce0000000f00 */
[----:B0-----:R-:W-:Y:S05]  /*02d0*/  CALL.REL.NOINC `($__internal_4_$__cuda_sm20_div_u64) ;  /* 0x00000010009c7944 */ /* 0x001fea0003c00000 */
[----:B------:R-:W-:Y:S02]  /*02e0*/  IADD3 R5, P0, PT, RZ, -R10, RZ ;  /* 0x8000000aff057210 */ /* 0x000fe40007f1e0ff */
[----:B------:R-:W-:-:S03]  /*02f0*/  MOV R6, UR6 ;  /* 0x0000000600067c02 */ /* 0x000fc60008000f00 */
[----:B------:R-:W-:-:S04]  /*0300*/  IMAD.X R7, RZ, RZ, ~R11, P0 ;  /* 0x000000ffff077224 */ /* 0x000fc800000e0e0b */
[----:B------:R-:W-:Y:S02]  /*0310*/  IMAD R8, R7, R0, RZ ;  /* 0x0000000007087224 */ /* 0x000fe400078e02ff */
[----:B------:R-:W-:Y:S02]  /*0320*/  IMAD.MOV.U32 R7, RZ, RZ, RZ ;  /* 0x000000ffff077224 */ /* 0x000fe400078e00ff */
[-C--:B------:R-:W-:Y:S02]  /*0330*/  IMAD R3, R3, R5.reuse, R8 ;  /* 0x0000000503037224 */ /* 0x080fe400078e0208 */
[----:B------:R-:W-:-:S04]  /*0340*/  IMAD.WIDE.U32 R6, R0, R5, R6 ;  /* 0x0000000500067225 */ /* 0x000fc800078e0006 */
[----:B------:R-:W-:-:S07]  /*0350*/  IMAD.IADD R3, R7, 0x1, R3 ;  /* 0x0000000107037824 */ /* 0x000fce00078e0203 */
.L_x_402:
[----:B------:R-:W1:Y:S01]  /*0360*/  LDCU.64 UR6, c[0x0][0x398] ;  /* 0x00007300ff0677ac */ /* 0x000e620008000a00 */
[----:B------:R-:W-:Y:S01]  /*0370*/  SHF.L.U32 R5, R6, 0x5, RZ ;  /* 0x0000000506057819 */ /* 0x000fe200000006ff */
[----:B------:R-:W-:Y:S01]  /*0380*/  IMAD.SHL.U32 R0, R10, 0x20, RZ ;  /* 0x000000200a007824 */ /* 0x000fe200078e00ff */
[----:B------:R-:W-:Y:S01]  /*0390*/  SHF.L.U64.HI R6, R6, 0x5, R3 ;  /* 0x0000000506067819 */ /* 0x000fe20000010203 */
[----:B------:R-:W2:Y:S01]  /*03a0*/  LDCU.64 UR10, c[0x0][0x3a0] ;  /* 0x00007400ff0a77ac */ /* 0x000ea20008000a00 */
[----:B------:R-:W-:Y:S02]  /*03b0*/  LOP3.LUT R7, R5, R4, RZ, 0xfc, !PT ;  /* 0x0000000405077212 */ /* 0x000fe400078efcff */
[----:B------:R-:W-:Y:S02]  /*03c0*/  LOP3.LUT R8, R0, 0x1f, R9, 0xf8, !PT ;  /* 0x0000001f00087812 */ /* 0x000fe400078ef809 */
[----:B------:R-:W-:Y:S02]  /*03d0*/  IADD3 R16, P0, PT, R7, 0x4, RZ ;  /* 0x0000000407107810 */ /* 0x000fe40007f1e0ff */
[----:B------:R-:W-:-:S02]  /*03e0*/  SHF.L.U64.HI R9, R10, 0x5, R11 ;  /* 0x000000050a097819 */ /* 0x000fc4000001020b */
[C---:B------:R-:W-:Y:S01]  /*03f0*/  IADD3 R27, P2, PT, R7.reuse, 0xc, RZ ;  /* 0x0000000c071b7810 */ /* 0x040fe20007f5e0ff */
[--C-:B------:R-:W-:Y:S01]  /*0400*/  IMAD.X R3, RZ, RZ, R6.reuse, P0 ;  /* 0x000000ffff037224 */ /* 0x100fe200000e0606 */
[----:B------:R-:W-:Y:S02]  /*0410*/  IADD3 R20, P0, PT, R7, 0x8, RZ ;  /* 0x0000000807147810 */ /* 0x000fe40007f1e0ff */
[----:B-1----:R-:W-:Y:S01]  /*0420*/  ISETP.GE.U32.AND P4, PT, R8, UR6, PT ;  /* 0x0000000608007c0c */ /* 0x002fe2000bf86070 */
[--C-:B------:R-:W-:Y:S02]  /*0430*/  IMAD.X R18, RZ, RZ, R6.reuse, P2 ;  /* 0x000000ffff127224 */ /* 0x100fe400010e0606 */
[----:B------:R-:W-:Y:S01]  /*0440*/  IMAD.X R19, RZ, RZ, R6, P0 ;  /* 0x000000ffff137224 */ /* 0x000fe200000e0606 */
[----:B------:R-:W-:Y:S02]  /*0450*/  ISETP.GE.U32.AND.EX P4, PT, R9, UR7, PT, P4 ;  /* 0x0000000709007c0c */ /* 0x000fe4000bf86140 */
[----:B--2---:R-:W-:-:S02]  /*0460*/  ISETP.GE.U32.AND P1, PT, R16, UR10, PT ;  /* 0x0000000a10007c0c */ /* 0x004fc4000bf26070 */
[----:B------:R-:W-:Y:S02]  /*0470*/  ISETP.GE.U32.AND P5, PT, R20, UR10, PT ;  /* 0x0000000a14007c0c */ /* 0x000fe4000bfa6070 */
[----:B------:R-:W-:Y:S02]  /*0480*/  ISETP.GE.U32.OR.EX P1, PT, R3, UR11, P4, P1 ;  /* 0x0000000b03007c0c */ /* 0x000fe4000a726510 */
[----:B------:R-:W-:Y:S02]  /*0490*/  ISETP.GE.U32.OR.EX P5, PT, R19, UR11, P4, P5 ;  /* 0x0000000b13007c0c */ /* 0x000fe4000a7a6550 */
[----:B------:R-:W-:Y:S02]  /*04a0*/  ISETP.GE.U32.AND P0, PT, R7, UR10, PT ;  /* 0x0000000a07007c0c */ /* 0x000fe4000bf06070 */
[----:B------:R-:W-:Y:S02]  /*04b0*/  ISETP.GE.U32.AND P3, PT, R27, UR10, PT ;  /* 0x0000000a1b007c0c */ /* 0x000fe4000bf66070 */
[----:B------:R-:W-:-:S02]  /*04c0*/  ISETP.GE.U32.OR.EX P0, PT, R6, UR11, P4, P0 ;  /* 0x0000000b06007c0c */ /* 0x000fc4000a706500 */
[----:B------:R-:W-:-:S03]  /*04d0*/  ISETP.GE.U32.OR.EX P3, PT, R18, UR11, P4, P3 ;  /* 0x0000000b12007c0c */ /* 0x000fc6000a766530 */
[----:B------:R-:W1:Y:S01]  /*04e0*/  @!P1 LDC.64 R14, c[0x0][0x380] ;  /* 0x0000e000ff0e9b82 */ /* 0x000e620000000a00 */
[----:B------:R-:W-:Y:S01]  /*04f0*/  @!P1 IMAD R3, R3, UR6, RZ ;  /* 0x0000000603039c24 */ /* 0x000fe2000f8e02ff */
[----:B------:R-:W-:Y:S01]  /*0500*/  @!P5 MOV R12, R8 ;  /* 0x00000008000cd202 */ /* 0x000fe20000000f00 */
[----:B------:R-:W-:Y:S02]  /*0510*/  @!P5 IMAD R19, R19, UR6, RZ ;  /* 0x000000061313dc24 */ /* 0x000fe4000f8e02ff */
[C---:B------:R-:W-:Y:S02]  /*0520*/  @!P1 IMAD R3, R16.reuse, UR7, R3 ;  /* 0x0000000710039c24 */ /* 0x040fe4000f8e0203 */
[----:B------:R-:W-:Y:S01]  /*0530*/  @!P1 IMAD.WIDE.U32 R16, R16, UR6, R8 ;  /* 0x0000000610109c25 */ /* 0x000fe2000f8e0008 */
[----:B------:R-:W2:Y:S03]  /*0540*/  @!P5 LDC.64 R10, c[0x0][0x380] ;  /* 0x0000e000ff0adb82 */ /* 0x000ea60000000a00 */
[----:B------:R-:W-:-:S02]  /*0550*/  @!P1 IMAD.IADD R3, R17, 0x1, R3 ;  /* 0x0000000111039824 */ /* 0x000fc400078e0203 */
[----:B------:R-:W-:Y:S02]  /*0560*/  @!P5 IMAD.MOV.U32 R13, RZ, RZ, R9 ;  /* 0x000000ffff0dd224 */ /* 0x000fe400078e0009 */
[C---:B------:R-:W-:Y:S02]  /*0570*/  @!P5 IMAD R19, R20.reuse, UR7, R19 ;  /* 0x000000071413dc24 */ /* 0x040fe4000f8e0213 */
[----:B------:R-:W-:Y:S01]  /*0580*/  @!P5 IMAD.WIDE.U32 R12, R20, UR6, R12 ;  /* 0x00000006140cdc25 */ /* 0x000fe2000f8e000c */
[----:B------:R-:W-:-:S04]  /*0590*/  IADD3 R22, P6, PT, R7, 0x14, RZ ;  /* 0x0000001407167810 */ /* 0x000fc80007fde0ff */
[----:B------:R-:W-:Y:S02]  /*05a0*/  @!P5 IADD3 R13, PT, PT, R13, R19, RZ ;  /* 0x000000130d0dd210 */ /* 0x000fe40007ffe0ff */
[----:B-1----:R-:W-:-:S04]  /*05b0*/  @!P1 LEA R14, P2, R16, R14, 0x2 ;  /* 0x0000000e100e9211 */ /* 0x002fc800078410ff */
[----:B------:R-:W-:Y:S01]  /*05c0*/  @!P1 LEA.HI.X R15, R16, R15, R3, 0x2, P2 ;  /* 0x0000000f100f9211 */ /* 0x000fe200010f1403 */
[----:B------:R-:W-:Y:S01]  /*05d0*/  IMAD.MOV.U32 R3, RZ, RZ, RZ ;  /* 0x000000ffff037224 */ /* 0x000fe200078e00ff */
[----:B------:R-:W1:Y:S01]  /*05e0*/  @!P0 LDC.64 R16, c[0x0][0x380] ;  /* 0x0000e000ff108b82 */ /* 0x000e620000000a00 */
[----:B--2---:R-:W-:-:S04]  /*05f0*/  @!P5 LEA R10, P2, R12, R10, 0x2 ;  /* 0x0000000a0c0ad211 */ /* 0x004fc800078410ff */
[----:B0-----:R0:W2:Y:S01]  /*0600*/  @!P1 LDG.E.CONSTANT R3, desc[UR4][R14.64] ;  /* 0x000000040e039981 */ /* 0x0010a2000c1e9900 */
[----:B------:R-:W-:Y:S01]  /*0610*/  IADD3 R23, P1, PT, R7, 0x10, RZ ;  /* 0x0000001007177810 */ /* 0x000fe20007f3e0ff */
[--C-:B------:R-:W-:Y:S01]  /*0620*/  IMAD.X R24, RZ, RZ, R6.reuse, P6 ;  /* 0x000000ffff187224 */ /* 0x100fe200030e0606 */
[----:B------:R-:W-:Y:S01]  /*0630*/  @!P5 LEA.HI.X R11, R12, R11, R13, 0x2, P2 ;  /* 0x0000000b0c0bd211 */ /* 0x000fe200010f140d */
[----:B------:R-:W-:Y:S01]  /*0640*/  @!P0 IMAD R20, R6, UR6, RZ ;  /* 0x0000000606148c24 */ /* 0x000fe2000f8e02ff */
[----:B------:R-:W-:Y:S01]  /*0650*/  ISETP.GE.U32.AND P2, PT, R23, UR10, PT ;  /* 0x0000000a17007c0c */ /* 0x000fe2000bf46070 */
[----:B------:R-:W-:Y:S01]  /*0660*/  IMAD.X R25, RZ, RZ, R6, P1 ;  /* 0x000000ffff197224 */ /* 0x000fe200008e0606 */
[----:B------:R-:W-:Y:S01]  /*0670*/  ISETP.GE.U32.AND P1, PT, R22, UR10, PT ;  /* 0x0000000a16007c0c */ /* 0x000fe2000bf26070 */
[----:B------:R-:W3:Y:S01]  /*0680*/  @!P3 LDC.64 R12, c[0x0][0x380] ;  /* 0x0000e000ff0cbb82 */ /* 0x000ee20000000a00 */
[----:B------:R-:W-:Y:S01]  /*0690*/  @!P0 MOV R19, R9 ;  /* 0x0000000900138202 */ /* 0x000fe20000000f00 */
[----:B0-----:R-:W-:Y:S01]  /*06a0*/  @!P3 IMAD R14, R18, UR6, RZ ;  /* 0x00000006120ebc24 */ /* 0x001fe2000f8e02ff */
[----:B------:R-:W-:Y:S01]  /*06b0*/  ISETP.GE.U32.OR.EX P1, PT, R24, UR11, P4, P1 ;  /* 0x0000000b18007c0c */ /* 0x000fe2000a726510 */
[----:B------:R-:W-:Y:S01]  /*06c0*/  @!P0 IMAD.MOV.U32 R18, RZ, RZ, R8 ;  /* 0x000000ffff128224 */ /* 0x000fe200078e0008 */
[----:B------:R-:W-:Y:S01]  /*06d0*/  ISETP.GE.U32.OR.EX P2, PT, R25, UR11, P4, P2 ;  /* 0x0000000b19007c0c */ /* 0x000fe2000a746520 */
[----:B------:R-:W-:-:S02]  /*06e0*/  @!P3 IMAD R21, R27, UR7, R14 ;  /* 0x000000071b15bc24 */ /* 0x000fc4000f8e020e */
[----:B------:R-:W-:Y:S02]  /*06f0*/  @!P3 IMAD.MOV.U32 R14, RZ, RZ, R8 ;  /* 0x000000ffff0eb224 */ /* 0x000fe400078e0008 */
[----:B------:R-:W-:Y:S02]  /*0700*/  @!P3 IMAD.MOV.U32 R15, RZ, RZ, R9 ;  /* 0x000000ffff0fb224 */ /* 0x000fe400078e0009 */
[----:B------:R-:W-:-:S04]  /*0710*/  @!P0 IMAD.WIDE.U32 R18, R7, UR6, R18 ;  /* 0x0000000607128c25 */ /* 0x000fc8000f8e0012 */
[----:B------:R-:W-:Y:S01]  /*0720*/  @!P0 IMAD R29, R7, UR7, R20 ;  /* 0x00000007071d8c24 */ /* 0x000fe2000f8e0214 */
[----:B-1----:R-:W-:Y:S01]  /*0730*/  @!P0 LEA R16, P6, R18, R16, 0x2 ;  /* 0x0000001012108211 */ /* 0x002fe200078c10ff */
[----:B------:R-:W-:-:S04]  /*0740*/  @!P3 IMAD.WIDE.U32 R14, R27, UR6, R14 ;  /* 0x000000061b0ebc25 */ /* 0x000fc8000f8e000e */
[----:B------:R-:W-:Y:S01]  /*0750*/  @!P0 IMAD.IADD R19, R19, 0x1, R29 ;  /* 0x0000000113138824 */ /* 0x000fe200078e021d */
[----:B------:R-:W-:Y:S01]  /*0760*/  @!P3 IADD3 R15, PT, PT, R15, R21, RZ ;  /* 0x000000150f0fb210 */ /* 0x000fe20007ffe0ff */
[----:B------:R-:W-:Y:S01]  /*0770*/  @!P2 IMAD R26, R25, UR6, RZ ;  /* 0x00000006191aac24 */ /* 0x000fe2000f8e02ff */
[----:B------:R-:W0:Y:S02]  /*0780*/  @!P1 LDC.64 R20, c[0x0][0x380] ;  /* 0x0000e000ff149b82 */ /* 0x000e240000000a00 */
[----:B------:R-:W-:Y:S01]  /*0790*/  @!P0 LEA.HI.X R17, R18, R17, R19, 0x2, P6 ;  /* 0x0000001112118211 */ /* 0x000fe200030f1413 */
[----:B------:R-:W-:Y:S01]  /*07a0*/  @!P1 IMAD R27, R24, UR6, RZ ;  /* 0x00000006181b9c24 */ /* 0x000fe2000f8e02ff */
[----:B---3--:R-:W-:-:S04]  /*07b0*/  @!P3 LEA R12, P6, R14, R12, 0x2 ;  /* 0x0000000c0e0cb211 */ /* 0x008fc800078c10ff */
[----:B------:R-:W1:Y:S01]  /*07c0*/  @!P2 LDC.64 R18, c[0x0][0x380] ;  /* 0x0000e000ff12ab82 */ /* 0x000e620000000a00 */
[----:B------:R-:W-:Y:S01]  /*07d0*/  @!P2 IMAD.MOV.U32 R24, RZ, RZ, R8 ;  /* 0x000000ffff18a224 */ /* 0x000fe200078e0008 */
[----:B------:R-:W-:Y:S01]  /*07e0*/  @!P3 LEA.HI.X R13, R14, R13, R15, 0x2, P6 ;  /* 0x0000000d0e0db211 */ /* 0x000fe200030f140f */
[----:B------:R-:W-:Y:S02]  /*07f0*/  @!P2 IMAD.MOV.U32 R25, RZ, RZ, R9 ;  /* 0x000000ffff19a224 */ /* 0x000fe400078e0009 */
[----:B------:R-:W-:Y:S02]  /*0800*/  IMAD.MOV.U32 R14, RZ, RZ, RZ ;  /* 0x000000ffff0e7224 */ /* 0x000fe400078e00ff */
[C---:B------:R-:W-:Y:S02]  /*0810*/  @!P2 IMAD R15, R23.reuse, UR7, R26 ;  /* 0x00000007170fac24 */ /* 0x040fe4000f8e021a */
[----:B------:R-:W-:Y:S02]  /*0820*/  @!P2 IMAD.WIDE.U32 R24, R23, UR6, R24 ;  /* 0x000000061718ac25 */ /* 0x000fe4000f8e0018 */
[----:B------:R3:W4:Y:S02]  /*0830*/  @!P5 LDG.E.CONSTANT R14, desc[UR4][R10.64] ;  /* 0x000000040a0ed981 */ /* 0x000724000c1e9900 */
[C---:B------:R-:W-:Y:S01]  /*0840*/  @!P1 IMAD R27, R22.reuse, UR7, R27 ;  /* 0x00000007161b9c24 */ /* 0x040fe2000f8e021b */
[----:B------:R-:W-:Y:S01]  /*0850*/  @!P2 IADD3 R15, PT, PT, R25, R15, RZ ;  /* 0x0000000f190fa210 */ /* 0x000fe20007ffe0ff */
[----:B------:R-:W-:-:S04]  /*0860*/  @!P1 IMAD.WIDE.U32 R22, R22, UR6, R8 ;  /* 0x0000000616169c25 */ /* 0x000fc8000f8e0008 */
[----:B------:R-:W-:Y:S01]  /*0870*/  @!P1 IMAD.IADD R27, R23, 0x1, R27 ;  /* 0x00000001171b9824 */ /* 0x000fe200078e021b */
[----:B0-----:R-:W-:Y:S02]  /*0880*/  @!P1 LEA R20, P5, R22, R20, 0x2 ;  /* 0x0000001416149211 */ /* 0x001fe400078a10ff */
[----:B-1----:R-:W-:Y:S02]  /*0890*/  @!P2 LEA R18, P6, R24, R18, 0x2 ;  /* 0x000000121812a211 */ /* 0x002fe400078c10ff */
[----:B------:R-:W-:Y:S02]  /*08a0*/  @!P1 LEA.HI.X R21, R22, R21, R27, 0x2, P5 ;  /* 0x0000001516159211 */ /* 0x000fe400028f141b */
[C---:B------:R-:W-:Y:S02]  /*08b0*/  IADD3 R27, P5, PT, R7.reuse, 0x1c, RZ ;  /* 0x0000001c071b7810 */ /* 0x040fe40007fbe0ff */
[----:B------:R-:W-:Y:S02]  /*08c0*/  @!P2 LEA.HI.X R19, R24, R19, R15, 0x2, P6 ;  /* 0x000000131813a211 */ /* 0x000fe400030f140f */
[----:B------:R-:W-:Y:S01]  /*08d0*/  IADD3 R24, P6, PT, R7, 0x18, RZ ;  /* 0x0000001807187810 */ /* 0x000fe20007fde0ff */
[----:B------:R-:W-:Y:S01]  /*08e0*/  IMAD.X R29, RZ, RZ, R6, P5 ;  /* 0x000000ffff1d7224 */ /* 0x000fe200028e0606 */
[----:B------:R-:W-:Y:S01]  /*08f0*/  ISETP.GE.U32.AND P5, PT, R27, UR10, PT ;  /* 0x0000000a1b007c0c */ /* 0x000fe2000bfa6070 */
[----:B------:R-:W-:-:S02]  /*0900*/  HFMA2 R7, -RZ, RZ, 0, 0 ;  /* 0x00000000ff077431 */ /* 0x000fc400000001ff */
[----:B------:R-:W-:Y:S01]  /*0910*/  IMAD.X R25, RZ, RZ, R6, P6 ;  /* 0x000000ffff197224 */ /* 0x000fe200030e0606 */
[----:B------:R-:W-:Y:S02]  /*0920*/  ISETP.GE.U32.AND P6, PT, R24, UR10, PT ;  /* 0x0000000a18007c0c */ /* 0x000fe4000bfc6070 */
[----:B------:R-:W-:Y:S02]  /*0930*/  ISETP.GE.U32.OR.EX P5, PT, R29, UR11, P4, P5 ;  /* 0x0000000b1d007c0c */ /* 0x000fe4000a7a6550 */
[----:B------:R-:W-:Y:S01]  /*0940*/  ISETP.GE.U32.OR.EX P6, PT, R25, UR11, P4, P6 ;  /* 0x0000000b19007c0c */ /* 0x000fe2000a7c6560 */
[----:B------:R0:W5:Y:S10]  /*0950*/  @!P0 LDG.E.CONSTANT R7, desc[UR4][R16.64] ;  /* 0x0000000410078981 */ /* 0x000174000c1e9900 */
[----:B---3--:R-:W1:Y:S08]  /*0960*/  @!P5 LDC.64 R10, c[0x0][0x380] ;  /* 0x0000e000ff0adb82 */ /* 0x008e700000000a00 */
[----:B------:R-:W3:Y:S01]  /*0970*/  @!P6 LDC.64 R22, c[0x0][0x380] ;  /* 0x0000e000ff16eb82 */ /* 0x000ee20000000a00 */
[----:B0-----:R-:W-:Y:S01]  /*0980*/  @!P5 MOV R17, R9 ;  /* 0x000000090011d202 */ /* 0x001fe20000000f00 */
[----:B------:R-:W-:-:S02]  /*0990*/  @!P5 IMAD R29, R29, UR6, RZ ;  /* 0x000000061d1ddc24 */ /* 0x000fc4000f8e02ff */
[----:B------:R-:W-:Y:S02]  /*09a0*/  @!P5 IMAD.MOV.U32 R16, RZ, RZ, R8 ;  /* 0x000000ffff10d224 */ /* 0x000fe400078e0008 */
[----:B------:R-:W-:Y:S02]  /*09b0*/  @!P6 IMAD R25, R25, UR6, RZ ;  /* 0x000000061919ec24 */ /* 0x000fe4000f8e02ff */
[----:B------:R-:W-:Y:S02]  /*09c0*/  IMAD.MOV.U32 R26, RZ, RZ, RZ ;  /* 0x000000ffff1a7224 */ /* 0x000fe400078e00ff */
[C---:B------:R-:W-:Y:S02]  /*09d0*/  @!P5 IMAD R29, R27.reuse, UR7, R29 ;  /* 0x000000071b1ddc24 */ /* 0x040fe4000f8e021d */
[----:B------:R-:W-:Y:S02]  /*09e0*/  @!P5 IMAD.WIDE.U32 R16, R27, UR6, R16 ;  /* 0x000000061b10dc25 */ /* 0x000fe4000f8e0010 */
[----:B------:R-:W5:Y:S02]  /*09f0*/  @!P2 LDG.E.CONSTANT R26, desc[UR4][R18.64] ;  /* 0x00000004121aa981 */ /* 0x000f64000c1e9900 */
[----:B------:R-:W-:-:S02]  /*0a00*/  @!P6 IMAD R28, R24, UR7, R25 ;  /* 0x00000007181cec24 */ /* 0x000fc4000f8e0219 */
[----:B------:R-:W-:Y:S01]  /*0a10*/  @!P6 IMAD.WIDE.U32 R24, R24, UR6, R8 ;  /* 0x000000061818ec25 */ /* 0x000fe2000f8e0008 */
[----:B-1----:R-:W-:-:S03]  /*0a20*/  @!P5 LEA R10, P2, R16, R10, 0x2 ;  /* 0x0000000a100ad211 */ /* 0x002fc600078410ff */
[----:B------:R-:W-:Y:S02]  /*0a30*/  @!P5 IMAD.IADD R29, R17, 0x1, R29 ;  /* 0x00000001111dd824 */ /* 0x000fe400078e021d */
[----:B------:R-:W-:Y:S01]  /*0a40*/  @!P6 IMAD.IADD R28, R25, 0x1, R28 ;  /* 0x00000001191ce824 */ /* 0x000fe200078e021c */
[----:B---3--:R-:W-:Y:S01]  /*0a50*/  @!P6 LEA R22, P0, R24, R22, 0x2 ;  /* 0x000000161816e211 */ /* 0x008fe200078010ff */
[----:B------:R-:W-:Y:S01]  /*0a60*/  IMAD.MOV.U32 R15, RZ, RZ, RZ ;  /* 0x000000ffff0f7224 */ /* 0x000fe200078e00ff */
[----:B------:R-:W-:Y:S01]  /*0a70*/  @!P5 LEA.HI.X R11, R16, R11, R29, 0x2, P2 ;  /* 0x0000000b100bd211 */ /* 0x000fe200010f141d */
[----:B------:R-:W-:Y:S01]  /*0a80*/  IMAD.MOV.U32 R8, RZ, RZ, RZ ;  /* 0x000000ffff087224 */ /* 0x000fe200078e00ff */
[----:B------:R-:W-:Y:S02]  /*0a90*/  CS2R R16, SRZ ;  /* 0x0000000000107805 */ /* 0x000fe4000001ff00 */
[----:B------:R-:W-:Y:S01]  /*0aa0*/  @!P6 LEA.HI.X R23, R24, R23, R28, 0x2, P0 ;  /* 0x000000171817e211 */ /* 0x000fe200000f141c */
[----:B------:R0:W3:Y:S04]  /*0ab0*/  @!P3 LDG.E.CONSTANT R15, desc[UR4][R12.64] ;  /* 0x000000040c0fb981 */ /* 0x0000e8000c1e9900 */
[----:B------:R-:W3:Y:S04]  /*0ac0*/  @!P1 LDG.E.CONSTANT R8, desc[UR4][R20.64] ;  /* 0x0000000414089981 */ /* 0x000ee8000c1e9900 */
[----:B------:R-:W3:Y:S04]  /*0ad0*/  @!P6 LDG.E.CONSTANT R16, desc[UR4][R22.64] ;  /* 0x000000041610e981 */ /* 0x000ee8000c1e9900 */
[----:B------:R1:W3:Y:S01]  /*0ae0*/  @!P5 LDG.E.CONSTANT R17, desc[UR4][R10.64] ;  /* 0x000000040a11d981 */ /* 0x0002e2000c1e9900 */
[----:B0-----:R-:W0:Y:S01]  /*0af0*/  S2R R13, SR_CgaCtaId ;  /* 0x00000000000d7919 */ /* 0x001e220000008800 */
[----:B------:R-:W-:-:S02]  /*0b00*/  MOV R12, 0x400 ;  /* 0x00000400000c7802 */ /* 0x000fc40000000f00 */
[----:B------:R-:W-:Y:S02]  /*0b10*/  IADD3 R19, P1, PT, R0, R4, RZ ;  /* 0x0000000400137210 */ /* 0x000fe40007f3e0ff */
[----:B0-----:R-:W-:-:S05]  /*0b20*/  LEA R13, R13, R12, 0x18 ;  /* 0x0000000c0d0d7211 */ /* 0x001fca00078ec0ff */
[----:B------:R-:W-:Y:S01]  /*0b30*/  IMAD R13, R2, 0x84, R13 ;  /* 0x00000084020d7824 */ /* 0x000fe200078e020d */
[----:B------:R-:W-:-:S04]  /*0b40*/  IADD3 R12, P0, PT, R5, R2, RZ ;  /* 0x00000002050c7210 */ /* 0x000fc80007f1e0ff */
[----:B------:R-:W-:Y:S01]  /*0b50*/  LEA R18, R4, R13, 0x2 ;  /* 0x0000000d04127211 */ /* 0x000fe200078e10ff */
[----:B------:R-:W-:Y:S01]  /*0b60*/  IMAD R13, R2, -0x80, R13 ;  /* 0xffffff80020d7824 */ /* 0x000fe200078e020d */
[----:B------:R-:W-:-:S03]  /*0b70*/  ISETP.GE.U32.AND P5, PT, R12, UR10, PT ;  /* 0x0000000a0c007c0c */ /* 0x000fc6000bfa6070 */
[----:B------:R-:W-:Y:S02]  /*0b80*/  IMAD R4, R4, 0x84, R13 ;  /* 0x0000008404047824 */ /* 0x000fe400078e020d */
[----:B------:R-:W-:Y:S01]  /*0b90*/  IMAD.X R13, RZ, RZ, R6, P0 ;  /* 0x000000ffff0d7224 */ /* 0x000fe200000e0606 */
[----:B------:R-:W-:Y:S01]  /*0ba0*/  ISETP.GE.U32.AND P0, PT, R19, UR6, PT ;  /* 0x0000000613007c0c */ /* 0x000fe2000bf06070 */
[----:B------:R-:W-:-:S03]  /*0bb0*/  IMAD.X R6, RZ, RZ, R9, P1 ;  /* 0x000000ffff067224 */ /* 0x000fc600008e0609 */
[----:B------:R-:W-:-:S04]  /*0bc0*/  ISETP.GE.U32.AND.EX P5, PT, R13, UR11, PT, P5 ;  /* 0x0000000b0d007c0c */ /* 0x000fc8000bfa6150 */
[----:B------:R-:W-:Y:S02]  /*0bd0*/  ISETP.GE.U32.OR.EX P0, PT, R6, UR7, P5, P0 ;  /* 0x0000000706007c0c */ /* 0x000fe4000af06500 */
[C---:B------:R-:W-:Y:S01]  /*0be0*/  IADD3 R2, P1, PT, R19.reuse, 0x4, RZ ;  /* 0x0000000413027810 */ /* 0x040fe20007f3e0ff */
[----:B------:R-:W-:Y:S01]  /*0bf0*/  BSSY.RECONVERGENT B0, `(.L_x_403) ;  /* 0x000001a000007945 */ /* 0x000fe20003800200 */
[C---:B-1----:R-:W-:Y:S02]  /*0c00*/  IADD3 R11, P6, PT, R19.reuse, 0x8, RZ ;  /* 0x00000008130b7810 */ /* 0x042fe40007fde0ff */
[C---:B------:R-:W-:Y:S02]  /*0c10*/  IADD3 R10, P4, PT, R19.reuse, 0xc, RZ ;  /* 0x0000000c130a7810 */ /* 0x040fe40007f9e0ff */
[C---:B------:R-:W-:Y:S02]  /*0c20*/  IADD3 R9, P3, PT, R19.reuse, 0x10, RZ ;  /* 0x0000001013097810 */ /* 0x040fe40007f7e0ff */
[C---:B------:R-:W-:Y:S01]  /*0c30*/  IADD3 R5, P2, PT, R19.reuse, 0x14, RZ ;  /* 0x0000001413057810 */ /* 0x040fe20007f5e0ff */
[----:B--2---:R0:W-:Y:S02]  /*0c40*/  STS [R18+0x10], R3 ;  /* 0x0000100312007388 */ /* 0x0041e40000000800 */
[----:B0-----:R-:W-:Y:S01]  /*0c50*/  IMAD.X R3, RZ, RZ, R6, P1 ;  /* 0x000000ffff037224 */ /* 0x001fe200008e0606 */
[----:B------:R-:W-:Y:S01]  /*0c60*/  IADD3 R0, P1, PT, R19, 0x18, RZ ;  /* 0x0000001813007810 */ /* 0x000fe20007f3e0ff */
[----:B----4-:R0:W-:Y:S04]  /*0c70*/  STS [R18+0x20], R14 ;  /* 0x0000200e12007388 */ /* 0x0101e80000000800 */
[----:B-----5:R0:W-:Y:S04]  /*0c80*/  STS [R18], R7 ;  /* 0x0000000712007388 */ /* 0x0201e80000000800 */
[----:B------:R0:W-:Y:S04]  /*0c90*/  STS [R18+0x40], R26 ;  /* 0x0000401a12007388 */ /* 0x0001e80000000800 */
[----:B---3--:R0:W-:Y:S04]  /*0ca0*/  STS [R18+0x30], R15 ;  /* 0x0000300f12007388 */ /* 0x0081e80000000800 */
[----:B------:R0:W-:Y:S04]  /*0cb0*/  STS [R18+0x50], R8 ;  /* 0x0000500812007388 */ /* 0x0001e80000000800 */
[----:B------:R0:W-:Y:S04]  /*0cc0*/  STS [R18+0x60], R16 ;  /* 0x0000601012007388 */ /* 0x0001e80000000800 */
[----:B------:R0:W-:Y:S01]  /*0cd0*/  STS [R18+0x70], R17 ;  /* 0x0000701112007388 */ /* 0x0001e20000000800 */
[----:B------:R-:W-:Y:S06]  /*0ce0*/  BAR.SYNC.DEFER_BLOCKING 0x0 ;  /* 0x0000000000007b1d */ /* 0x000fec0000010000 */
[----:B------:R-:W-:Y:S05]  /*0cf0*/  @P0 BRA `(.L_x_404) ;  /* 0x0000000000240947 */ /* 0x000fea0003800000 */
[----:B0-----:R-:W0:Y:S01]  /*0d00*/  LDS R7, [R4] ;  /* 0x0000000004077984 */ /* 0x001e220000000800 */
[----:B------:R-:W1:Y:S01]  /*0d10*/  LDCU.64 UR8, c[0x0][0x390] ;  /* 0x00007200ff0877ac */ /* 0x000e620008000a00 */
[----:B------:R-:W-:Y:S02]  /*0d20*/  IMAD R8, R6, UR10, RZ ;  /* 0x0000000a06087c24 */ /* 0x000fe4000f8e02ff */
[----:B------:R-:W-:-:S04]  /*0d30*/  IMAD.WIDE.U32 R14, R19, UR10, R12 ;  /* 0x0000000a130e7c25 */ /* 0x000fc8000f8e000c */
[----:B------:R-:W-:-:S05]  /*0d40*/  IMAD R17, R19, UR11, R8 ;  /* 0x0000000b13117c24 */ /* 0x000fca000f8e0208 */
[----:B------:R-:W-:Y:S02]  /*0d50*/  IADD3 R15, PT, PT, R15, R17, RZ ;  /* 0x000000110f0f7210 */ /* 0x000fe40007ffe0ff */
[----:B-1----:R-:W-:-:S04]  /*0d60*/  LEA R16, P0, R14, UR8, 0x2 ;  /* 0x000000080e107c11 */ /* 0x002fc8000f8010ff */
[----:B------:R-:W-:-:S05]  /*0d70*/  LEA.HI.X R17, R14, UR9, R15, 0x2, P0 ;  /* 0x000000090e117c11 */ /* 0x000fca00080f140f */
[----:B0-----:R1:W-:Y:S04]  /*0d80*/  STG.E desc[UR4][R16.64], R7 ;  /* 0x0000000710007986 */ /* 0x0013e8000c101904 */
.L_x_404:
[----:B------:R-:W-:Y:S05]  /*0d90*/  BSYNC.RECONVERGENT B0 ;  /* 0x0000000000007941 */ /* 0x000fea0003800200 */
.L_x_403:
[----:B0-----:R-:W-:Y:S01]  /*0da0*/  IADD3 R8, P0, PT, R19, 0x1c, RZ ;  /* 0x0000001c13087810 */ /* 0x001fe20007f1e0ff */
[--C-:B------:R-:W-:Y:S01]  /*0db0*/  IMAD.X R19, RZ, RZ, R6.reuse, P6 ;  /* 0x000000ffff137224 */ /* 0x100fe200030e0606 */
[----:B------:R-:W-:Y:S01]  /*0dc0*/  ISETP.GE.U32.AND P6, PT, R2, UR6, PT ;  /* 0x0000000602007c0c */ /* 0x000fe2000bfc6070 */
[--C-:B------:R-:W-:Y:S01]  /*0dd0*/  IMAD.X R18, RZ, RZ, R6.reuse, P4 ;  /* 0x000000ffff127224 */ /* 0x100fe200020e0606 */
[----:B------:R-:W-:Y:S01]  /*0de0*/  IADD3.X R15, PT, PT, RZ, R6, RZ, P2, !PT ;  /* 0x00000006ff0f7210 */ /* 0x000fe200017fe4ff */
[--C-:B------:R-:W-:Y:S01]  /*0df0*/  IMAD.X R14, RZ, RZ, R6.reuse, P3 ;  /* 0x000000ffff0e7224 */ /* 0x100fe200018e0606 */
[----:B------:R-:W-:Y:S01]  /*0e00*/  ISETP.GE.U32.OR.EX P6, PT, R3, UR7, P5, P6 ;  /* 0x0000000703007c0c */ /* 0x000fe2000afc6560 */
[--C-:B-1----:R-:W-:Y:S01]  /*0e10*/  IMAD.X R16, RZ, RZ, R6.reuse, P1 ;  /* 0x000000ffff107224 */ /* 0x102fe200008e0606 */
[----:B------:R-:W-:Y:S01]  /*0e20*/  ISETP.GE.U32.AND P4, PT, R11, UR6, PT ;  /* 0x000000060b007c0c */ /* 0x000fe2000bf86070 */
[----:B------:R-:W-:Y:S01]  /*0e30*/  IMAD.X R17, RZ, RZ, R6, P0 ;  /* 0x000000ffff117224 */ /* 0x000fe200000e0606 */
[----:B------:R-:W-:Y:S01]  /*0e40*/  P2R R6, PR, RZ, 0x40 ;  /* 0x00000040ff067803 */ /* 0x000fe20000000000 */
[----:B------:R-:W-:Y:S01]  /*0e50*/  BSSY.RECONVERGENT B0, `(.L_x_405) ;  /* 0x0000019000007945 */ /* 0x000fe20003800200 */
[----:B------:R-:W-:-:S02]  /*0e60*/  ISETP.GE.U32.AND P3, PT, R10, UR6, PT ;  /* 0x000000060a007c0c */ /* 0x000fc4000bf66070 */
[----:B------:R-:W-:Y:S02]  /*0e70*/  ISETP.GE.U32.AND P2, PT, R9, UR6, PT ;  /* 0x0000000609007c0c */ /* 0x000fe4000bf46070 */
[----:B------:R-:W-:Y:S02]  /*0e80*/  ISETP.GE.U32.AND P1, PT, R5, UR6, PT ;  /* 0x0000000605007c0c */ /* 0x000fe4000bf26070 */
[----:B------:R-:W-:Y:S02]  /*0e90*/  ISETP.GE.U32.AND P0, PT, R0, UR6, PT ;  /* 0x0000000600007c0c */ /* 0x000fe4000bf06070 */
[----:B------:R-:W-:Y:S02]  /*0ea0*/  ISETP.GE.U32.AND P6, PT, R8, UR6, PT ;  /* 0x0000000608007c0c */ /* 0x000fe4000bfc6070 */
[----:B------:R-:W-:Y:S02]  /*0eb0*/  ISETP.GE.U32.OR.EX P4, PT, R19, UR7, P5, P4 ;  /* 0x0000000713007c0c */ /* 0x000fe4000af86540 */
[----:B------:R-:W-:-:S02]  /*0ec0*/  ISETP.GE.U32.OR.EX P3, PT, R18, UR7, P5, P3 ;  /* 0x0000000712007c0c */ /* 0x000fc4000af66530 */
[----:B------:R-:W-:Y:S02]  /*0ed0*/  ISETP.GE.U32.OR.EX P2, PT, R14, UR7, P5, P2 ;  /* 0x000000070e007c0c */ /* 0x000fe4000af46520 */
[----:B------:R-:W-:Y:S02]  /*0ee0*/  ISETP.GE.U32.OR.EX P1, PT, R15, UR7, P5, P1 ;  /* 0x000000070f007c0c */ /* 0x000fe4000af26510 */
[----:B------:R-:W-:Y:S02]  /*0ef0*/  ISETP.GE.U32.OR.EX P0, PT, R16, UR7, P5, P0 ;  /* 0x0000000710007c0c */ /* 0x000fe4000af06500 */
[----:B------:R-:W-:Y:S02]  /*0f00*/  ISETP.GE.U32.OR.EX P6, PT, R17, UR7, P5, P6 ;  /* 0x0000000711007c0c */ /* 0x000fe4000afc6560 */
[----:B------:R-:W-:-:S13]  /*0f10*/  ISETP.NE.AND P5, PT, R6, RZ, PT ;  /* 0x000000ff0600720c */ /* 0x000fda0003fa5270 */
[----:B------:R-:W-:Y:S05]  /*0f20*/  @P5 BRA `(.L_x_406) ;  /* 0x00000000002c5947 */ /* 0x000fea0003800000 */
[----:B------:R-:W0:Y:S01]  /*0f30*/  LDS R21, [R4+0x210] ;  /* 0x0002100004157984 */ /* 0x000e220000000800 */
[----:B------:R-:W1:Y:S01]  /*0f40*/  LDCU.64 UR8, c[0x0][0x390] ;  /* 0x00007200ff0877ac */ /* 0x000e620008000a00 */
[----:B------:R-:W-:Y:S01]  /*0f50*/  IMAD R3, R3, UR10, RZ ;  /* 0x0000000a03037c24 */ /* 0x000fe2000f8e02ff */
[----:B------:R-:W-:Y:S01]  /*0f60*/  MOV R7, R13 ;  /* 0x0000000d00077202 */ /* 0x000fe20000000f00 */
[----:B------:R-:W-:Y:S02]  /*0f70*/  IMAD.MOV.U32 R6, RZ, RZ, R12 ;  /* 0x000000ffff067224 */ /* 0x000fe400078e000c */
[C---:B------:R-:W-:Y:S02]  /*0f80*/  IMAD R23, R2.reuse, UR11, R3 ;  /* 0x0000000b02177c24 */ /* 0x040fe4000f8e0203 */
[----:B------:R-:W-:-:S04]  /*0f90*/  IMAD.WIDE.U32 R2, R2, UR10, R6 ;  /* 0x0000000a02027c25 */ /* 0x000fc8000f8e0006 */
[----:B------:R-:W-:Y:S01]  /*0fa0*/  IMAD.IADD R3, R3, 0x1, R23 ;  /* 0x0000000103037824 */ /* 0x000fe200078e0217 */
[----:B-1----:R-:W-:-:S04]  /*0fb0*/  LEA R6, P5, R2, UR8, 0x2 ;  /* 0x0000000802067c11 */ /* 0x002fc8000f8a10ff */
[----:B------:R-:W-:-:S05]  /*0fc0*/  LEA.HI.X R7, R2, UR9, R3, 0x2, P5 ;  /* 0x0000000902077c11 */ /* 0x000fca000a8f1403 */
[----:B0-----:R0:W-:Y:S04]  /*0fd0*/  STG.E desc[UR4][R6.64], R21 ;  /* 0x0000001506007986 */ /* 0x0011e8000c101904 */
.L_x_406:
[----:B------:R-:W-:Y:S05]  /*0fe0*/  BSYNC.RECONVERGENT B0 ;  /* 0x0000000000007941 */ /* 0x000fea0003800200 */
.L_x_405:
[----:B------:R-:W-:Y:S04]  /*0ff0*/  BSSY.RECONVERGENT B0, `(.L_x_407) ;  /* 0x000000d000007945 */ /* 0x000fe80003800200 */
[----:B------:R-:W-:Y:S05]  /*1000*/  @P4 BRA `(.L_x_408) ;  /* 0x00000000002c4947 */ /* 0x000fea0003800000 */
[----:B0-----:R-:W0:Y:S01]  /*1010*/  LDS R21, [R4+0x420] ;  /* 0x0004200004157984 */ /* 0x001e220000000800 */
[----:B------:R-:W1:Y:S01]  /*1020*/  LDCU.64 UR8, c[0x0][0x390] ;  /* 0x00007200ff0877ac */ /* 0x000e620008000a00 */
[----:B------:R-:W-:Y:S02]  /*1030*/  IMAD R6, R19, UR10, RZ ;  /* 0x0000000a13067c24 */ /* 0x000fe4000f8e02ff */
[----:B------:R-:W-:Y:S02]  /*1040*/  IMAD.MOV.U32 R2, RZ, RZ, R12 ;  /* 0x000000ffff027224 */ /* 0x000fe400078e000c */
[----:B------:R-:W-:Y:S02]  /*1050*/  IMAD.MOV.U32 R3, RZ, RZ, R13 ;  /* 0x000000ffff037224 */ /* 0x000fe400078e000d */
[C---:B------:R-:W-:Y:S02]  /*1060*/  IMAD R7, R11.reuse, UR11, R6 ;  /* 0x0000000b0b077c24 */ /* 0x040fe4000f8e0206 */
[----:B------:R-:W-:-:S05]  /*1070*/  IMAD.WIDE.U32 R2, R11, UR10, R2 ;  /* 0x0000000a0b027c25 */ /* 0x000fca000f8e0002 */
[----:B------:R-:W-:Y:S02]  /*1080*/  IADD3 R3, PT, PT, R3, R7, RZ ;  /* 0x0000000703037210 */ /* 0x000fe40007ffe0ff */
[----:B-1----:R-:W-:-:S04]  /*1090*/  LEA R6, P4, R2, UR8, 0x2 ;  /* 0x0000000802067c11 */ /* 0x002fc8000f8810ff */
[----:B------:R-:W-:-:S05]  /*10a0*/  LEA.HI.X R7, R2, UR9, R3, 0x2, P4 ;  /* 0x0000000902077c11 */ /* 0x000fca000a0f1403 */
[----:B0-----:R1:W-:Y:S04]  /*10b0*/  STG.E desc[UR4][R6.64], R21 ;  /* 0x0000001506007986 */ /* 0x0013e8000c101904 */
.L_x_408:
[----:B------:R-:W-:Y:S05]  /*10c0*/  BSYNC.RECONVERGENT B0 ;  /* 0x0000000000007941 */ /* 0x000fea0003800200 */
.L_x_407:
[----:B------:R-:W-:Y:S04]  /*10d0*/  BSSY.RECONVERGENT B0, `(.L_x_409) ;  /* 0x000000d000007945 */ /* 0x000fe80003800200 */
[----:B------:R-:W-:Y:S05]  /*10e0*/  @P3 BRA `(.L_x_410) ;  /* 0x00000000002c3947 */ /* 0x000fea0003800000 */
[----:B01----:R-:W0:Y:S01]  /*10f0*/  LDS R7, [R4+0x630] ;  /* 0x0006300004077984 */ /* 0x003e220000000800 */
[----:B------:R-:W1:Y:S01]  /*1100*/  LDCU.64 UR8, c[0x0][0x390] ;  /* 0x00007200ff0877ac */ /* 0x000e620008000a00 */
[----:B------:R-:W-:Y:S02]  /*1110*/  IMAD R11, R18, UR10, RZ ;  /* 0x0000000a120b7c24 */ /* 0x000fe4000f8e02ff */
[----:B------:R-:W-:Y:S02]  /*1120*/  IMAD.MOV.U32 R2, RZ, RZ, R12 ;  /* 0x000000ffff027224 */ /* 0x000fe400078e000c */
[----:B------:R-:W-:Y:S02]  /*1130*/  IMAD.MOV.U32 R3, RZ, RZ, R13 ;  /* 0x000000ffff037224 */ /* 0x000fe400078e000d */
[C---:B------:R-:W-:Y:S02]  /*1140*/  IMAD R19, R10.reuse, UR11, R11 ;  /* 0x0000000b0a137c24 */ /* 0x040fe4000f8e020b */
[----:B------:R-:W-:-:S04]  /*1150*/  IMAD.WIDE.U32 R10, R10, UR10, R2 ;  /* 0x0000000a0a0a7c25 */ /* 0x000fc8000f8e0002 */
[----:B------:R-:W-:Y:S01]  /*1160*/  IMAD.IADD R3, R11, 0x1, R19 ;  /* 0x000000010b037824 */ /* 0x000fe200078e0213 */
[----:B-1----:R-:W-:-:S04]  /*1170*/  LEA R2, P3, R10, UR8, 0x2 ;  /* 0x000000080a027c11 */ /* 0x002fc8000f8610ff */
[----:B------:R-:W-:-:S05]  /*1180*/  LEA.HI.X R3, R10, UR9, R3, 0x2, P3 ;  /* 0x000000090a037c11 */ /* 0x000fca00098f1403 */
[----:B0-----:R2:W-:Y:S04]  /*1190*/  STG.E desc[UR4][R2.64], R7 ;  /* 0x0000000702007986 */ /* 0x0015e8000c101904 */
.L_x_410:
[----:B------:R-:W-:Y:S05]  /*11a0*/  BSYNC.RECONVERGENT B0 ;  /* 0x0000000000007941 */ /* 0x000fea0003800200 */
.L_x_409:
[----:B------:R-:W-:Y:S04]  /*11b0*/  BSSY.RECONVERGENT B0, `(.L_x_411) ;  /* 0x000000d000007945 */ /* 0x000fe80003800200 */
[----:B------:R-:W-:Y:S05]  /*11c0*/  @P2 BRA `(.L_x_412) ;  /* 0x00000000002c2947 */ /* 0x000fea0003800000 */
[----:B------:R-:W3:Y:S01]  /*11d0*/  LDS R11, [R4+0x840] ;  /* 0x00084000040b7984 */ /* 0x000ee20000000800 */
[----:B------:R-:W4:Y:S01]  /*11e0*/  LDCU.64 UR8, c[0x0][0x390] ;  /* 0x00007200ff0877ac */ /* 0x000f220008000a00 */
[----:B--2---:R-:W-:Y:S01]  /*11f0*/  MOV R2, R12 ;  /* 0x0000000c00027202 */ /* 0x004fe20000000f00 */
[----:B------:R-:W-:Y:S02]  /*1200*/  IMAD R14, R14, UR10, RZ ;  /* 0x0000000a0e0e7c24 */ /* 0x000fe4000f8e02ff */
[----:B------:R-:W-:Y:S02]  /*1210*/  IMAD.MOV.U32 R3, RZ, RZ, R13 ;  /* 0x000000ffff037224 */ /* 0x000fe400078e000d */
[C---:B01----:R-:W-:Y:S02]  /*1220*/  IMAD R7, R9.reuse, UR11, R14 ;  /* 0x0000000b09077c24 */ /* 0x043fe4000f8e020e */
[----:B------:R-:W-:-:S04]  /*1230*/  IMAD.WIDE.U32 R2, R9, UR10, R2 ;  /* 0x0000000a09027c25 */ /* 0x000fc8000f8e0002 */
[----:B------:R-:W-:Y:S01]  /*1240*/  IMAD.IADD R3, R3, 0x1, R7 ;  /* 0x0000000103037824 */ /* 0x000fe200078e0207 */
[----:B----4-:R-:W-:-:S04]  /*1250*/  LEA R6, P2, R2, UR8, 0x2 ;  /* 0x0000000802067c11 */ /* 0x010fc8000f8410ff */
[----:B------:R-:W-:-:S05]  /*1260*/  LEA.HI.X R7, R2, UR9, R3, 0x2, P2 ;  /* 0x0000000902077c11 */ /* 0x000fca00090f1403 */
[----:B---3--:R3:W-:Y:S04]  /*1270*/  STG.E desc[UR4][R6.64], R11 ;  /* 0x0000000b06007986 */ /* 0x0087e8000c101904 */
.L_x_412:
[----:B------:R-:W-:Y:S05]  /*1280*/  BSYNC.RECONVERGENT B0 ;  /* 0x0000000000007941 */ /* 0x000fea0003800200 */
.L_x_411:
[----:B------:R-:W-:Y:S04]  /*1290*/  BSSY.RECONVERGENT B0, `(.L_x_413) ;  /* 0x000000d000007945 */ /* 0x000fe80003800200 */
[----:B------:R-:W-:Y:S05]  /*12a0*/  @P1 BRA `(.L_x_414) ;  /* 0x00000000002c1947 */ /* 0x000fea0003800000 */
[----:B------:R-:W4:Y:S01]  /*12b0*/  LDS R9, [R4+0xa50] ;  /* 0x000a500004097984 */ /* 0x000f220000000800 */
[----:B------:R-:W5:Y:S01]  /*12c0*/  LDCU.64 UR8, c[0x0][0x390] ;  /* 0x00007200ff0877ac */ /* 0x000f620008000a00 */
[----:B--2---:R-:W-:Y:S01]  /*12d0*/  MOV R3, R13 ;  /* 0x0000000d00037202 */ /* 0x004fe20000000f00 */
[----:B01-3--:R-:W-:Y:S02]  /*12e0*/  IMAD R6, R15, UR10, RZ ;  /* 0x0000000a0f067c24 */ /* 0x00bfe4000f8e02ff */
[----:B------:R-:W-:Y:S02]  /*12f0*/  IMAD.MOV.U32 R2, RZ, RZ, R12 ;  /* 0x000000ffff027224 */ /* 0x000fe400078e000c */
[C---:B------:R-:W-:Y:S02]  /*1300*/  IMAD R7, R5.reuse, UR11, R6 ;  /* 0x0000000b05077c24 */ /* 0x040fe4000f8e0206 */
[----:B------:R-:W-:-:S04]  /*1310*/  IMAD.WIDE.U32 R2, R5, UR10, R2 ;  /* 0x0000000a05027c25 */ /* 0x000fc8000f8e0002 */
[----:B------:R-:W-:Y:S01]  /*1320*/  IMAD.IADD R3, R3, 0x1, R7 ;  /* 0x0000000103037824 */ /* 0x000fe200078e0207 */
[----:B-----5:R-:W-:-:S04]  /*1330*/  LEA R6, P1, R2, UR8, 0x2 ;  /* 0x0000000802067c11 */ /* 0x020fc8000f8210ff */
[----:B------:R-:W-:-:S05]  /*1340*/  LEA.HI.X R7, R2, UR9, R3, 0x2, P1 ;  /* 0x0000000902077c11 */ /* 0x000fca00088f1403 */
[----:B----4-:R4:W-:Y:S04]  /*1350*/  STG.E desc[UR4][R6.64], R9 ;  /* 0x0000000906007986 */ /* 0x0109e8000c101904 */
.L_x_414:
[----:B------:R-:W-:Y:S05]  /*1360*/  BSYNC.RECONVERGENT B0 ;  /* 0x0000000000007941 */ /* 0x000fea0003800200 */
.L_x_413:
[----:B------:R-:W-:Y:S04]  /*1370*/  BSSY.RECONVERGENT B0, `(.L_x_415) ;  /* 0x000000d000007945 */ /* 0x000fe80003800200 */
[----:B------:R-:W-:Y:S05]  /*1380*/  @P0 BRA `(.L_x_416) ;  /* 0x00000000002c0947 */ /* 0x000fea0003800000 */
[----:B------:R-:W5:Y:S01]  /*1390*/  LDS R5, [R4+0xc60] ;  /* 0x000c600004057984 */ /* 0x000f620000000800 */
[----:B------:R-:W0:Y:S02]  /*13a0*/  LDCU.64 UR8, c[0x0][0x390] ;  /* 0x00007200ff0877ac */ /* 0x000e240008000a00 */
[----:B01234-:R-:W-:Y:S02]  /*13b0*/  IMAD R7, R16, UR10, RZ ;  /* 0x0000000a10077c24 */ /* 0x01ffe4000f8e02ff */
[----:B------:R-:W-:Y:S02]  /*13c0*/  IMAD.MOV.U32 R2, RZ, RZ, R12 ;  /* 0x000000ffff027224 */ /* 0x000fe400078e000c */
[----:B------:R-:W-:Y:S02]  /*13d0*/  IMAD.MOV.U32 R3, RZ, RZ, R13 ;  /* 0x000000ffff037224 */ /* 0x000fe400078e000d */
[C---:B------:R-:W-:Y:S02]  /*13e0*/  IMAD R7, R0.reuse, UR11, R7 ;  /* 0x0000000b00077c24 */ /* 0x040fe4000f8e0207 */
[----:B------:R-:W-:-:S05]  /*13f0*/  IMAD.WIDE.U32 R2, R0, UR10, R2 ;  /* 0x0000000a00027c25 */ /* 0x000fca000f8e0002 */
[----:B------:R-:W-:Y:S02]  /*1400*/  IADD3 R3, PT, PT, R3, R7, RZ ;  /* 0x0000000703037210 */ /* 0x000fe40007ffe0ff */
[----:B------:R-:W-:-:S04]  /*1410*/  LEA R6, P0, R2, UR8, 0x2 ;  /* 0x0000000802067c11 */ /* 0x000fc8000f8010ff */
[----:B------:R-:W-:-:S05]  /*1420*/  LEA.HI.X R7, R2, UR9, R3, 0x2, P0 ;  /* 0x0000000902077c11 */ /* 0x000fca00080f1403 */
[----:B-----5:R0:W-:Y:S04]  /*1430*/  STG.E desc[UR4][R6.64], R5 ;  /* 0x0000000506007986 */ /* 0x0201e8000c101904 */
.L_x_416:
[----:B------:R-:W-:Y:S05]  /*1440*/  BSYNC.RECONVERGENT B0 ;  /* 0x0000000000007941 */ /* 0x000fea0003800200 */
.L_x_415:
[----:B------:R-:W-:Y:S04]  /*1450*/  BSSY.RECONVERGENT B0, `(.L_x_417) ;  /* 0x000000d000007945 */ /* 0x000fe80003800200 */
[----:B------:R-:W-:Y:S05]  /*1460*/  @P6 BRA `(.L_x_418) ;  /* 0x00000000002c6947 */ /* 0x000fea0003800000 */
[----:B0-----:R-:W0:Y:S01]  /*1470*/  LDS R5, [R4+0xe70] ;  /* 0x000e700004057984 */ /* 0x001e220000000800 */
[----:B------:R-:W1:Y:S01]  /*1480*/  LDCU.64 UR6, c[0x0][0x390] ;  /* 0x00007200ff0677ac */ /* 0x000e620008000a00 */
[----:B------:R-:W-:Y:S02]  /*1490*/  IMAD R17, R17, UR10, RZ ;  /* 0x0000000a11117c24 */ /* 0x000fe4000f8e02ff */
[----:B--2---:R-:W-:Y:S02]  /*14a0*/  IMAD.MOV.U32 R2, RZ, RZ, R12 ;  /* 0x000000ffff027224 */ /* 0x004fe400078e000c */
[----:B------:R-:W-:Y:S02]  /*14b0*/  IMAD.MOV.U32 R3, RZ, RZ, R13 ;  /* 0x000000ffff037224 */ /* 0x000fe400078e000d */
[C---:B------:R-:W-:Y:S02]  /*14c0*/  IMAD R17, R8.reuse, UR11, R17 ;  /* 0x0000000b08117c24 */ /* 0x040fe4000f8e0211 */
[----:B------:R-:W-:-:S04]  /*14d0*/  IMAD.WIDE.U32 R2, R8, UR10, R2 ;  /* 0x0000000a08027c25 */ /* 0x000fc8000f8e0002 */
[----:B------:R-:W-:Y:S01]  /*14e0*/  IMAD.IADD R3, R3, 0x1, R17 ;  /* 0x0000000103037824 */ /* 0x000fe200078e0211 */
[----:B-1-34-:R-:W-:-:S04]  /*14f0*/  LEA R6, P0, R2, UR6, 0x2 ;  /* 0x0000000602067c11 */ /* 0x01afc8000f8010ff */
[----:B------:R-:W-:-:S05]  /*1500*/  LEA.HI.X R7, R2, UR7, R3, 0x2, P0 ;  /* 0x0000000702077c11 */ /* 0x000fca00080f1403 */
[----:B0-----:R0:W-:Y:S04]  /*1510*/  STG.E desc[UR4][R6.64], R5 ;  /* 0x0000000506007986 */ /* 0x0011e8000c101904 */
.L_x_418:
[----:B------:R-:W-:Y:S05]  /*1520*/  BSYNC.RECONVERGENT B0 ;  /* 0x0000000000007941 */ /* 0x000fea0003800200 */
.L_x_417:
[----:B------:R-:W-:Y:S06]  /*1530*/  BAR.SYNC.DEFER_BLOCKING 0x0 ;  /* 0x0000000000007b1d */ /* 0x000fec0000010000 */
[----:B------:R-:W-:Y:S05]  /*1540*/  EXIT ;  /* 0x000000000000794d */ /* 0x000fea0003800000 */
        .weak           $__internal_4_$__cuda_sm20_div_u64
        .type           $__internal_4_$__cuda_sm20_div_u64,@function
        .size           $__internal_4_$__cuda_sm20_div_u64,(.L_x_428 - $__internal_4_$__cuda_sm20_div_u64)
$__internal_4_$__cuda_sm20_div_u64:
[----:B------:R-:W-:Y:S01]  /*1550*/  MOV R14, R0 ;  /* 0x00000000000e7202 */ /* 0x000fe20000000f00 */
[----:B------:R-:W-:-:S04]  /*1560*/  IMAD.MOV.U32 R15, RZ, RZ, R3 ;  /* 0x000000ffff0f7224 */ /* 0x000fc800078e0003 */
[----:B------:R-:W0:Y:S08]  /*1570*/  I2F.U64.RP R5, R14 ;  /* 0x0000000e00057312 */ /* 0x000e300000309000 */
[----:B0-----:R-:W0:Y:S02]  /*1580*/  MUFU.RCP R5, R5 ;  /* 0x0000000500057308 */ /* 0x001e240000001000 */
[----:B0-----:R-:W-:-:S06]  /*1590*/  VIADD R10, R5, 0x1ffffffe ;  /* 0x1ffffffe050a7836 */ /* 0x001fcc0000000000 */
[----:B------:R-:W0:Y:S02]  /*15a0*/  F2I.U64.TRUNC R10, R10 ;  /* 0x0000000a000a7311 */ /* 0x000e24000020d800 */
[----:B0-----:R-:W-:-:S04]  /*15b0*/  IMAD.WIDE.U32 R12, R10, R0, RZ ;  /* 0x000000000a0c7225 */ /* 0x001fc800078e00ff */
[C---:B------:R-:W-:Y:S01]  /*15c0*/  IMAD R7, R10.reuse, R3, R13 ;  /* 0x000000030a077224 */ /* 0x040fe200078e020d */
[----:B------:R-:W-:Y:S02]  /*15d0*/  IADD3 R17, P0, PT, RZ, -R12, RZ ;  /* 0x8000000cff117210 */ /* 0x000fe40007f1e0ff */
[----:B------:R-:W-:Y:S01]  /*15e0*/  MOV R13, R10 ;  /* 0x0000000a000d7202 */ /* 0x000fe20000000f00 */
[----:B------:R-:W-:Y:S02]  /*15f0*/  IMAD R7, R11, R0, R7 ;  /* 0x000000000b077224 */ /* 0x000fe400078e0207 */
[----:B------:R-:W-:-:S04]  /*1600*/  IMAD.HI.U32 R12, R10, R17, RZ ;  /* 0x000000110a0c7227 */ /* 0x000fc800078e00ff */
[----:B------:R-:W-:-:S04]  /*1610*/  IMAD.X R7, RZ, RZ, ~R7, P0 ;  /* 0x000000ffff077224 */ /* 0x000fc800000e0e07 */
[----:B------:R-:W-:-:S04]  /*1620*/  IMAD.WIDE.U32 R12, P0, R10, R7, R12 ;  /* 0x000000070a0c7225 */ /* 0x000fc8000780000c */
[C---:B------:R-:W-:Y:S02]  /*1630*/  IMAD R15, R11.reuse, R7, RZ ;  /* 0x000000070b0f7224 */ /* 0x040fe400078e02ff */
[----:B------:R-:W-:-:S04]  /*1640*/  IMAD.HI.U32 R12, P1, R11, R17, R12 ;  /* 0x000000110b0c7227 */ /* 0x000fc8000782000c */
[----:B------:R-:W-:Y:S01]  /*1650*/  IMAD.HI.U32 R5, R11, R7, RZ ;  /* 0x000000070b057227 */ /* 0x000fe200078e00ff */
[----:B------:R-:W-:-:S03]  /*1660*/  IADD3 R13, P2, PT, R15, R12, RZ ;  /* 0x0000000c0f0d7210 */ /* 0x000fc60007f5e0ff */
[----:B------:R-:W-:Y:S02]  /*1670*/  IMAD.X R5, R5, 0x1, R11, P0 ;  /* 0x0000000105057824 */ /* 0x000fe400000e060b */
[----:B------:R-:W-:-:S03]  /*1680*/  IMAD.WIDE.U32 R10, R13, R0, RZ ;  /* 0x000000000d0a7225 */ /* 0x000fc600078e00ff */
[----:B------:R-:W-:Y:S01]  /*1690*/  IADD3.X R5, PT, PT, RZ, RZ, R5, P2, P1 ;  /* 0x000000ffff057210 */ /* 0x000fe200017e2405 */
[----:B------:R-:W-:Y:S01]  /*16a0*/  IMAD R7, R13, R3, R11 ;  /* 0x000000030d077224 */ /* 0x000fe200078e020b */
[----:B------:R-:W-:-:S03]  /*16b0*/  IADD3 R11, P0, PT, RZ, -R10, RZ ;  /* 0x8000000aff0b7210 */ /* 0x000fc60007f1e0ff */
[----:B------:R-:W-:Y:S02]  /*16c0*/  IMAD R7, R5, R0, R7 ;  /* 0x0000000005077224 */ /* 0x000fe400078e0207 */
[----:B------:R-:W-:-:S04]  /*16d0*/  IMAD.HI.U32 R12, R13, R11, RZ ;  /* 0x0000000b0d0c7227 */ /* 0x000fc800078e00ff */
[----:B------:R-:W-:-:S04]  /*16e0*/  IMAD.X R8, RZ, RZ, ~R7, P0 ;  /* 0x000000ffff087224 */ /* 0x000fc800000e0e07 */
[----:B------:R-:W-:-:S04]  /*16f0*/  IMAD.WIDE.U32 R12, P0, R13, R8, R12 ;  /* 0x000000080d0c7225 */ /* 0x000fc8000780000c */
[C---:B------:R-:W-:Y:S02]  /*1700*/  IMAD R10, R5.reuse, R8, RZ ;  /* 0x00000008050a7224 */ /* 0x040fe400078e02ff */
[----:B------:R-:W-:-:S04]  /*1710*/  IMAD.HI.U32 R7, P1, R5, R11, R12 ;  /* 0x0000000b05077227 */ /* 0x000fc8000782000c */
[----:B------:R-:W-:Y:S02]  /*1720*/  HFMA2 R11, -RZ, RZ, 0, 0 ;  /* 0x00000000ff0b7431 */ /* 0x000fe400000001ff */
[----:B------:R-:W-:Y:S01]  /*1730*/  IMAD.HI.U32 R8, R5, R8, RZ ;  /* 0x0000000805087227 */ /* 0x000fe200078e00ff */
[----:B------:R-:W-:-:S03]  /*1740*/  IADD3 R7, P2, PT, R10, R7, RZ ;  /* 0x000000070a077210 */ /* 0x000fc60007f5e0ff */
[----:B------:R-:W-:Y:S02]  /*1750*/  IMAD.X R5, R8, 0x1, R5, P0 ;  /* 0x0000000108057824 */ /* 0x000fe400000e0605 */
[----:B------:R-:W-:-:S03]  /*1760*/  IMAD.HI.U32 R10, R7, UR6, RZ ;  /* 0x00000006070a7c27 */ /* 0x000fc6000f8e00ff */
[----:B------:R-:W-:Y:S01]  /*1770*/  IADD3.X R5, PT, PT, RZ, RZ, R5, P2, P1 ;  /* 0x000000ffff057210 */ /* 0x000fe200017e2405 */
[----:B------:R-:W-:-:S04]  /*1780*/  IMAD.WIDE.U32 R10, RZ, R7, R10 ;  /* 0x00000007ff0a7225 */ /* 0x000fc800078e000a */
[----:B------:R-:W-:-:S05]  /*1790*/  IMAD.HI.U32 R5, P0, R5, UR6, R10 ;  /* 0x0000000605057c27 */ /* 0x000fca000f80000a */
[----:B------:R-:W-:Y:S01]  /*17a0*/  IADD3 R7, P1, PT, RZ, R5, RZ ;  /* 0x00000005ff077210 */ /* 0x000fe20007f3e0ff */
[----:B------:R-:W-:-:S04]  /*17b0*/  IMAD.X R5, RZ, RZ, RZ, P0 ;  /* 0x000000ffff057224 */ /* 0x000fc800000e06ff */
[----:B------:R-:W-:-:S04]  /*17c0*/  IMAD.WIDE.U32 R10, R7, R0, RZ ;  /* 0x00000000070a7225 */ /* 0x000fc800078e00ff */
[----:B------:R-:W-:Y:S01]  /*17d0*/  IMAD.X R5, RZ, RZ, R5, P1 ;  /* 0x000000ffff057224 */ /* 0x000fe200008e0605 */
[----:B------:R-:W-:Y:S01]  /*17e0*/  IADD3 R13, P1, PT, -R10, UR6, RZ ;  /* 0x000000060a0d7c10 */ /* 0x000fe2000ff3e1ff */
[----:B------:R-:W-:-:S03]  /*17f0*/  IMAD R8, R7, R3, R11 ;  /* 0x0000000307087224 */ /* 0x000fc600078e020b */
[-C--:B------:R-:W-:Y:S01]  /*1800*/  ISETP.GE.U32.AND P0, PT, R13, R0.reuse, PT ;  /* 0x000000000d00720c */ /* 0x080fe20003f06070 */
[----:B------:R-:W-:-:S05]  /*1810*/  IMAD R8, R5, R0, R8 ;  /* 0x0000000005087224 */ /* 0x000fca00078e0208 */
[----:B------:R-:W-:Y:S02]  /*1820*/  IADD3.X R14, PT, PT, RZ, ~R8, RZ, P1, !PT ;  /* 0x80000008ff0e7210 */ /* 0x000fe40000ffe4ff */
[----:B------:R-:W-:Y:S02]  /*1830*/  IADD3 R11, P1, PT, -R0, R13, RZ ;  /* 0x0000000d000b7210 */ /* 0x000fe40007f3e1ff */
[----:B------:R-:W-:Y:S02]  /*1840*/  IADD3 R8, P2, PT, R7, 0x1, RZ ;  /* 0x0000000107087810 */ /* 0x000fe40007f5e0ff */
[C---:B------:R-:W-:Y:S01]  /*1850*/  ISETP.GE.U32.AND.EX P0, PT, R14.reuse, R3, PT, P0 ;  /* 0x000000030e00720c */ /* 0x040fe20003f06100 */
[----:B------:R-:W-:Y:S01]  /*1860*/  IMAD.X R12, R14, 0x1, ~R3, P1 ;  /* 0x000000010e0c7824 */ /* 0x000fe200008e0e03 */
[----:B------:R-:W-:Y:S01]  /*1870*/  ISETP.NE.U32.AND P1, PT, R0, RZ, PT ;  /* 0x000000ff0000720c */ /* 0x000fe20003f25070 */
[----:B------:R-:W-:Y:S01]  /*1880*/  IMAD.X R10, RZ, RZ, R5, P2 ;  /* 0x000000ffff0a7224 */ /* 0x000fe200010e0605 */
[----:B------:R-:W-:-:S02]  /*1890*/  SEL R11, R11, R13, P0 ;  /* 0x0000000d0b0b7207 */ /* 0x000fc40000000000 */
[----:B------:R-:W-:Y:S02]  /*18a0*/  SEL R7, R8, R7, P0 ;  /* 0x0000000708077207 */ /* 0x000fe40000000000 */
[----:B------:R-:W-:Y:S02]  /*18b0*/  SEL R12, R12, R14, P0 ;  /* 0x0000000e0c0c7207 */ /* 0x000fe40000000000 */
[----:B------:R-:W-:Y:S02]  /*18c0*/  SEL R8, R10, R5, P0 ;  /* 0x000000050a087207 */ /* 0x000fe40000000000 */
[----:B------:R-:W-:Y:S02]  /*18d0*/  ISETP.GE.U32.AND P0, PT, R11, R0, PT ;  /* 0x000000000b00720c */ /* 0x000fe40003f06070 */
[----:B------:R-:W-:Y:S02]  /*18e0*/  IADD3 R10, P2, PT, R7, 0x1, RZ ;  /* 0x00000001070a7810 */ /* 0x000fe40007f5e0ff */
[----:B------:R-:W-:-:S02]  /*18f0*/  ISETP.GE.U32.AND.EX P0, PT, R12, R3, PT, P0 ;  /* 0x000000030c00720c */ /* 0x000fc40003f06100 */
[-C--:B------:R-:W-:Y:S02]  /*1900*/  IADD3.X R11, PT, PT, RZ, R8.reuse, RZ, P2, !PT ;  /* 0x00000008ff0b7210 */ /* 0x080fe400017fe4ff */
[----:B------:R-:W-:Y:S01]  /*1910*/  SEL R10, R10, R7, P0 ;  /* 0x000000070a0a7207 */ /* 0x000fe20000000000 */
[----:B------:R-:W-:Y:S01]  /*1920*/  IMAD.MOV.U32 R7, RZ, RZ, 0x0 ;  /* 0x00000000ff077424 */ /* 0x000fe200078e00ff */
[----:B------:R-:W-:Y:S02]  /*1930*/  ISETP.NE.AND.EX P1, PT, R3, RZ, PT, P1 ;  /* 0x000000ff0300720c */ /* 0x000fe40003f25310 */
[----:B------:R-:W-:Y:S02]  /*1940*/  SEL R11, R11, R8, P0 ;  /* 0x000000080b0b7207 */ /* 0x000fe40000000000 */
[----:B------:R-:W-:Y:S02]  /*1950*/  SEL R10, R10, 0xffffffff, P1 ;  /* 0xffffffff0a0a7807 */ /* 0x000fe40000800000 */
[----:B------:R-:W-:Y:S01]  /*1960*/  SEL R11, R11, 0xffffffff, P1 ;  /* 0xffffffff0b0b7807 */ /* 0x000fe20000800000 */
[----:B------:R-:W-:Y:S06]  /*1970*/  RET.REL.NODEC R6 `(_ZN18transformer_engine45_GLOBAL__N__233fe513_12_transpose_cu_974b958524transpose_general_kernelILm4ELm4EfEEvPKT1_PKfPS2_mm) ;  /* 0xffffffe406a07950 */ /* 0x000fec0003c3ffff */
.L_x_419:
        /* <DEDUP_REMOVED lines=16> */
.L_x_428:


//--------------------- .nv.shared._ZN18transformer_engine45_GLOBAL__N__233fe513_12_transpose_cu_974b958524transpose_general_kernelILm4ELm4E13__nv_fp8_e4m3EEvPKT1_PKfPS3_mm --------------------------
	.section	.nv.shared._ZN18transformer_engine45_GLOBAL__N__233fe513_12_transpose_cu_974b958524transpose_general_kernelILm4ELm4E13__nv_fp8_e4m3EEvPKT1_PKfPS3_mm,"aw",@nobits
	.sectionflags	@""
	.align	4
.nv.shared._ZN18transformer_engine45_GLOBAL__N__233fe513_12_transpose_cu_974b958524transpose_general_kernelILm4ELm4E13__nv_fp8_e4m3EEvPKT1_PKfPS3_mm:
	.zero		5248


//--------------------- .nv.shared.reserved.0     --------------------------
	.section	.nv.shared.reserved.0,"aw",@nobits
	.weak		__nv_reservedSMEM_offset_0_alias
	.size		__nv_reservedSMEM_offset_0_alias, 0, 64
	.other		__nv_reservedSMEM_offset_0_alias,@"STO_CUDA_RESERVED_SHARED STV_DEFAULT"
__nv_reservedSMEM_offset_0_alias:
	.zero		0
	.zero		64


//--------------------- .nv.shared._ZN18transformer_engine45_GLOBAL__N__233fe513_12_transpose_cu_974b958524transpose_general_kernelILm4ELm4E13__nv_fp8_e5m2EEvPKT1_PKfPS3_mm --------------------------
	.section	.nv.shared._ZN18transformer_engine45_GLOBAL__N__233fe513_12_transpose_cu_974b958524transpose_general_kernelILm4ELm4E13__nv_fp8_e5m2EEvPKT1_PKfPS3_mm,"aw",@nobits
	.sectionflags	@""
	.align	4
.nv.shared._ZN18transformer_engine45_GLOBAL__N__233fe513_12_transpose_cu_974b958524transpose_general_kernelILm4ELm4E13__nv_fp8_e5m2EEvPKT1_PKfPS3_mm:
	.zero		5248


//--------------------- .nv.shared._ZN18transformer_engine45_GLOBAL__N__233fe513_12_transpose_cu_974b958524transpose_general_kernelILm4ELm4E13__nv_bfloat16EEvPKT1_PKfPS3_mm --------------------------
	.section	.nv.shared._ZN18transformer_engine45_GLOBAL__N__233fe513_12_transpose_cu_974b958524transpose_general_kernelILm4ELm4E13__nv_bfloat16EEvPKT1_PKfPS3_mm,"aw",@nobits
	.sectionflags	@""
	.align	4
.nv.shared._ZN18transformer_engine45_GLOBAL__N__233fe513_12_transpose_cu_974b958524transpose_general_kernelILm4ELm4E13__nv_bfloat16EEvPKT1_PKfPS3_mm:
	.zero		5248


//--------------------- .nv.shared._ZN18transformer_engine45_GLOBAL__N__233fe513_12_transpose_cu_974b958524transpose_general_kernelILm4ELm4E6__halfEEvPKT1_PKfPS3_mm --------------------------
	.section	.nv.shared._ZN18transformer_engine45_GLOBAL__N__233fe513_12_transpose_cu_974b958524transpose_general_kernelILm4ELm4E6__halfEEvPKT1_PKfPS3_mm,"aw",@nobits
	.sectionflags	@""
	.align	4
.nv.shared._ZN18transformer_engine45_GLOBAL__N__233fe513_12_transpose_cu_974b958524transpose_general_kernelILm4ELm4E6__halfEEvPKT1_PKfPS3_mm:
	.zero		5248


//--------------------- .nv.shared._ZN18transformer_engine45_GLOBAL__N__233fe513_12_transpose_cu_974b958524transpose_general_kernelILm4ELm4EfEEvPKT1_PKfPS2_mm --------------------------
	.section	.nv.shared._ZN18transformer_engine45_GLOBAL__N__233fe513_12_transpose_cu_974b958524transpose_general_kernelILm4ELm4EfEEvPKT1_PKfPS2_mm,"aw",@nobits
	.sectionflags	@""
	.align	4
.nv.shared._ZN18transformer_engine45_GLOBAL__N__233fe513_12_transpose_cu_974b958524transpose_general_kernelILm4ELm4EfEEvPKT1_PKfPS2_mm:
	.zero		5248


//--------------------- .nv.constant0._ZN18transformer_engine45_GLOBAL__N__233fe513_12_transpose_cu_974b958524transpose_general_kernelILm4ELm4E13__nv_fp8_e4m3EEvPKT1_PKfPS3_mm --------------------------
	.section	.nv.constant0._ZN18transformer_engine45_GLOBAL__N__233fe513_12_transpose_cu_974b958524transpose_general_kernelILm4ELm4E13__nv_fp8_e4m3EEvPKT1_PKfPS3_mm,"a",@progbits
	.sectionflags	@""
	.align	4
.nv.constant0._ZN18transformer_engine45_GLOBAL__N__233fe513_12_transpose_cu_974b958524transpose_general_kernelILm4ELm4E13__nv_fp8_e4m3EEvPKT1_PKfPS3_mm:
	.zero		936


//--------------------- .nv.constant0._ZN18transformer_engine45_GLOBAL__N__233fe513_12_transpose_cu_974b958524transpose_general_kernelILm4ELm4E13__nv_fp8_e5m2EEvPKT1_PKfPS3_mm --------------------------
	.section	.nv.constant0._ZN18transformer_engine45_GLOBAL__N__233fe513_12_transpose_cu_974b958524transpose_general_kernelILm4ELm4E13__nv_fp8_e5m2EEvPKT1_PKfPS3_mm,"a",@progbits
	.sectionflags	@""
	.align	4
.nv.constant0._ZN18transformer_engine45_GLOBAL__N__233fe513_12_transpose_cu_974b958524transpose_general_kernelILm4ELm4E13__nv_fp8_e5m2EEvPKT1_PKfPS3_mm:
	.zero		936


//--------------------- .nv.constant0._ZN18transformer_engine45_GLOBAL__N__233fe513_12_transpose_cu_974b958524transpose_general_kernelILm4ELm4E13__nv_bfloat16EEvPKT1_PKfPS3_mm --------------------------
	.section	.nv.constant0._ZN18transformer_engine45_GLOBAL__N__233fe513_12_transpose_cu_974b958524transpose_general_kernelILm4ELm4E13__nv_bfloat16EEvPKT1_PKfPS3_mm,"a",@progbits
	.sectionflags	@""
	.align	4
.nv.constant0._ZN18transformer_engine45_GLOBAL__N__233fe513_12_transpose_cu_974b958524transpose_general_kernelILm4ELm4E13__nv_bfloat16EEvPKT1_PKfPS3_mm:
	.zero		936


//--------------------- .nv.constant0._ZN18transformer_engine45_GLOBAL__N__233fe513_12_transpose_cu_974b958524transpose_general_kernelILm4ELm4E6__halfEEvPKT1_PKfPS3_mm --------------------------
	.section	.nv.constant0._ZN18transformer_engine45_GLOBAL__N__233fe513_12_transpose_cu_974b958524transpose_general_kernelILm4ELm4E6__halfEEvPKT1_PKfPS3_mm,"a",@progbits
	.sectionflags	@""
	.align	4
.nv.constant0._ZN18transformer_engine45_GLOBAL__N__233fe513_12_transpose_cu_974b958524transpose_general_kernelILm4ELm4E6__halfEEvPKT1_PKfPS3_mm:
	.zero		936


//--------------------- .nv.constant0._ZN18transformer_engine45_GLOBAL__N__233fe513_12_transpose_cu_974b958524transpose_general_kernelILm4ELm4EfEEvPKT1_PKfPS2_mm --------------------------
	.section	.nv.constant0._ZN18transformer_engine45_GLOBAL__N__233fe513_12_transpose_cu_974b958524transpose_general_kernelILm4ELm4EfEEvPKT1_PKfPS2_mm,"a",@progbits
	.sectionflags	@""
	.align	4
.nv.constant0._ZN18transformer_engine45_GLOBAL__N__233fe513_12_transpose_cu_974b958524transpose_general_kernelILm4ELm4EfEEvPKT1_PKfPS2_mm:
	.zero		936


//--------------------- SYMBOLS --------------------------

	.type		.nv.reservedSmem.offset0,@object
	.size		.nv.reservedSmem.offset0,0x4
	.type		.nv.reservedSmem.cap,@object
	.size		.nv.reservedSmem.cap,0x4
